//
// Generated by NVIDIA NVVM Compiler
//
// Compiler Build ID: CL-36424714
// Cuda compilation tools, release 13.0, V13.0.88
// Based on NVVM 20.0.0
//

.version 9.0
.target sm_100
.address_size 64

	// .globl	_Z21overlap_ab_cgf_kernelPdS_S_S_S_S_iijjddd

.visible .entry _Z21overlap_ab_cgf_kernelPdS_S_S_S_S_iijjddd(
	.param .u64 .ptr .align 1 _Z21overlap_ab_cgf_kernelPdS_S_S_S_S_iijjddd_param_0,
	.param .u64 .ptr .align 1 _Z21overlap_ab_cgf_kernelPdS_S_S_S_S_iijjddd_param_1,
	.param .u64 .ptr .align 1 _Z21overlap_ab_cgf_kernelPdS_S_S_S_S_iijjddd_param_2,
	.param .u64 .ptr .align 1 _Z21overlap_ab_cgf_kernelPdS_S_S_S_S_iijjddd_param_3,
	.param .u64 .ptr .align 1 _Z21overlap_ab_cgf_kernelPdS_S_S_S_S_iijjddd_param_4,
	.param .u64 .ptr .align 1 _Z21overlap_ab_cgf_kernelPdS_S_S_S_S_iijjddd_param_5,
	.param .u32 _Z21overlap_ab_cgf_kernelPdS_S_S_S_S_iijjddd_param_6,
	.param .u32 _Z21overlap_ab_cgf_kernelPdS_S_S_S_S_iijjddd_param_7,
	.param .u32 _Z21overlap_ab_cgf_kernelPdS_S_S_S_S_iijjddd_param_8,
	.param .u32 _Z21overlap_ab_cgf_kernelPdS_S_S_S_S_iijjddd_param_9,
	.param .f64 _Z21overlap_ab_cgf_kernelPdS_S_S_S_S_iijjddd_param_10,
	.param .f64 _Z21overlap_ab_cgf_kernelPdS_S_S_S_S_iijjddd_param_11,
	.param .f64 _Z21overlap_ab_cgf_kernelPdS_S_S_S_S_iijjddd_param_12
)
{
	.reg .pred 	%p<33>;
	.reg .b32 	%r<189>;
	.reg .b32 	%f<9>;
	.reg .b64 	%rd<129>;
	.reg .b64 	%fd<296>;

	ld.param.u64 	%rd9, [_Z21overlap_ab_cgf_kernelPdS_S_S_S_S_iijjddd_param_0];
	ld.param.u64 	%rd10, [_Z21overlap_ab_cgf_kernelPdS_S_S_S_S_iijjddd_param_1];
	ld.param.u64 	%rd11, [_Z21overlap_ab_cgf_kernelPdS_S_S_S_S_iijjddd_param_2];
	ld.param.u64 	%rd8, [_Z21overlap_ab_cgf_kernelPdS_S_S_S_S_iijjddd_param_3];
	ld.param.u64 	%rd12, [_Z21overlap_ab_cgf_kernelPdS_S_S_S_S_iijjddd_param_4];
	ld.param.u64 	%rd13, [_Z21overlap_ab_cgf_kernelPdS_S_S_S_S_iijjddd_param_5];
	ld.param.u32 	%r65, [_Z21overlap_ab_cgf_kernelPdS_S_S_S_S_iijjddd_param_6];
	ld.param.u32 	%r66, [_Z21overlap_ab_cgf_kernelPdS_S_S_S_S_iijjddd_param_7];
	ld.param.u32 	%r67, [_Z21overlap_ab_cgf_kernelPdS_S_S_S_S_iijjddd_param_8];
	ld.param.u32 	%r68, [_Z21overlap_ab_cgf_kernelPdS_S_S_S_S_iijjddd_param_9];
	ld.param.f64 	%fd32, [_Z21overlap_ab_cgf_kernelPdS_S_S_S_S_iijjddd_param_10];
	ld.param.f64 	%fd33, [_Z21overlap_ab_cgf_kernelPdS_S_S_S_S_iijjddd_param_11];
	ld.param.f64 	%fd34, [_Z21overlap_ab_cgf_kernelPdS_S_S_S_S_iijjddd_param_12];
	cvta.to.global.u64 	%rd1, %rd9;
	cvta.to.global.u64 	%rd2, %rd11;
	cvta.to.global.u64 	%rd3, %rd10;
	cvta.to.global.u64 	%rd4, %rd13;
	cvta.to.global.u64 	%rd5, %rd12;
	mov.u32 	%r1, %tid.x;
	mov.u32 	%r2, %tid.y;
	mov.u32 	%r3, %ntid.x;
	mov.u32 	%r4, %ntid.y;
	or.b32  	%r69, %r66, %r65;
	setp.ne.s32 	%p1, %r69, 0;
	@%p1 bra 	$L__BB0_5;
	mul.wide.u32 	%rd32, %r1, 8;
	add.s64 	%rd33, %rd5, %rd32;
	ld.global.f64 	%fd168, [%rd33];
	mul.wide.u32 	%rd34, %r2, 8;
	add.s64 	%rd35, %rd4, %rd34;
	ld.global.f64 	%fd169, [%rd35];
	mul.f64 	%fd170, %fd33, %fd33;
	fma.rn.f64 	%fd171, %fd32, %fd32, %fd170;
	fma.rn.f64 	%fd172, %fd34, %fd34, %fd171;
	sqrt.rn.f64 	%fd173, %fd172;
	add.f64 	%fd174, %fd168, %fd169;
	rcp.rn.f64 	%fd175, %fd174;
	mul.f64 	%fd1, %fd175, 0d400921FB54442D18;
	mul.f64 	%fd176, %fd169, %fd175;
	neg.f64 	%fd177, %fd168;
	mul.f64 	%fd178, %fd176, %fd177;
	mul.f64 	%fd179, %fd173, %fd178;
	mul.f64 	%fd2, %fd173, %fd179;
	fma.rn.f64 	%fd180, %fd2, 0d3FF71547652B82FE, 0d4338000000000000;
	{
	.reg .b32 %temp; 
	mov.b64 	{%r5, %temp}, %fd180;
	}
	mov.f64 	%fd181, 0dC338000000000000;
	add.rn.f64 	%fd182, %fd180, %fd181;
	fma.rn.f64 	%fd183, %fd182, 0dBFE62E42FEFA39EF, %fd2;
	fma.rn.f64 	%fd184, %fd182, 0dBC7ABC9E3B39803F, %fd183;
	fma.rn.f64 	%fd185, %fd184, 0d3E5ADE1569CE2BDF, 0d3E928AF3FCA213EA;
	fma.rn.f64 	%fd186, %fd185, %fd184, 0d3EC71DEE62401315;
	fma.rn.f64 	%fd187, %fd186, %fd184, 0d3EFA01997C89EB71;
	fma.rn.f64 	%fd188, %fd187, %fd184, 0d3F2A01A014761F65;
	fma.rn.f64 	%fd189, %fd188, %fd184, 0d3F56C16C1852B7AF;
	fma.rn.f64 	%fd190, %fd189, %fd184, 0d3F81111111122322;
	fma.rn.f64 	%fd191, %fd190, %fd184, 0d3FA55555555502A1;
	fma.rn.f64 	%fd192, %fd191, %fd184, 0d3FC5555555555511;
	fma.rn.f64 	%fd193, %fd192, %fd184, 0d3FE000000000000B;
	fma.rn.f64 	%fd194, %fd193, %fd184, 0d3FF0000000000000;
	fma.rn.f64 	%fd195, %fd194, %fd184, 0d3FF0000000000000;
	{
	.reg .b32 %temp; 
	mov.b64 	{%r6, %temp}, %fd195;
	}
	{
	.reg .b32 %temp; 
	mov.b64 	{%temp, %r7}, %fd195;
	}
	shl.b32 	%r115, %r5, 20;
	add.s32 	%r116, %r115, %r7;
	mov.b64 	%fd292, {%r6, %r116};
	{
	.reg .b32 %temp; 
	mov.b64 	{%temp, %r117}, %fd2;
	}
	mov.b32 	%f8, %r117;
	abs.f32 	%f1, %f8;
	setp.lt.f32 	%p20, %f1, 0f4086232B;
	@%p20 bra 	$L__BB0_4;
	setp.lt.f64 	%p21, %fd2, 0d0000000000000000;
	add.f64 	%fd196, %fd2, 0d7FF0000000000000;
	selp.f64 	%fd292, 0d0000000000000000, %fd196, %p21;
	setp.geu.f32 	%p22, %f1, 0f40874800;
	@%p22 bra 	$L__BB0_4;
	shr.u32 	%r118, %r5, 31;
	add.s32 	%r119, %r5, %r118;
	shr.s32 	%r120, %r119, 1;
	shl.b32 	%r121, %r120, 20;
	add.s32 	%r122, %r7, %r121;
	mov.b64 	%fd197, {%r6, %r122};
	sub.s32 	%r123, %r5, %r120;
	shl.b32 	%r124, %r123, 20;
	add.s32 	%r125, %r124, 1072693248;
	mov.b32 	%r126, 0;
	mov.b64 	%fd198, {%r126, %r125};
	mul.f64 	%fd292, %fd198, %fd197;
$L__BB0_4:
	sqrt.rn.f64 	%fd199, %fd1;
	mul.f64 	%fd200, %fd1, %fd199;
	mul.f64 	%fd201, %fd200, %fd292;
	mad.lo.s32 	%r127, %r1, %r4, %r2;
	mul.lo.s32 	%r128, %r67, %r127;
	mul.lo.s32 	%r129, %r128, %r68;
	mul.wide.u32 	%rd36, %r129, 8;
	add.s64 	%rd37, %rd3, %rd36;
	st.global.f64 	[%rd37], %fd201;
	bra.uni 	$L__BB0_20;
$L__BB0_5:
	setp.ne.s32 	%p2, %r65, 0;
	setp.ne.s32 	%p3, %r66, 1;
	or.pred  	%p4, %p2, %p3;
	@%p4 bra 	$L__BB0_10;
	mul.wide.u32 	%rd26, %r1, 8;
	add.s64 	%rd27, %rd5, %rd26;
	ld.global.f64 	%fd129, [%rd27];
	mul.wide.u32 	%rd28, %r2, 8;
	add.s64 	%rd29, %rd4, %rd28;
	ld.global.f64 	%fd130, [%rd29];
	mul.f64 	%fd131, %fd33, %fd33;
	fma.rn.f64 	%fd132, %fd32, %fd32, %fd131;
	fma.rn.f64 	%fd133, %fd34, %fd34, %fd132;
	sqrt.rn.f64 	%fd134, %fd133;
	add.f64 	%fd135, %fd129, %fd130;
	rcp.rn.f64 	%fd136, %fd135;
	mul.f64 	%fd137, %fd136, 0d400921FB54442D18;
	mul.f64 	%fd138, %fd137, %fd137;
	mul.f64 	%fd7, %fd137, %fd138;
	mul.f64 	%fd139, %fd130, %fd136;
	add.f64 	%fd140, %fd139, 0dBFF0000000000000;
	mul.f64 	%fd8, %fd32, %fd140;
	mul.f64 	%fd9, %fd33, %fd140;
	mul.f64 	%fd10, %fd34, %fd140;
	neg.f64 	%fd141, %fd129;
	mul.f64 	%fd142, %fd139, %fd141;
	mul.f64 	%fd143, %fd134, %fd142;
	mul.f64 	%fd11, %fd134, %fd143;
	fma.rn.f64 	%fd144, %fd11, 0d3FF71547652B82FE, 0d4338000000000000;
	{
	.reg .b32 %temp; 
	mov.b64 	{%r8, %temp}, %fd144;
	}
	mov.f64 	%fd145, 0dC338000000000000;
	add.rn.f64 	%fd146, %fd144, %fd145;
	fma.rn.f64 	%fd147, %fd146, 0dBFE62E42FEFA39EF, %fd11;
	fma.rn.f64 	%fd148, %fd146, 0dBC7ABC9E3B39803F, %fd147;
	fma.rn.f64 	%fd149, %fd148, 0d3E5ADE1569CE2BDF, 0d3E928AF3FCA213EA;
	fma.rn.f64 	%fd150, %fd149, %fd148, 0d3EC71DEE62401315;
	fma.rn.f64 	%fd151, %fd150, %fd148, 0d3EFA01997C89EB71;
	fma.rn.f64 	%fd152, %fd151, %fd148, 0d3F2A01A014761F65;
	fma.rn.f64 	%fd153, %fd152, %fd148, 0d3F56C16C1852B7AF;
	fma.rn.f64 	%fd154, %fd153, %fd148, 0d3F81111111122322;
	fma.rn.f64 	%fd155, %fd154, %fd148, 0d3FA55555555502A1;
	fma.rn.f64 	%fd156, %fd155, %fd148, 0d3FC5555555555511;
	fma.rn.f64 	%fd157, %fd156, %fd148, 0d3FE000000000000B;
	fma.rn.f64 	%fd158, %fd157, %fd148, 0d3FF0000000000000;
	fma.rn.f64 	%fd159, %fd158, %fd148, 0d3FF0000000000000;
	{
	.reg .b32 %temp; 
	mov.b64 	{%r9, %temp}, %fd159;
	}
	{
	.reg .b32 %temp; 
	mov.b64 	{%temp, %r10}, %fd159;
	}
	shl.b32 	%r100, %r8, 20;
	add.s32 	%r101, %r100, %r10;
	mov.b64 	%fd293, {%r9, %r101};
	{
	.reg .b32 %temp; 
	mov.b64 	{%temp, %r102}, %fd11;
	}
	mov.b32 	%f7, %r102;
	abs.f32 	%f2, %f7;
	setp.lt.f32 	%p17, %f2, 0f4086232B;
	@%p17 bra 	$L__BB0_9;
	setp.lt.f64 	%p18, %fd11, 0d0000000000000000;
	add.f64 	%fd160, %fd11, 0d7FF0000000000000;
	selp.f64 	%fd293, 0d0000000000000000, %fd160, %p18;
	setp.geu.f32 	%p19, %f2, 0f40874800;
	@%p19 bra 	$L__BB0_9;
	shr.u32 	%r103, %r8, 31;
	add.s32 	%r104, %r8, %r103;
	shr.s32 	%r105, %r104, 1;
	shl.b32 	%r106, %r105, 20;
	add.s32 	%r107, %r10, %r106;
	mov.b64 	%fd161, {%r9, %r107};
	sub.s32 	%r108, %r8, %r105;
	shl.b32 	%r109, %r108, 20;
	add.s32 	%r110, %r109, 1072693248;
	mov.b32 	%r111, 0;
	mov.b64 	%fd162, {%r111, %r110};
	mul.f64 	%fd293, %fd162, %fd161;
$L__BB0_9:
	mad.lo.s32 	%r112, %r1, %r4, %r2;
	mul.lo.s32 	%r113, %r67, %r112;
	mul.lo.s32 	%r114, %r113, %r68;
	mul.wide.u32 	%rd30, %r114, 8;
	add.s64 	%rd31, %rd3, %rd30;
	sqrt.rn.f64 	%fd163, %fd7;
	mul.f64 	%fd164, %fd163, %fd293;
	mul.f64 	%fd165, %fd8, %fd164;
	st.global.f64 	[%rd31], %fd165;
	mul.f64 	%fd166, %fd9, %fd164;
	st.global.f64 	[%rd31+8], %fd166;
	mul.f64 	%fd167, %fd10, %fd164;
	st.global.f64 	[%rd31+16], %fd167;
	bra.uni 	$L__BB0_20;
$L__BB0_10:
	setp.ne.s32 	%p5, %r65, 1;
	setp.ne.s32 	%p6, %r66, 0;
	or.pred  	%p7, %p5, %p6;
	@%p7 bra 	$L__BB0_15;
	mul.wide.u32 	%rd20, %r1, 8;
	add.s64 	%rd21, %rd5, %rd20;
	ld.global.f64 	%fd91, [%rd21];
	mul.wide.u32 	%rd22, %r2, 8;
	add.s64 	%rd23, %rd4, %rd22;
	ld.global.f64 	%fd92, [%rd23];
	mul.f64 	%fd93, %fd33, %fd33;
	fma.rn.f64 	%fd94, %fd32, %fd32, %fd93;
	fma.rn.f64 	%fd95, %fd34, %fd34, %fd94;
	sqrt.rn.f64 	%fd96, %fd95;
	add.f64 	%fd97, %fd91, %fd92;
	rcp.rn.f64 	%fd98, %fd97;
	mul.f64 	%fd99, %fd98, 0d400921FB54442D18;
	mul.f64 	%fd100, %fd99, %fd99;
	mul.f64 	%fd16, %fd99, %fd100;
	mul.f64 	%fd101, %fd92, %fd98;
	mul.f64 	%fd17, %fd32, %fd101;
	mul.f64 	%fd18, %fd33, %fd101;
	mul.f64 	%fd19, %fd34, %fd101;
	neg.f64 	%fd102, %fd91;
	mul.f64 	%fd103, %fd101, %fd102;
	mul.f64 	%fd104, %fd96, %fd103;
	mul.f64 	%fd20, %fd96, %fd104;
	fma.rn.f64 	%fd105, %fd20, 0d3FF71547652B82FE, 0d4338000000000000;
	{
	.reg .b32 %temp; 
	mov.b64 	{%r11, %temp}, %fd105;
	}
	mov.f64 	%fd106, 0dC338000000000000;
	add.rn.f64 	%fd107, %fd105, %fd106;
	fma.rn.f64 	%fd108, %fd107, 0dBFE62E42FEFA39EF, %fd20;
	fma.rn.f64 	%fd109, %fd107, 0dBC7ABC9E3B39803F, %fd108;
	fma.rn.f64 	%fd110, %fd109, 0d3E5ADE1569CE2BDF, 0d3E928AF3FCA213EA;
	fma.rn.f64 	%fd111, %fd110, %fd109, 0d3EC71DEE62401315;
	fma.rn.f64 	%fd112, %fd111, %fd109, 0d3EFA01997C89EB71;
	fma.rn.f64 	%fd113, %fd112, %fd109, 0d3F2A01A014761F65;
	fma.rn.f64 	%fd114, %fd113, %fd109, 0d3F56C16C1852B7AF;
	fma.rn.f64 	%fd115, %fd114, %fd109, 0d3F81111111122322;
	fma.rn.f64 	%fd116, %fd115, %fd109, 0d3FA55555555502A1;
	fma.rn.f64 	%fd117, %fd116, %fd109, 0d3FC5555555555511;
	fma.rn.f64 	%fd118, %fd117, %fd109, 0d3FE000000000000B;
	fma.rn.f64 	%fd119, %fd118, %fd109, 0d3FF0000000000000;
	fma.rn.f64 	%fd120, %fd119, %fd109, 0d3FF0000000000000;
	{
	.reg .b32 %temp; 
	mov.b64 	{%r12, %temp}, %fd120;
	}
	{
	.reg .b32 %temp; 
	mov.b64 	{%temp, %r13}, %fd120;
	}
	shl.b32 	%r85, %r11, 20;
	add.s32 	%r86, %r85, %r13;
	mov.b64 	%fd294, {%r12, %r86};
	{
	.reg .b32 %temp; 
	mov.b64 	{%temp, %r87}, %fd20;
	}
	mov.b32 	%f6, %r87;
	abs.f32 	%f3, %f6;
	setp.lt.f32 	%p14, %f3, 0f4086232B;
	@%p14 bra 	$L__BB0_14;
	setp.lt.f64 	%p15, %fd20, 0d0000000000000000;
	add.f64 	%fd121, %fd20, 0d7FF0000000000000;
	selp.f64 	%fd294, 0d0000000000000000, %fd121, %p15;
	setp.geu.f32 	%p16, %f3, 0f40874800;
	@%p16 bra 	$L__BB0_14;
	shr.u32 	%r88, %r11, 31;
	add.s32 	%r89, %r11, %r88;
	shr.s32 	%r90, %r89, 1;
	shl.b32 	%r91, %r90, 20;
	add.s32 	%r92, %r13, %r91;
	mov.b64 	%fd122, {%r12, %r92};
	sub.s32 	%r93, %r11, %r90;
	shl.b32 	%r94, %r93, 20;
	add.s32 	%r95, %r94, 1072693248;
	mov.b32 	%r96, 0;
	mov.b64 	%fd123, {%r96, %r95};
	mul.f64 	%fd294, %fd123, %fd122;
$L__BB0_14:
	mad.lo.s32 	%r97, %r1, %r4, %r2;
	mul.lo.s32 	%r98, %r67, %r97;
	mul.lo.s32 	%r99, %r98, %r68;
	mul.wide.u32 	%rd24, %r99, 8;
	add.s64 	%rd25, %rd3, %rd24;
	sqrt.rn.f64 	%fd124, %fd16;
	mul.f64 	%fd125, %fd124, %fd294;
	mul.f64 	%fd126, %fd17, %fd125;
	st.global.f64 	[%rd25], %fd126;
	mul.f64 	%fd127, %fd18, %fd125;
	st.global.f64 	[%rd25+8], %fd127;
	mul.f64 	%fd128, %fd19, %fd125;
	st.global.f64 	[%rd25+16], %fd128;
	bra.uni 	$L__BB0_20;
$L__BB0_15:
	setp.ne.s32 	%p8, %r65, 1;
	setp.ne.s32 	%p9, %r66, 1;
	or.pred  	%p10, %p8, %p9;
	@%p10 bra 	$L__BB0_20;
	mul.wide.u32 	%rd14, %r1, 8;
	add.s64 	%rd15, %rd5, %rd14;
	ld.global.f64 	%fd35, [%rd15];
	mul.wide.u32 	%rd16, %r2, 8;
	add.s64 	%rd17, %rd4, %rd16;
	ld.global.f64 	%fd36, [%rd17];
	mul.f64 	%fd37, %fd33, %fd33;
	fma.rn.f64 	%fd38, %fd32, %fd32, %fd37;
	fma.rn.f64 	%fd39, %fd34, %fd34, %fd38;
	sqrt.rn.f64 	%fd40, %fd39;
	add.f64 	%fd41, %fd35, %fd36;
	rcp.rn.f64 	%fd25, %fd41;
	mul.f64 	%fd26, %fd36, %fd25;
	neg.f64 	%fd42, %fd35;
	mul.f64 	%fd43, %fd26, %fd42;
	mul.f64 	%fd44, %fd40, %fd43;
	mul.f64 	%fd27, %fd40, %fd44;
	fma.rn.f64 	%fd45, %fd27, 0d3FF71547652B82FE, 0d4338000000000000;
	{
	.reg .b32 %temp; 
	mov.b64 	{%r14, %temp}, %fd45;
	}
	mov.f64 	%fd46, 0dC338000000000000;
	add.rn.f64 	%fd47, %fd45, %fd46;
	fma.rn.f64 	%fd48, %fd47, 0dBFE62E42FEFA39EF, %fd27;
	fma.rn.f64 	%fd49, %fd47, 0dBC7ABC9E3B39803F, %fd48;
	fma.rn.f64 	%fd50, %fd49, 0d3E5ADE1569CE2BDF, 0d3E928AF3FCA213EA;
	fma.rn.f64 	%fd51, %fd50, %fd49, 0d3EC71DEE62401315;
	fma.rn.f64 	%fd52, %fd51, %fd49, 0d3EFA01997C89EB71;
	fma.rn.f64 	%fd53, %fd52, %fd49, 0d3F2A01A014761F65;
	fma.rn.f64 	%fd54, %fd53, %fd49, 0d3F56C16C1852B7AF;
	fma.rn.f64 	%fd55, %fd54, %fd49, 0d3F81111111122322;
	fma.rn.f64 	%fd56, %fd55, %fd49, 0d3FA55555555502A1;
	fma.rn.f64 	%fd57, %fd56, %fd49, 0d3FC5555555555511;
	fma.rn.f64 	%fd58, %fd57, %fd49, 0d3FE000000000000B;
	fma.rn.f64 	%fd59, %fd58, %fd49, 0d3FF0000000000000;
	fma.rn.f64 	%fd60, %fd59, %fd49, 0d3FF0000000000000;
	{
	.reg .b32 %temp; 
	mov.b64 	{%r15, %temp}, %fd60;
	}
	{
	.reg .b32 %temp; 
	mov.b64 	{%temp, %r16}, %fd60;
	}
	shl.b32 	%r70, %r14, 20;
	add.s32 	%r71, %r70, %r16;
	mov.b64 	%fd295, {%r15, %r71};
	{
	.reg .b32 %temp; 
	mov.b64 	{%temp, %r72}, %fd27;
	}
	mov.b32 	%f5, %r72;
	abs.f32 	%f4, %f5;
	setp.lt.f32 	%p11, %f4, 0f4086232B;
	@%p11 bra 	$L__BB0_19;
	setp.lt.f64 	%p12, %fd27, 0d0000000000000000;
	add.f64 	%fd61, %fd27, 0d7FF0000000000000;
	selp.f64 	%fd295, 0d0000000000000000, %fd61, %p12;
	setp.geu.f32 	%p13, %f4, 0f40874800;
	@%p13 bra 	$L__BB0_19;
	shr.u32 	%r73, %r14, 31;
	add.s32 	%r74, %r14, %r73;
	shr.s32 	%r75, %r74, 1;
	shl.b32 	%r76, %r75, 20;
	add.s32 	%r77, %r16, %r76;
	mov.b64 	%fd62, {%r15, %r77};
	sub.s32 	%r78, %r14, %r75;
	shl.b32 	%r79, %r78, 20;
	add.s32 	%r80, %r79, 1072693248;
	mov.b32 	%r81, 0;
	mov.b64 	%fd63, {%r81, %r80};
	mul.f64 	%fd295, %fd63, %fd62;
$L__BB0_19:
	mad.lo.s32 	%r82, %r1, %r4, %r2;
	mul.lo.s32 	%r83, %r67, %r82;
	mul.lo.s32 	%r84, %r83, %r68;
	mul.wide.u32 	%rd18, %r84, 8;
	add.s64 	%rd19, %rd3, %rd18;
	mul.f64 	%fd64, %fd25, 0d400921FB54442D18;
	mul.f64 	%fd65, %fd32, %fd26;
	mul.f64 	%fd66, %fd33, %fd26;
	mul.f64 	%fd67, %fd34, %fd26;
	sub.f64 	%fd68, %fd65, %fd32;
	sub.f64 	%fd69, %fd66, %fd33;
	sub.f64 	%fd70, %fd67, %fd34;
	mul.f64 	%fd71, %fd64, %fd64;
	mul.f64 	%fd72, %fd64, %fd71;
	sqrt.rn.f64 	%fd73, %fd72;
	mul.f64 	%fd74, %fd73, %fd295;
	mul.f64 	%fd75, %fd65, %fd74;
	mul.f64 	%fd76, %fd68, %fd75;
	mul.f64 	%fd77, %fd25, 0d3FE0000000000000;
	fma.rn.f64 	%fd78, %fd77, %fd74, %fd76;
	st.global.f64 	[%rd19], %fd78;
	mul.f64 	%fd79, %fd69, %fd75;
	st.global.f64 	[%rd19+8], %fd79;
	mul.f64 	%fd80, %fd70, %fd75;
	st.global.f64 	[%rd19+16], %fd80;
	mul.f64 	%fd81, %fd66, %fd74;
	mul.f64 	%fd82, %fd68, %fd81;
	st.global.f64 	[%rd19+24], %fd82;
	mul.f64 	%fd83, %fd69, %fd81;
	fma.rn.f64 	%fd84, %fd77, %fd74, %fd83;
	st.global.f64 	[%rd19+32], %fd84;
	mul.f64 	%fd85, %fd70, %fd81;
	st.global.f64 	[%rd19+40], %fd85;
	mul.f64 	%fd86, %fd67, %fd74;
	mul.f64 	%fd87, %fd68, %fd86;
	st.global.f64 	[%rd19+48], %fd87;
	mul.f64 	%fd88, %fd69, %fd86;
	st.global.f64 	[%rd19+56], %fd88;
	mul.f64 	%fd89, %fd70, %fd86;
	fma.rn.f64 	%fd90, %fd77, %fd74, %fd89;
	st.global.f64 	[%rd19+64], %fd90;
$L__BB0_20:
	setp.eq.s32 	%p23, %r68, 0;
	@%p23 bra 	$L__BB0_35;
	setp.eq.s32 	%p24, %r67, 0;
	@%p24 bra 	$L__BB0_35;
	mad.lo.s32 	%r131, %r1, %r4, %r2;
	and.b32  	%r17, %r67, 7;
	and.b32  	%r18, %r67, 3;
	and.b32  	%r19, %r67, -8;
	and.b32  	%r20, %r67, 1;
	neg.s32 	%r21, %r19;
	shl.b32 	%r22, %r3, 3;
	shl.b32 	%r132, %r3, 1;
	add.s32 	%r23, %r1, %r132;
	mad.lo.s32 	%r24, %r3, 3, %r1;
	shl.b32 	%r133, %r3, 2;
	add.s32 	%r25, %r1, %r133;
	mad.lo.s32 	%r26, %r3, 6, %r1;
	mad.lo.s32 	%r27, %r3, 7, %r1;
	mul.lo.s32 	%r28, %r68, %r131;
	cvta.to.global.u64 	%rd6, %rd8;
	mul.lo.s32 	%r134, %r67, %r131;
	mul.lo.s32 	%r29, %r134, %r68;
	mov.b32 	%r174, 0;
$L__BB0_23:
	setp.lt.u32 	%p25, %r67, 8;
	mul.lo.s32 	%r31, %r174, %r67;
	add.s32 	%r32, %r31, %r29;
	mad.lo.s32 	%r136, %r174, %r4, %r2;
	mul.wide.u32 	%rd38, %r136, 8;
	add.s64 	%rd7, %rd6, %rd38;
	mov.b32 	%r187, 0;
	@%p25 bra 	$L__BB0_26;
	mad.lo.s32 	%r179, %r3, 5, %r1;
	add.s32 	%r183, %r1, %r3;
	add.s32 	%r184, %r31, 3;
	add.s32 	%r137, %r28, %r174;
	mad.lo.s32 	%r175, %r67, %r137, 3;
	mov.u32 	%r176, %r1;
	mov.u32 	%r177, %r27;
	mov.u32 	%r178, %r26;
	mov.u32 	%r180, %r25;
	mov.u32 	%r181, %r24;
	mov.u32 	%r182, %r23;
	mov.u32 	%r185, %r21;
$L__BB0_25:
	.pragma "nounroll";
	add.s32 	%r138, %r175, -3;
	mul.wide.u32 	%rd39, %r138, 8;
	add.s64 	%rd40, %rd3, %rd39;
	ld.global.f64 	%fd202, [%rd40];
	mul.wide.u32 	%rd41, %r176, 8;
	add.s64 	%rd42, %rd2, %rd41;
	ld.global.f64 	%fd203, [%rd42];
	mul.f64 	%fd204, %fd202, %fd203;
	ld.global.f64 	%fd205, [%rd7];
	mul.f64 	%fd206, %fd204, %fd205;
	add.s32 	%r139, %r184, -3;
	mul.wide.u32 	%rd43, %r139, 8;
	add.s64 	%rd44, %rd1, %rd43;
	atom.global.cta.add.f64 	%fd207, [%rd44], %fd206;
	add.s32 	%r140, %r175, -2;
	mul.wide.u32 	%rd45, %r140, 8;
	add.s64 	%rd46, %rd3, %rd45;
	ld.global.f64 	%fd208, [%rd46];
	mul.wide.u32 	%rd47, %r183, 8;
	add.s64 	%rd48, %rd2, %rd47;
	ld.global.f64 	%fd209, [%rd48];
	mul.f64 	%fd210, %fd208, %fd209;
	ld.global.f64 	%fd211, [%rd7];
	mul.f64 	%fd212, %fd210, %fd211;
	add.s32 	%r141, %r184, -2;
	mul.wide.u32 	%rd49, %r141, 8;
	add.s64 	%rd50, %rd1, %rd49;
	atom.global.cta.add.f64 	%fd213, [%rd50], %fd212;
	add.s32 	%r142, %r175, -1;
	mul.wide.u32 	%rd51, %r142, 8;
	add.s64 	%rd52, %rd3, %rd51;
	ld.global.f64 	%fd214, [%rd52];
	mul.wide.u32 	%rd53, %r182, 8;
	add.s64 	%rd54, %rd2, %rd53;
	ld.global.f64 	%fd215, [%rd54];
	mul.f64 	%fd216, %fd214, %fd215;
	ld.global.f64 	%fd217, [%rd7];
	mul.f64 	%fd218, %fd216, %fd217;
	add.s32 	%r143, %r184, -1;
	mul.wide.u32 	%rd55, %r143, 8;
	add.s64 	%rd56, %rd1, %rd55;
	atom.global.cta.add.f64 	%fd219, [%rd56], %fd218;
	add.s32 	%r144, %r175, 4;
	mul.wide.u32 	%rd57, %r175, 8;
	add.s64 	%rd58, %rd3, %rd57;
	ld.global.f64 	%fd220, [%rd58];
	mul.wide.u32 	%rd59, %r181, 8;
	add.s64 	%rd60, %rd2, %rd59;
	ld.global.f64 	%fd221, [%rd60];
	mul.f64 	%fd222, %fd220, %fd221;
	ld.global.f64 	%fd223, [%rd7];
	mul.f64 	%fd224, %fd222, %fd223;
	add.s32 	%r145, %r184, 4;
	mul.wide.u32 	%rd61, %r184, 8;
	add.s64 	%rd62, %rd1, %rd61;
	atom.global.cta.add.f64 	%fd225, [%rd62], %fd224;
	add.s32 	%r146, %r175, 1;
	mul.wide.u32 	%rd63, %r146, 8;
	add.s64 	%rd64, %rd3, %rd63;
	ld.global.f64 	%fd226, [%rd64];
	mul.wide.u32 	%rd65, %r180, 8;
	add.s64 	%rd66, %rd2, %rd65;
	ld.global.f64 	%fd227, [%rd66];
	mul.f64 	%fd228, %fd226, %fd227;
	ld.global.f64 	%fd229, [%rd7];
	mul.f64 	%fd230, %fd228, %fd229;
	add.s32 	%r147, %r184, 1;
	mul.wide.u32 	%rd67, %r147, 8;
	add.s64 	%rd68, %rd1, %rd67;
	atom.global.cta.add.f64 	%fd231, [%rd68], %fd230;
	add.s32 	%r148, %r175, 2;
	mul.wide.u32 	%rd69, %r148, 8;
	add.s64 	%rd70, %rd3, %rd69;
	ld.global.f64 	%fd232, [%rd70];
	mul.wide.u32 	%rd71, %r179, 8;
	add.s64 	%rd72, %rd2, %rd71;
	ld.global.f64 	%fd233, [%rd72];
	mul.f64 	%fd234, %fd232, %fd233;
	ld.global.f64 	%fd235, [%rd7];
	mul.f64 	%fd236, %fd234, %fd235;
	add.s32 	%r149, %r184, 2;
	mul.wide.u32 	%rd73, %r149, 8;
	add.s64 	%rd74, %rd1, %rd73;
	atom.global.cta.add.f64 	%fd237, [%rd74], %fd236;
	add.s32 	%r150, %r175, 3;
	mul.wide.u32 	%rd75, %r150, 8;
	add.s64 	%rd76, %rd3, %rd75;
	ld.global.f64 	%fd238, [%rd76];
	mul.wide.u32 	%rd77, %r178, 8;
	add.s64 	%rd78, %rd2, %rd77;
	ld.global.f64 	%fd239, [%rd78];
	mul.f64 	%fd240, %fd238, %fd239;
	ld.global.f64 	%fd241, [%rd7];
	mul.f64 	%fd242, %fd240, %fd241;
	add.s32 	%r151, %r184, 3;
	mul.wide.u32 	%rd79, %r151, 8;
	add.s64 	%rd80, %rd1, %rd79;
	atom.global.cta.add.f64 	%fd243, [%rd80], %fd242;
	mul.wide.u32 	%rd81, %r144, 8;
	add.s64 	%rd82, %rd3, %rd81;
	ld.global.f64 	%fd244, [%rd82];
	mul.wide.u32 	%rd83, %r177, 8;
	add.s64 	%rd84, %rd2, %rd83;
	ld.global.f64 	%fd245, [%rd84];
	mul.f64 	%fd246, %fd244, %fd245;
	ld.global.f64 	%fd247, [%rd7];
	mul.f64 	%fd248, %fd246, %fd247;
	mul.wide.u32 	%rd85, %r145, 8;
	add.s64 	%rd86, %rd1, %rd85;
	atom.global.cta.add.f64 	%fd249, [%rd86], %fd248;
	add.s32 	%r185, %r185, 8;
	add.s32 	%r184, %r184, 8;
	add.s32 	%r183, %r183, %r22;
	add.s32 	%r182, %r182, %r22;
	add.s32 	%r181, %r181, %r22;
	add.s32 	%r180, %r180, %r22;
	add.s32 	%r179, %r179, %r22;
	add.s32 	%r178, %r178, %r22;
	add.s32 	%r177, %r177, %r22;
	add.s32 	%r176, %r176, %r22;
	add.s32 	%r175, %r175, 8;
	setp.ne.s32 	%p26, %r185, 0;
	mov.u32 	%r187, %r19;
	@%p26 bra 	$L__BB0_25;
$L__BB0_26:
	setp.eq.s32 	%p27, %r17, 0;
	@%p27 bra 	$L__BB0_34;
	add.s32 	%r152, %r17, -1;
	setp.lt.u32 	%p28, %r152, 3;
	@%p28 bra 	$L__BB0_29;
	add.s32 	%r153, %r32, %r187;
	mul.wide.u32 	%rd87, %r153, 8;
	add.s64 	%rd88, %rd3, %rd87;
	ld.global.f64 	%fd250, [%rd88];
	mad.lo.s32 	%r154, %r187, %r3, %r1;
	mul.wide.u32 	%rd89, %r154, 8;
	add.s64 	%rd90, %rd2, %rd89;
	ld.global.f64 	%fd251, [%rd90];
	mul.f64 	%fd252, %fd250, %fd251;
	ld.global.f64 	%fd253, [%rd7];
	mul.f64 	%fd254, %fd252, %fd253;
	add.s32 	%r155, %r187, %r31;
	mul.wide.u32 	%rd91, %r155, 8;
	add.s64 	%rd92, %rd1, %rd91;
	atom.global.cta.add.f64 	%fd255, [%rd92], %fd254;
	add.s32 	%r156, %r153, 1;
	mul.wide.u32 	%rd93, %r156, 8;
	add.s64 	%rd94, %rd3, %rd93;
	ld.global.f64 	%fd256, [%rd94];
	add.s32 	%r157, %r154, %r3;
	mul.wide.u32 	%rd95, %r157, 8;
	add.s64 	%rd96, %rd2, %rd95;
	ld.global.f64 	%fd257, [%rd96];
	mul.f64 	%fd258, %fd256, %fd257;
	ld.global.f64 	%fd259, [%rd7];
	mul.f64 	%fd260, %fd258, %fd259;
	add.s32 	%r158, %r155, 1;
	mul.wide.u32 	%rd97, %r158, 8;
	add.s64 	%rd98, %rd1, %rd97;
	atom.global.cta.add.f64 	%fd261, [%rd98], %fd260;
	add.s32 	%r159, %r153, 2;
	mul.wide.u32 	%rd99, %r159, 8;
	add.s64 	%rd100, %rd3, %rd99;
	ld.global.f64 	%fd262, [%rd100];
	add.s32 	%r160, %r157, %r3;
	mul.wide.u32 	%rd101, %r160, 8;
	add.s64 	%rd102, %rd2, %rd101;
	ld.global.f64 	%fd263, [%rd102];
	mul.f64 	%fd264, %fd262, %fd263;
	ld.global.f64 	%fd265, [%rd7];
	mul.f64 	%fd266, %fd264, %fd265;
	add.s32 	%r161, %r155, 2;
	mul.wide.u32 	%rd103, %r161, 8;
	add.s64 	%rd104, %rd1, %rd103;
	atom.global.cta.add.f64 	%fd267, [%rd104], %fd266;
	add.s32 	%r162, %r153, 3;
	mul.wide.u32 	%rd105, %r162, 8;
	add.s64 	%rd106, %rd3, %rd105;
	ld.global.f64 	%fd268, [%rd106];
	add.s32 	%r163, %r160, %r3;
	mul.wide.u32 	%rd107, %r163, 8;
	add.s64 	%rd108, %rd2, %rd107;
	ld.global.f64 	%fd269, [%rd108];
	mul.f64 	%fd270, %fd268, %fd269;
	ld.global.f64 	%fd271, [%rd7];
	mul.f64 	%fd272, %fd270, %fd271;
	add.s32 	%r164, %r155, 3;
	mul.wide.u32 	%rd109, %r164, 8;
	add.s64 	%rd110, %rd1, %rd109;
	atom.global.cta.add.f64 	%fd273, [%rd110], %fd272;
	add.s32 	%r187, %r187, 4;
$L__BB0_29:
	setp.eq.s32 	%p29, %r18, 0;
	@%p29 bra 	$L__BB0_34;
	setp.eq.s32 	%p30, %r18, 1;
	@%p30 bra 	$L__BB0_32;
	add.s32 	%r165, %r32, %r187;
	mul.wide.u32 	%rd111, %r165, 8;
	add.s64 	%rd112, %rd3, %rd111;
	ld.global.f64 	%fd274, [%rd112];
	mad.lo.s32 	%r166, %r187, %r3, %r1;
	mul.wide.u32 	%rd113, %r166, 8;
	add.s64 	%rd114, %rd2, %rd113;
	ld.global.f64 	%fd275, [%rd114];
	mul.f64 	%fd276, %fd274, %fd275;
	ld.global.f64 	%fd277, [%rd7];
	mul.f64 	%fd278, %fd276, %fd277;
	add.s32 	%r167, %r187, %r31;
	mul.wide.u32 	%rd115, %r167, 8;
	add.s64 	%rd116, %rd1, %rd115;
	atom.global.cta.add.f64 	%fd279, [%rd116], %fd278;
	add.s32 	%r168, %r165, 1;
	mul.wide.u32 	%rd117, %r168, 8;
	add.s64 	%rd118, %rd3, %rd117;
	ld.global.f64 	%fd280, [%rd118];
	add.s32 	%r169, %r166, %r3;
	mul.wide.u32 	%rd119, %r169, 8;
	add.s64 	%rd120, %rd2, %rd119;
	ld.global.f64 	%fd281, [%rd120];
	mul.f64 	%fd282, %fd280, %fd281;
	ld.global.f64 	%fd283, [%rd7];
	mul.f64 	%fd284, %fd282, %fd283;
	add.s32 	%r170, %r167, 1;
	mul.wide.u32 	%rd121, %r170, 8;
	add.s64 	%rd122, %rd1, %rd121;
	atom.global.cta.add.f64 	%fd285, [%rd122], %fd284;
	add.s32 	%r187, %r187, 2;
$L__BB0_32:
	setp.eq.s32 	%p31, %r20, 0;
	@%p31 bra 	$L__BB0_34;
	add.s32 	%r171, %r32, %r187;
	mul.wide.u32 	%rd123, %r171, 8;
	add.s64 	%rd124, %rd3, %rd123;
	ld.global.f64 	%fd286, [%rd124];
	mad.lo.s32 	%r172, %r187, %r3, %r1;
	mul.wide.u32 	%rd125, %r172, 8;
	add.s64 	%rd126, %rd2, %rd125;
	ld.global.f64 	%fd287, [%rd126];
	mul.f64 	%fd288, %fd286, %fd287;
	ld.global.f64 	%fd289, [%rd7];
	mul.f64 	%fd290, %fd288, %fd289;
	add.s32 	%r173, %r187, %r31;
	mul.wide.u32 	%rd127, %r173, 8;
	add.s64 	%rd128, %rd1, %rd127;
	atom.global.cta.add.f64 	%fd291, [%rd128], %fd290;
$L__BB0_34:
	add.s32 	%r174, %r174, 1;
	setp.ne.s32 	%p32, %r174, %r68;
	@%p32 bra 	$L__BB0_23;
$L__BB0_35:
	ret;

}
	// .globl	compute_s_gpu_kernel
.visible .entry compute_s_gpu_kernel(
	.param .u64 .ptr .align 1 compute_s_gpu_kernel_param_0,
	.param .u64 .ptr .align 1 compute_s_gpu_kernel_param_1,
	.param .u64 .ptr .align 1 compute_s_gpu_kernel_param_2,
	.param .u64 .ptr .align 1 compute_s_gpu_kernel_param_3
)
{
	.local .align 16 .b8 	__local_depot1[208];
	.reg .b64 	%SP;
	.reg .b64 	%SPL;
	.reg .pred 	%p<331>;
	.reg .b32 	%r<2693>;
	.reg .b32 	%f<3>;
	.reg .b64 	%rd<297>;
	.reg .b64 	%fd<368>;

	mov.u64 	%SPL, __local_depot1;
	ld.param.u64 	%rd16, [compute_s_gpu_kernel_param_0];
	ld.param.u64 	%rd17, [compute_s_gpu_kernel_param_1];
	ld.param.u64 	%rd18, [compute_s_gpu_kernel_param_2];
	cvta.to.global.u64 	%rd1, %rd18;
	cvta.to.global.u64 	%rd19, %rd17;
	cvta.to.global.u64 	%rd20, %rd16;
	add.u64 	%rd2, %SPL, 0;
	add.u64 	%rd3, %SPL, 80;
	mov.u32 	%r948, %ctaid.x;
	mul.lo.s32 	%r949, %r948, 3;
	mul.wide.s32 	%rd23, %r949, 4;
	add.s64 	%rd24, %rd20, %rd23;
	ld.global.u32 	%r950, [%rd24];
	shl.b32 	%r951, %r950, 3;
	ld.global.u32 	%r952, [%rd24+4];
	shl.b32 	%r953, %r952, 3;
	ld.global.u32 	%r1, [%rd24+8];
	mov.u32 	%r2, %tid.x;
	mov.u32 	%r954, %tid.y;
	add.s32 	%r955, %r951, -6;
	mul.wide.s32 	%rd25, %r955, 4;
	add.s64 	%rd4, %rd19, %rd25;
	ld.global.u32 	%r4, [%rd4];
	add.s32 	%r956, %r953, -6;
	mul.wide.s32 	%rd26, %r956, 4;
	add.s64 	%rd5, %rd19, %rd26;
	ld.global.u32 	%r957, [%rd5];
	setp.ge.s32 	%p1, %r2, %r4;
	setp.ge.s32 	%p2, %r954, %r957;
	or.pred  	%p3, %p1, %p2;
	@%p3 bra 	$L__BB1_459;
	ld.global.u32 	%r6, [%rd4+-4];
	ld.global.u32 	%r7, [%rd5+-4];
	add.s32 	%r8, %r6, 1;
	add.s32 	%r959, %r6, 2;
	mad.lo.s32 	%r960, %r959, %r6, %r959;
	shr.u32 	%r961, %r960, 1;
	setp.lt.s32 	%p4, %r6, 0;
	selp.b32 	%r9, 0, %r961, %p4;
	ld.global.u32 	%r962, [%rd4+12];
	add.s32 	%r963, %r962, %r2;
	mul.wide.s32 	%rd27, %r963, 8;
	add.s64 	%rd28, %rd1, %rd27;
	ld.global.f64 	%fd1, [%rd28];
	ld.global.u32 	%r964, [%rd5+12];
	add.s32 	%r965, %r964, %r954;
	mul.wide.s32 	%rd29, %r965, 8;
	add.s64 	%rd30, %rd1, %rd29;
	ld.global.f64 	%fd60, [%rd30];
	ld.global.u32 	%r10, [%rd4+16];
	ld.global.u32 	%r11, [%rd5+16];
	ld.global.u32 	%r966, [%rd4+20];
	mul.wide.s32 	%rd31, %r966, 8;
	add.s64 	%rd32, %rd1, %rd31;
	ld.global.f64 	%fd61, [%rd32];
	ld.global.f64 	%fd62, [%rd32+8];
	ld.global.f64 	%fd63, [%rd32+16];
	ld.global.u32 	%r967, [%rd5+20];
	mul.wide.s32 	%rd33, %r967, 8;
	add.s64 	%rd34, %rd1, %rd33;
	ld.global.f64 	%fd64, [%rd34];
	ld.global.f64 	%fd65, [%rd34+8];
	ld.global.f64 	%fd66, [%rd34+16];
	sub.f64 	%fd2, %fd61, %fd64;
	sub.f64 	%fd3, %fd62, %fd65;
	sub.f64 	%fd4, %fd63, %fd66;
	mov.b64 	%rd35, 0;
	st.local.u64 	[%rd2], %rd35;
	st.local.u64 	[%rd2+8], %rd35;
	st.local.u64 	[%rd2+16], %rd35;
	st.local.u64 	[%rd2+24], %rd35;
	st.local.u64 	[%rd2+32], %rd35;
	st.local.u64 	[%rd2+40], %rd35;
	st.local.u64 	[%rd2+48], %rd35;
	st.local.u64 	[%rd2+56], %rd35;
	st.local.u64 	[%rd2+64], %rd35;
	add.f64 	%fd67, %fd1, %fd60;
	rcp.rn.f64 	%fd68, %fd67;
	mul.f64 	%fd69, %fd68, 0d400921FB54442D18;
	mul.f64 	%fd70, %fd69, %fd69;
	mul.f64 	%fd5, %fd69, %fd70;
	mul.f64 	%fd6, %fd60, %fd68;
	mul.f64 	%fd7, %fd68, 0d3FE0000000000000;
	mul.f64 	%fd71, %fd3, %fd3;
	fma.rn.f64 	%fd72, %fd2, %fd2, %fd71;
	fma.rn.f64 	%fd8, %fd4, %fd4, %fd72;
	mov.b32 	%r2338, 0;
	@%p4 bra 	$L__BB1_8;
	and.b32  	%r12, %r8, 3;
	setp.lt.u32 	%p5, %r6, 3;
	mov.b32 	%r2335, 0;
	mov.u32 	%r2338, %r2335;
	@%p5 bra 	$L__BB1_5;
	and.b32  	%r2335, %r8, -4;
	mov.b32 	%r2330, 0;
	mov.u32 	%r2338, %r2330;
$L__BB1_4:
	add.s32 	%r971, %r2330, 2;
	mad.lo.s32 	%r972, %r971, %r2330, %r971;
	shr.u32 	%r973, %r972, 1;
	add.s32 	%r974, %r973, %r2338;
	add.s32 	%r975, %r973, %r971;
	add.s32 	%r976, %r2330, %r975;
	and.b32  	%r977, %r975, 2147483647;
	add.s32 	%r978, %r977, %r974;
	add.s32 	%r2330, %r2330, 4;
	add.s32 	%r979, %r976, 3;
	and.b32  	%r980, %r979, 2147483646;
	add.s32 	%r981, %r980, %r978;
	add.s32 	%r982, %r979, %r2330;
	and.b32  	%r983, %r982, 2147483646;
	add.s32 	%r2338, %r983, %r981;
	setp.ne.s32 	%p6, %r2330, %r2335;
	@%p6 bra 	$L__BB1_4;
$L__BB1_5:
	setp.eq.s32 	%p7, %r12, 0;
	@%p7 bra 	$L__BB1_8;
	mov.b32 	%r2337, 0;
$L__BB1_7:
	.pragma "nounroll";
	add.s32 	%r24, %r2335, 1;
	add.s32 	%r985, %r2335, 2;
	mad.lo.s32 	%r986, %r985, %r2335, %r985;
	shr.u32 	%r987, %r986, 1;
	add.s32 	%r2338, %r987, %r2338;
	add.s32 	%r2337, %r2337, 1;
	setp.ne.s32 	%p8, %r2337, %r12;
	mov.u32 	%r2335, %r24;
	@%p8 bra 	$L__BB1_7;
$L__BB1_8:
	sqrt.rn.f64 	%fd73, %fd8;
	neg.f64 	%fd74, %fd1;
	mul.f64 	%fd75, %fd6, %fd74;
	mul.f64 	%fd76, %fd75, %fd73;
	mul.f64 	%fd9, %fd73, %fd76;
	fma.rn.f64 	%fd77, %fd9, 0d3FF71547652B82FE, 0d4338000000000000;
	{
	.reg .b32 %temp; 
	mov.b64 	{%r28, %temp}, %fd77;
	}
	mov.f64 	%fd78, 0dC338000000000000;
	add.rn.f64 	%fd79, %fd77, %fd78;
	fma.rn.f64 	%fd80, %fd79, 0dBFE62E42FEFA39EF, %fd9;
	fma.rn.f64 	%fd81, %fd79, 0dBC7ABC9E3B39803F, %fd80;
	fma.rn.f64 	%fd82, %fd81, 0d3E5ADE1569CE2BDF, 0d3E928AF3FCA213EA;
	fma.rn.f64 	%fd83, %fd82, %fd81, 0d3EC71DEE62401315;
	fma.rn.f64 	%fd84, %fd83, %fd81, 0d3EFA01997C89EB71;
	fma.rn.f64 	%fd85, %fd84, %fd81, 0d3F2A01A014761F65;
	fma.rn.f64 	%fd86, %fd85, %fd81, 0d3F56C16C1852B7AF;
	fma.rn.f64 	%fd87, %fd86, %fd81, 0d3F81111111122322;
	fma.rn.f64 	%fd88, %fd87, %fd81, 0d3FA55555555502A1;
	fma.rn.f64 	%fd89, %fd88, %fd81, 0d3FC5555555555511;
	fma.rn.f64 	%fd90, %fd89, %fd81, 0d3FE000000000000B;
	fma.rn.f64 	%fd91, %fd90, %fd81, 0d3FF0000000000000;
	fma.rn.f64 	%fd92, %fd91, %fd81, 0d3FF0000000000000;
	{
	.reg .b32 %temp; 
	mov.b64 	{%r29, %temp}, %fd92;
	}
	{
	.reg .b32 %temp; 
	mov.b64 	{%temp, %r30}, %fd92;
	}
	shl.b32 	%r988, %r28, 20;
	add.s32 	%r989, %r988, %r30;
	mov.b64 	%fd367, {%r29, %r989};
	{
	.reg .b32 %temp; 
	mov.b64 	{%temp, %r990}, %fd9;
	}
	mov.b32 	%f2, %r990;
	abs.f32 	%f1, %f2;
	setp.lt.f32 	%p9, %f1, 0f4086232B;
	@%p9 bra 	$L__BB1_11;
	setp.lt.f64 	%p10, %fd9, 0d0000000000000000;
	add.f64 	%fd93, %fd9, 0d7FF0000000000000;
	selp.f64 	%fd367, 0d0000000000000000, %fd93, %p10;
	setp.geu.f32 	%p11, %f1, 0f40874800;
	@%p11 bra 	$L__BB1_11;
	shr.u32 	%r991, %r28, 31;
	add.s32 	%r992, %r28, %r991;
	shr.s32 	%r993, %r992, 1;
	shl.b32 	%r994, %r993, 20;
	add.s32 	%r995, %r30, %r994;
	mov.b64 	%fd94, {%r29, %r995};
	sub.s32 	%r996, %r28, %r993;
	shl.b32 	%r997, %r996, 20;
	add.s32 	%r998, %r997, 1072693248;
	mov.b32 	%r999, 0;
	mov.b64 	%fd95, {%r999, %r998};
	mul.f64 	%fd367, %fd95, %fd94;
$L__BB1_11:
	sqrt.rn.f64 	%fd96, %fd5;
	mul.f64 	%fd14, %fd96, %fd367;
	st.local.f64 	[%rd3], %fd14;
	setp.lt.s32 	%p12, %r6, 1;
	@%p12 bra 	$L__BB1_412;
	mul.f64 	%fd15, %fd6, %fd2;
	mul.f64 	%fd16, %fd6, %fd3;
	mul.f64 	%fd17, %fd6, %fd4;
	mul.f64 	%fd18, %fd15, %fd14;
	st.local.f64 	[%rd3+8], %fd18;
	mul.f64 	%fd19, %fd16, %fd14;
	mul.f64 	%fd20, %fd17, %fd14;
	st.local.v2.f64 	[%rd3+16], {%fd19, %fd20};
	setp.eq.s32 	%p31, %r6, 1;
	@%p31 bra 	$L__BB1_111;
	mul.f64 	%fd128, %fd15, %fd18;
	fma.rn.f64 	%fd21, %fd7, %fd14, %fd128;
	mul.f64 	%fd22, %fd15, %fd19;
	st.local.v2.f64 	[%rd3+32], {%fd21, %fd22};
	mul.f64 	%fd23, %fd15, %fd20;
	mul.f64 	%fd129, %fd16, %fd19;
	fma.rn.f64 	%fd24, %fd7, %fd14, %fd129;
	st.local.v2.f64 	[%rd3+48], {%fd23, %fd24};
	mul.f64 	%fd25, %fd16, %fd20;
	mul.f64 	%fd130, %fd17, %fd20;
	fma.rn.f64 	%fd26, %fd7, %fd14, %fd130;
	st.local.v2.f64 	[%rd3+64], {%fd25, %fd26};
	setp.lt.u32 	%p32, %r6, 3;
	@%p32 bra 	$L__BB1_111;
	add.f64 	%fd27, %fd7, %fd7;
	mul.f64 	%fd131, %fd27, %fd18;
	fma.rn.f64 	%fd28, %fd15, %fd21, %fd131;
	mul.f64 	%fd132, %fd7, %fd19;
	fma.rn.f64 	%fd29, %fd15, %fd22, %fd132;
	st.local.v2.f64 	[%rd3+80], {%fd28, %fd29};
	mul.f64 	%fd133, %fd7, %fd20;
	fma.rn.f64 	%fd30, %fd15, %fd23, %fd133;
	mul.f64 	%fd31, %fd15, %fd24;
	st.local.v2.f64 	[%rd3+96], {%fd30, %fd31};
	mul.f64 	%fd32, %fd15, %fd25;
	mul.f64 	%fd33, %fd15, %fd26;
	st.local.v2.f64 	[%rd3+112], {%fd32, %fd33};
	mul.f64 	%fd134, %fd27, %fd19;
	fma.rn.f64 	%fd34, %fd16, %fd24, %fd134;
	fma.rn.f64 	%fd35, %fd16, %fd25, %fd133;
	st.local.v2.f64 	[%rd3+128], {%fd34, %fd35};
	mul.f64 	%fd36, %fd16, %fd26;
	mul.f64 	%fd135, %fd27, %fd20;
	fma.rn.f64 	%fd37, %fd17, %fd26, %fd135;
	st.local.v2.f64 	[%rd3+144], {%fd36, %fd37};
	setp.eq.s32 	%p33, %r6, 3;
	@%p33 bra 	$L__BB1_111;
	mul.f64 	%fd136, %fd7, 0d4008000000000000;
	mul.f64 	%fd137, %fd136, %fd21;
	fma.rn.f64 	%fd138, %fd15, %fd28, %fd137;
	mul.f64 	%fd139, %fd27, %fd22;
	fma.rn.f64 	%fd140, %fd15, %fd29, %fd139;
	st.local.v2.f64 	[%rd3+160], {%fd138, %fd140};
	mul.f64 	%fd141, %fd27, %fd23;
	fma.rn.f64 	%fd142, %fd15, %fd30, %fd141;
	mul.f64 	%fd143, %fd7, %fd24;
	fma.rn.f64 	%fd144, %fd15, %fd31, %fd143;
	st.local.v2.f64 	[%rd3+176], {%fd142, %fd144};
	mul.f64 	%fd145, %fd7, %fd25;
	fma.rn.f64 	%fd146, %fd15, %fd32, %fd145;
	mul.f64 	%fd147, %fd7, %fd26;
	fma.rn.f64 	%fd148, %fd15, %fd33, %fd147;
	st.local.v2.f64 	[%rd3+192], {%fd146, %fd148};
	mul.f64 	%fd149, %fd15, %fd34;
	mul.f64 	%fd150, %fd15, %fd35;
	st.local.v2.f64 	[%rd3+208], {%fd149, %fd150};
	mul.f64 	%fd151, %fd15, %fd36;
	mul.f64 	%fd152, %fd15, %fd37;
	st.local.v2.f64 	[%rd3+224], {%fd151, %fd152};
	mul.f64 	%fd153, %fd136, %fd24;
	fma.rn.f64 	%fd154, %fd16, %fd34, %fd153;
	mul.f64 	%fd155, %fd27, %fd25;
	fma.rn.f64 	%fd156, %fd16, %fd35, %fd155;
	st.local.v2.f64 	[%rd3+240], {%fd154, %fd156};
	fma.rn.f64 	%fd157, %fd16, %fd36, %fd147;
	mul.f64 	%fd158, %fd16, %fd37;
	st.local.v2.f64 	[%rd3+256], {%fd157, %fd158};
	mul.f64 	%fd159, %fd136, %fd26;
	fma.rn.f64 	%fd160, %fd17, %fd37, %fd159;
	st.local.f64 	[%rd3+272], %fd160;
	setp.lt.u32 	%p34, %r6, 5;
	@%p34 bra 	$L__BB1_111;
	mov.b32 	%r2342, 5;
	mov.b32 	%r2343, 4;
	mov.b32 	%r2341, 3;
	mov.b32 	%r2340, 6;
	mov.b32 	%r2339, 0;
$L__BB1_17:
	mov.u32 	%r35, %r2342;
	add.s32 	%r36, %r2339, 4;
	add.s32 	%r37, %r2339, 2;
	add.s32 	%r38, %r35, -1;
	mul.lo.s32 	%r39, %r38, %r35;
	shr.u32 	%r1097, %r39, 31;
	add.s32 	%r1098, %r39, %r1097;
	shr.s32 	%r40, %r1098, 1;
	and.b32  	%r41, %r2343, 3;
	setp.lt.u32 	%p35, %r2341, 3;
	mov.b32 	%r2347, 0;
	mov.u32 	%r2349, %r2347;
	@%p35 bra 	$L__BB1_20;
	and.b32  	%r2347, %r2343, 2147483644;
	mov.b32 	%r2344, 0;
	mov.u32 	%r2349, %r2344;
$L__BB1_19:
	add.s32 	%r1100, %r2344, 2;
	mad.lo.s32 	%r1101, %r1100, %r2344, %r1100;
	shr.u32 	%r1102, %r1101, 1;
	add.s32 	%r1103, %r1102, %r2349;
	add.s32 	%r1104, %r1102, %r1100;
	add.s32 	%r1105, %r2344, %r1104;
	and.b32  	%r1106, %r1104, 2147483647;
	add.s32 	%r1107, %r1106, %r1103;
	add.s32 	%r2344, %r2344, 4;
	add.s32 	%r1108, %r1105, 3;
	and.b32  	%r1109, %r1108, 2147483646;
	add.s32 	%r1110, %r1109, %r1107;
	add.s32 	%r1111, %r1108, %r2344;
	and.b32  	%r1112, %r1111, 2147483646;
	add.s32 	%r2349, %r1112, %r1110;
	setp.ne.s32 	%p36, %r2344, %r2347;
	@%p36 bra 	$L__BB1_19;
$L__BB1_20:
	setp.eq.s32 	%p37, %r41, 0;
	@%p37 bra 	$L__BB1_24;
	add.s32 	%r50, %r2347, 2;
	mad.lo.s32 	%r1113, %r50, %r2347, %r50;
	shr.u32 	%r51, %r1113, 1;
	add.s32 	%r2349, %r51, %r2349;
	setp.eq.s32 	%p38, %r41, 1;
	@%p38 bra 	$L__BB1_24;
	add.s32 	%r53, %r51, %r50;
	and.b32  	%r1114, %r53, 2147483647;
	add.s32 	%r2349, %r1114, %r2349;
	setp.eq.s32 	%p39, %r41, 2;
	@%p39 bra 	$L__BB1_24;
	add.s32 	%r1115, %r2347, %r53;
	add.s32 	%r1116, %r1115, 3;
	and.b32  	%r1117, %r1116, 2147483647;
	add.s32 	%r2349, %r1117, %r2349;
$L__BB1_24:
	add.s32 	%r1120, %r38, %r40;
	add.s32 	%r1121, %r1120, %r2349;
	mul.wide.s32 	%rd65, %r1121, 8;
	add.s64 	%rd6, %rd3, %rd65;
	ld.local.f64 	%fd38, [%rd6];
	add.s32 	%r57, %r35, -2;
	mul.lo.s32 	%r1122, %r38, %r57;
	shr.u32 	%r1123, %r1122, 31;
	add.s32 	%r1124, %r1122, %r1123;
	shr.s32 	%r58, %r1124, 1;
	and.b32  	%r59, %r2341, 3;
	setp.lt.u32 	%p40, %r37, 3;
	mov.b32 	%r2353, 0;
	mov.u32 	%r2355, %r2353;
	@%p40 bra 	$L__BB1_27;
	and.b32  	%r2353, %r2341, 2147483644;
	mov.b32 	%r2350, 0;
	mov.u32 	%r2355, %r2350;
$L__BB1_26:
	add.s32 	%r1126, %r2350, 2;
	mad.lo.s32 	%r1127, %r1126, %r2350, %r1126;
	shr.u32 	%r1128, %r1127, 1;
	add.s32 	%r1129, %r1128, %r2355;
	add.s32 	%r1130, %r1128, %r1126;
	add.s32 	%r1131, %r2350, %r1130;
	and.b32  	%r1132, %r1130, 2147483647;
	add.s32 	%r1133, %r1132, %r1129;
	add.s32 	%r2350, %r2350, 4;
	add.s32 	%r1134, %r1131, 3;
	and.b32  	%r1135, %r1134, 2147483646;
	add.s32 	%r1136, %r1135, %r1133;
	add.s32 	%r1137, %r1134, %r2350;
	and.b32  	%r1138, %r1137, 2147483646;
	add.s32 	%r2355, %r1138, %r1136;
	setp.ne.s32 	%p41, %r2350, %r2353;
	@%p41 bra 	$L__BB1_26;
$L__BB1_27:
	setp.eq.s32 	%p42, %r59, 0;
	@%p42 bra 	$L__BB1_31;
	add.s32 	%r68, %r2353, 2;
	mad.lo.s32 	%r1139, %r68, %r2353, %r68;
	shr.u32 	%r69, %r1139, 1;
	add.s32 	%r2355, %r69, %r2355;
	setp.eq.s32 	%p43, %r59, 1;
	@%p43 bra 	$L__BB1_31;
	add.s32 	%r71, %r69, %r68;
	and.b32  	%r1140, %r71, 2147483647;
	add.s32 	%r2355, %r1140, %r2355;
	setp.eq.s32 	%p44, %r59, 2;
	@%p44 bra 	$L__BB1_31;
	add.s32 	%r1141, %r2353, %r71;
	add.s32 	%r1142, %r1141, 3;
	and.b32  	%r1143, %r1142, 2147483647;
	add.s32 	%r2355, %r1143, %r2355;
$L__BB1_31:
	add.s32 	%r1146, %r58, %r57;
	add.s32 	%r1147, %r1146, %r2355;
	mul.wide.s32 	%rd66, %r1147, 8;
	add.s64 	%rd67, %rd3, %rd66;
	ld.local.f64 	%fd161, [%rd67];
	cvt.rn.f64.s32 	%fd162, %r38;
	mul.f64 	%fd163, %fd7, %fd162;
	mul.f64 	%fd164, %fd163, %fd161;
	fma.rn.f64 	%fd39, %fd17, %fd38, %fd164;
	shr.u32 	%r1148, %r39, 1;
	add.s32 	%r1149, %r1148, %r35;
	and.b32  	%r75, %r1149, 2147483647;
	and.b32  	%r76, %r35, 3;
	setp.lt.u32 	%p45, %r36, 3;
	mov.b32 	%r2359, 0;
	mov.u32 	%r2361, %r2359;
	@%p45 bra 	$L__BB1_34;
	and.b32  	%r2359, %r35, -4;
	mov.b32 	%r2356, 0;
	mov.u32 	%r2361, %r2356;
$L__BB1_33:
	add.s32 	%r1151, %r2356, 2;
	mad.lo.s32 	%r1152, %r1151, %r2356, %r1151;
	shr.u32 	%r1153, %r1152, 1;
	add.s32 	%r1154, %r1153, %r2361;
	add.s32 	%r1155, %r1153, %r1151;
	add.s32 	%r1156, %r2356, %r1155;
	and.b32  	%r1157, %r1155, 2147483647;
	add.s32 	%r1158, %r1157, %r1154;
	add.s32 	%r2356, %r2356, 4;
	add.s32 	%r1159, %r1156, 3;
	and.b32  	%r1160, %r1159, 2147483646;
	add.s32 	%r1161, %r1160, %r1158;
	add.s32 	%r1162, %r1159, %r2356;
	and.b32  	%r1163, %r1162, 2147483646;
	add.s32 	%r2361, %r1163, %r1161;
	setp.ne.s32 	%p46, %r2356, %r2359;
	@%p46 bra 	$L__BB1_33;
$L__BB1_34:
	setp.eq.s32 	%p47, %r76, 0;
	@%p47 bra 	$L__BB1_38;
	add.s32 	%r85, %r2359, 2;
	mad.lo.s32 	%r1164, %r85, %r2359, %r85;
	shr.u32 	%r86, %r1164, 1;
	add.s32 	%r2361, %r86, %r2361;
	setp.eq.s32 	%p48, %r76, 1;
	@%p48 bra 	$L__BB1_38;
	add.s32 	%r88, %r86, %r85;
	and.b32  	%r1165, %r88, 2147483647;
	add.s32 	%r2361, %r1165, %r2361;
	setp.eq.s32 	%p49, %r76, 2;
	@%p49 bra 	$L__BB1_38;
	add.s32 	%r1166, %r2359, %r88;
	add.s32 	%r1167, %r1166, 3;
	and.b32  	%r1168, %r1167, 2147483647;
	add.s32 	%r2361, %r1168, %r2361;
$L__BB1_38:
	setp.lt.u32 	%p50, %r36, 3;
	add.s32 	%r92, %r75, %r35;
	add.s32 	%r1171, %r92, %r2361;
	mul.wide.s32 	%rd68, %r1171, 8;
	add.s64 	%rd69, %rd3, %rd68;
	st.local.f64 	[%rd69], %fd39;
	ld.local.f64 	%fd40, [%rd6];
	mov.b32 	%r2365, 0;
	mov.u32 	%r2367, %r2365;
	@%p50 bra 	$L__BB1_41;
	and.b32  	%r2365, %r35, -4;
	mov.b32 	%r2362, 0;
	mov.u32 	%r2367, %r2362;
$L__BB1_40:
	add.s32 	%r1173, %r2362, 2;
	mad.lo.s32 	%r1174, %r1173, %r2362, %r1173;
	shr.u32 	%r1175, %r1174, 1;
	add.s32 	%r1176, %r1175, %r2367;
	add.s32 	%r1177, %r1175, %r1173;
	add.s32 	%r1178, %r2362, %r1177;
	and.b32  	%r1179, %r1177, 2147483647;
	add.s32 	%r1180, %r1179, %r1176;
	add.s32 	%r2362, %r2362, 4;
	add.s32 	%r1181, %r1178, 3;
	and.b32  	%r1182, %r1181, 2147483646;
	add.s32 	%r1183, %r1182, %r1180;
	add.s32 	%r1184, %r1181, %r2362;
	and.b32  	%r1185, %r1184, 2147483646;
	add.s32 	%r2367, %r1185, %r1183;
	setp.ne.s32 	%p51, %r2362, %r2365;
	@%p51 bra 	$L__BB1_40;
$L__BB1_41:
	setp.eq.s32 	%p52, %r76, 0;
	@%p52 bra 	$L__BB1_45;
	add.s32 	%r101, %r2365, 2;
	mad.lo.s32 	%r1186, %r101, %r2365, %r101;
	shr.u32 	%r102, %r1186, 1;
	add.s32 	%r2367, %r102, %r2367;
	setp.eq.s32 	%p53, %r76, 1;
	@%p53 bra 	$L__BB1_45;
	add.s32 	%r104, %r102, %r101;
	and.b32  	%r1187, %r104, 2147483647;
	add.s32 	%r2367, %r1187, %r2367;
	setp.eq.s32 	%p54, %r76, 2;
	@%p54 bra 	$L__BB1_45;
	add.s32 	%r1188, %r2365, %r104;
	add.s32 	%r1189, %r1188, 3;
	and.b32  	%r1190, %r1189, 2147483647;
	add.s32 	%r2367, %r1190, %r2367;
$L__BB1_45:
	add.s32 	%r1192, %r92, %r2367;
	add.s32 	%r1193, %r1192, -1;
	mul.wide.s32 	%rd70, %r1193, 8;
	add.s64 	%rd71, %rd3, %rd70;
	mul.f64 	%fd165, %fd16, %fd40;
	st.local.f64 	[%rd71], %fd165;
	and.b32  	%r108, %r2343, 2147483644;
	and.b32  	%r109, %r2341, 2147483644;
	and.b32  	%r110, %r35, -4;
	mov.b32 	%r2368, 2;
$L__BB1_46:
	setp.gt.u32 	%p55, %r2339, -4;
	sub.s32 	%r113, %r35, %r2368;
	mov.b32 	%r2372, 0;
	mov.u32 	%r2374, %r2372;
	@%p55 bra 	$L__BB1_49;
	mov.b32 	%r2369, 0;
	mov.u32 	%r2374, %r2369;
$L__BB1_48:
	add.s32 	%r1197, %r2369, 2;
	mad.lo.s32 	%r1198, %r1197, %r2369, %r1197;
	shr.u32 	%r1199, %r1198, 1;
	add.s32 	%r1200, %r1199, %r2374;
	add.s32 	%r1201, %r1199, %r1197;
	add.s32 	%r1202, %r2369, %r1201;
	and.b32  	%r1203, %r1201, 2147483647;
	add.s32 	%r1204, %r1203, %r1200;
	add.s32 	%r2369, %r2369, 4;
	add.s32 	%r1205, %r1202, 3;
	and.b32  	%r1206, %r1205, 2147483646;
	add.s32 	%r1207, %r1206, %r1204;
	add.s32 	%r1208, %r1205, %r2369;
	and.b32  	%r1209, %r1208, 2147483646;
	add.s32 	%r2374, %r1209, %r1207;
	setp.ne.s32 	%p56, %r2369, %r108;
	mov.u32 	%r2372, %r108;
	@%p56 bra 	$L__BB1_48;
$L__BB1_49:
	setp.eq.s32 	%p57, %r41, 0;
	@%p57 bra 	$L__BB1_53;
	setp.eq.s32 	%p58, %r41, 1;
	add.s32 	%r121, %r2372, 2;
	mad.lo.s32 	%r1210, %r121, %r2372, %r121;
	shr.u32 	%r122, %r1210, 1;
	add.s32 	%r2374, %r122, %r2374;
	@%p58 bra 	$L__BB1_53;
	setp.eq.s32 	%p59, %r41, 2;
	add.s32 	%r124, %r122, %r121;
	and.b32  	%r1211, %r124, 2147483647;
	add.s32 	%r2374, %r1211, %r2374;
	@%p59 bra 	$L__BB1_53;
	add.s32 	%r1212, %r2372, %r124;
	add.s32 	%r1213, %r1212, 3;
	and.b32  	%r1214, %r1213, 2147483647;
	add.s32 	%r2374, %r1214, %r2374;
$L__BB1_53:
	setp.lt.u32 	%p60, %r37, 3;
	add.s32 	%r1217, %r113, %r40;
	add.s32 	%r1218, %r1217, %r2374;
	mul.wide.s32 	%rd72, %r1218, 8;
	add.s64 	%rd73, %rd3, %rd72;
	ld.local.f64 	%fd41, [%rd73];
	mov.b32 	%r2378, 0;
	mov.u32 	%r2380, %r2378;
	@%p60 bra 	$L__BB1_56;
	mov.b32 	%r2375, 0;
	mov.u32 	%r2380, %r2375;
$L__BB1_55:
	add.s32 	%r1220, %r2375, 2;
	mad.lo.s32 	%r1221, %r1220, %r2375, %r1220;
	shr.u32 	%r1222, %r1221, 1;
	add.s32 	%r1223, %r1222, %r2380;
	add.s32 	%r1224, %r1222, %r1220;
	add.s32 	%r1225, %r2375, %r1224;
	and.b32  	%r1226, %r1224, 2147483647;
	add.s32 	%r1227, %r1226, %r1223;
	add.s32 	%r2375, %r2375, 4;
	add.s32 	%r1228, %r1225, 3;
	and.b32  	%r1229, %r1228, 2147483646;
	add.s32 	%r1230, %r1229, %r1227;
	add.s32 	%r1231, %r1228, %r2375;
	and.b32  	%r1232, %r1231, 2147483646;
	add.s32 	%r2380, %r1232, %r1230;
	setp.ne.s32 	%p61, %r2375, %r109;
	mov.u32 	%r2378, %r109;
	@%p61 bra 	$L__BB1_55;
$L__BB1_56:
	setp.eq.s32 	%p62, %r59, 0;
	@%p62 bra 	$L__BB1_60;
	setp.eq.s32 	%p63, %r59, 1;
	add.s32 	%r135, %r2378, 2;
	mad.lo.s32 	%r1233, %r135, %r2378, %r135;
	shr.u32 	%r136, %r1233, 1;
	add.s32 	%r2380, %r136, %r2380;
	@%p63 bra 	$L__BB1_60;
	setp.eq.s32 	%p64, %r59, 2;
	add.s32 	%r138, %r136, %r135;
	and.b32  	%r1234, %r138, 2147483647;
	add.s32 	%r2380, %r1234, %r2380;
	@%p64 bra 	$L__BB1_60;
	add.s32 	%r1235, %r2378, %r138;
	add.s32 	%r1236, %r1235, 3;
	and.b32  	%r1237, %r1236, 2147483647;
	add.s32 	%r2380, %r1237, %r2380;
$L__BB1_60:
	setp.lt.u32 	%p65, %r36, 3;
	add.s32 	%r1240, %r113, %r58;
	add.s32 	%r1241, %r1240, %r2380;
	mul.wide.s32 	%rd74, %r1241, 8;
	add.s64 	%rd75, %rd3, %rd74;
	ld.local.f64 	%fd166, [%rd75];
	add.s32 	%r1242, %r2368, -1;
	cvt.rn.f64.s32 	%fd167, %r1242;
	mul.f64 	%fd168, %fd7, %fd167;
	mul.f64 	%fd169, %fd168, %fd166;
	fma.rn.f64 	%fd42, %fd16, %fd41, %fd169;
	mov.b32 	%r2384, 0;
	mov.u32 	%r2386, %r2384;
	@%p65 bra 	$L__BB1_63;
	mov.b32 	%r2381, 0;
	mov.u32 	%r2386, %r2381;
$L__BB1_62:
	add.s32 	%r1244, %r2381, 2;
	mad.lo.s32 	%r1245, %r1244, %r2381, %r1244;
	shr.u32 	%r1246, %r1245, 1;
	add.s32 	%r1247, %r1246, %r2386;
	add.s32 	%r1248, %r1246, %r1244;
	add.s32 	%r1249, %r2381, %r1248;
	and.b32  	%r1250, %r1248, 2147483647;
	add.s32 	%r1251, %r1250, %r1247;
	add.s32 	%r2381, %r2381, 4;
	add.s32 	%r1252, %r1249, 3;
	and.b32  	%r1253, %r1252, 2147483646;
	add.s32 	%r1254, %r1253, %r1251;
	add.s32 	%r1255, %r1252, %r2381;
	and.b32  	%r1256, %r1255, 2147483646;
	add.s32 	%r2386, %r1256, %r1254;
	setp.ne.s32 	%p66, %r2381, %r110;
	mov.u32 	%r2384, %r110;
	@%p66 bra 	$L__BB1_62;
$L__BB1_63:
	setp.eq.s32 	%p67, %r76, 0;
	@%p67 bra 	$L__BB1_67;
	setp.eq.s32 	%p68, %r76, 1;
	add.s32 	%r149, %r2384, 2;
	mad.lo.s32 	%r1257, %r149, %r2384, %r149;
	shr.u32 	%r150, %r1257, 1;
	add.s32 	%r2386, %r150, %r2386;
	@%p68 bra 	$L__BB1_67;
	setp.eq.s32 	%p69, %r76, 2;
	add.s32 	%r152, %r150, %r149;
	and.b32  	%r1258, %r152, 2147483647;
	add.s32 	%r2386, %r1258, %r2386;
	@%p69 bra 	$L__BB1_67;
	add.s32 	%r1259, %r2384, %r152;
	add.s32 	%r1260, %r1259, 3;
	and.b32  	%r1261, %r1260, 2147483647;
	add.s32 	%r2386, %r1261, %r2386;
$L__BB1_67:
	add.s32 	%r1262, %r113, %r75;
	add.s32 	%r1263, %r1262, %r2386;
	mul.wide.s32 	%rd76, %r1263, 8;
	add.s64 	%rd77, %rd3, %rd76;
	st.local.f64 	[%rd77], %fd42;
	add.s32 	%r2368, %r2368, 1;
	setp.eq.s32 	%p70, %r2368, %r2340;
	@%p70 bra 	$L__BB1_68;
	bra.uni 	$L__BB1_46;
$L__BB1_68:
	add.s32 	%r111, %r35, %r40;
	mov.b32 	%r2387, 0;
$L__BB1_69:
	setp.gt.u32 	%p71, %r2339, -4;
	mov.b32 	%r2391, 0;
	mov.u32 	%r2393, %r2391;
	@%p71 bra 	$L__BB1_72;
	mov.b32 	%r2388, 0;
	mov.u32 	%r2393, %r2388;
$L__BB1_71:
	add.s32 	%r1268, %r2388, 2;
	mad.lo.s32 	%r1269, %r1268, %r2388, %r1268;
	shr.u32 	%r1270, %r1269, 1;
	add.s32 	%r1271, %r1270, %r2393;
	add.s32 	%r1272, %r1270, %r1268;
	add.s32 	%r1273, %r2388, %r1272;
	and.b32  	%r1274, %r1272, 2147483647;
	add.s32 	%r1275, %r1274, %r1271;
	add.s32 	%r2388, %r2388, 4;
	add.s32 	%r1276, %r1273, 3;
	and.b32  	%r1277, %r1276, 2147483646;
	add.s32 	%r1278, %r1277, %r1275;
	add.s32 	%r1279, %r1276, %r2388;
	and.b32  	%r1280, %r1279, 2147483646;
	add.s32 	%r2393, %r1280, %r1278;
	setp.ne.s32 	%p72, %r2388, %r108;
	mov.u32 	%r2391, %r108;
	@%p72 bra 	$L__BB1_71;
$L__BB1_72:
	setp.eq.s32 	%p73, %r41, 0;
	@%p73 bra 	$L__BB1_76;
	setp.eq.s32 	%p74, %r41, 1;
	add.s32 	%r165, %r2391, 2;
	mad.lo.s32 	%r1281, %r165, %r2391, %r165;
	shr.u32 	%r166, %r1281, 1;
	add.s32 	%r2393, %r166, %r2393;
	@%p74 bra 	$L__BB1_76;
	setp.eq.s32 	%p75, %r41, 2;
	add.s32 	%r168, %r166, %r165;
	and.b32  	%r1282, %r168, 2147483647;
	add.s32 	%r2393, %r1282, %r2393;
	@%p75 bra 	$L__BB1_76;
	add.s32 	%r1283, %r2391, %r168;
	add.s32 	%r1284, %r1283, 3;
	and.b32  	%r1285, %r1284, 2147483647;
	add.s32 	%r2393, %r1285, %r2393;
$L__BB1_76:
	setp.lt.u32 	%p76, %r36, 3;
	not.b32 	%r1288, %r2387;
	add.s32 	%r172, %r111, %r1288;
	add.s32 	%r1289, %r172, %r2393;
	mul.wide.s32 	%rd78, %r1289, 8;
	add.s64 	%rd79, %rd3, %rd78;
	ld.local.f64 	%fd43, [%rd79];
	mov.b32 	%r2397, 0;
	mov.u32 	%r2399, %r2397;
	@%p76 bra 	$L__BB1_79;
	mov.b32 	%r2394, 0;
	mov.u32 	%r2399, %r2394;
$L__BB1_78:
	add.s32 	%r1291, %r2394, 2;
	mad.lo.s32 	%r1292, %r1291, %r2394, %r1291;
	shr.u32 	%r1293, %r1292, 1;
	add.s32 	%r1294, %r1293, %r2399;
	add.s32 	%r1295, %r1293, %r1291;
	add.s32 	%r1296, %r2394, %r1295;
	and.b32  	%r1297, %r1295, 2147483647;
	add.s32 	%r1298, %r1297, %r1294;
	add.s32 	%r2394, %r2394, 4;
	add.s32 	%r1299, %r1296, 3;
	and.b32  	%r1300, %r1299, 2147483646;
	add.s32 	%r1301, %r1300, %r1298;
	add.s32 	%r1302, %r1299, %r2394;
	and.b32  	%r1303, %r1302, 2147483646;
	add.s32 	%r2399, %r1303, %r1301;
	setp.ne.s32 	%p77, %r2394, %r110;
	mov.u32 	%r2397, %r110;
	@%p77 bra 	$L__BB1_78;
$L__BB1_79:
	setp.eq.s32 	%p78, %r76, 0;
	@%p78 bra 	$L__BB1_83;
	setp.eq.s32 	%p79, %r76, 1;
	add.s32 	%r180, %r2397, 2;
	mad.lo.s32 	%r1304, %r180, %r2397, %r180;
	shr.u32 	%r181, %r1304, 1;
	add.s32 	%r2399, %r181, %r2399;
	@%p79 bra 	$L__BB1_83;
	setp.eq.s32 	%p80, %r76, 2;
	add.s32 	%r183, %r181, %r180;
	and.b32  	%r1305, %r183, 2147483647;
	add.s32 	%r2399, %r1305, %r2399;
	@%p80 bra 	$L__BB1_83;
	add.s32 	%r1306, %r2397, %r183;
	add.s32 	%r1307, %r1306, 3;
	and.b32  	%r1308, %r1307, 2147483647;
	add.s32 	%r2399, %r1308, %r2399;
$L__BB1_83:
	add.s32 	%r1309, %r172, %r2399;
	mul.wide.s32 	%rd80, %r1309, 8;
	add.s64 	%rd81, %rd3, %rd80;
	mul.f64 	%fd170, %fd15, %fd43;
	st.local.f64 	[%rd81], %fd170;
	add.s32 	%r2387, %r2387, 1;
	setp.ne.s32 	%p81, %r2387, %r35;
	@%p81 bra 	$L__BB1_69;
	mov.b32 	%r2401, 2;
	mov.u32 	%r2400, %r2343;
$L__BB1_85:
	setp.lt.s32 	%p82, %r35, %r2401;
	@%p82 bra 	$L__BB1_109;
	add.s32 	%r1312, %r2401, -1;
	sub.s32 	%r1313, %r2343, %r1312;
	mad.lo.s32 	%r1314, %r1313, %r1313, %r1313;
	shr.u32 	%r1315, %r1314, 31;
	add.s32 	%r1316, %r1314, %r1315;
	shr.s32 	%r190, %r1316, 1;
	cvt.rn.f64.s32 	%fd171, %r1312;
	mul.f64 	%fd44, %fd7, %fd171;
	mov.b32 	%r2402, 0;
$L__BB1_87:
	setp.gt.u32 	%p83, %r2339, -4;
	mov.b32 	%r2406, 0;
	mov.u32 	%r2408, %r2406;
	@%p83 bra 	$L__BB1_90;
	mov.b32 	%r2403, 0;
	mov.u32 	%r2408, %r2403;
$L__BB1_89:
	add.s32 	%r1320, %r2403, 2;
	mad.lo.s32 	%r1321, %r1320, %r2403, %r1320;
	shr.u32 	%r1322, %r1321, 1;
	add.s32 	%r1323, %r1322, %r2408;
	add.s32 	%r1324, %r1322, %r1320;
	add.s32 	%r1325, %r2403, %r1324;
	and.b32  	%r1326, %r1324, 2147483647;
	add.s32 	%r1327, %r1326, %r1323;
	add.s32 	%r2403, %r2403, 4;
	add.s32 	%r1328, %r1325, 3;
	and.b32  	%r1329, %r1328, 2147483646;
	add.s32 	%r1330, %r1329, %r1327;
	add.s32 	%r1331, %r1328, %r2403;
	and.b32  	%r1332, %r1331, 2147483646;
	add.s32 	%r2408, %r1332, %r1330;
	setp.ne.s32 	%p84, %r2403, %r108;
	mov.u32 	%r2406, %r108;
	@%p84 bra 	$L__BB1_89;
$L__BB1_90:
	setp.eq.s32 	%p85, %r41, 0;
	@%p85 bra 	$L__BB1_94;
	setp.eq.s32 	%p86, %r41, 1;
	add.s32 	%r199, %r2406, 2;
	mad.lo.s32 	%r1333, %r199, %r2406, %r199;
	shr.u32 	%r200, %r1333, 1;
	add.s32 	%r2408, %r200, %r2408;
	@%p86 bra 	$L__BB1_94;
	setp.eq.s32 	%p87, %r41, 2;
	add.s32 	%r202, %r200, %r199;
	and.b32  	%r1334, %r202, 2147483647;
	add.s32 	%r2408, %r1334, %r2408;
	@%p87 bra 	$L__BB1_94;
	add.s32 	%r1335, %r2406, %r202;
	add.s32 	%r1336, %r1335, 3;
	and.b32  	%r1337, %r1336, 2147483647;
	add.s32 	%r2408, %r1337, %r2408;
$L__BB1_94:
	setp.lt.u32 	%p88, %r37, 3;
	add.s32 	%r1340, %r2401, %r2402;
	sub.s32 	%r1341, %r35, %r1340;
	add.s32 	%r206, %r190, %r1341;
	add.s32 	%r1342, %r206, %r2408;
	mul.wide.s32 	%rd82, %r1342, 8;
	add.s64 	%rd83, %rd3, %rd82;
	ld.local.f64 	%fd45, [%rd83];
	mov.b32 	%r2412, 0;
	mov.u32 	%r2414, %r2412;
	@%p88 bra 	$L__BB1_97;
	mov.b32 	%r2409, 0;
	mov.u32 	%r2414, %r2409;
$L__BB1_96:
	add.s32 	%r1344, %r2409, 2;
	mad.lo.s32 	%r1345, %r1344, %r2409, %r1344;
	shr.u32 	%r1346, %r1345, 1;
	add.s32 	%r1347, %r1346, %r2414;
	add.s32 	%r1348, %r1346, %r1344;
	add.s32 	%r1349, %r2409, %r1348;
	and.b32  	%r1350, %r1348, 2147483647;
	add.s32 	%r1351, %r1350, %r1347;
	add.s32 	%r2409, %r2409, 4;
	add.s32 	%r1352, %r1349, 3;
	and.b32  	%r1353, %r1352, 2147483646;
	add.s32 	%r1354, %r1353, %r1351;
	add.s32 	%r1355, %r1352, %r2409;
	and.b32  	%r1356, %r1355, 2147483646;
	add.s32 	%r2414, %r1356, %r1354;
	setp.ne.s32 	%p89, %r2409, %r109;
	mov.u32 	%r2412, %r109;
	@%p89 bra 	$L__BB1_96;
$L__BB1_97:
	setp.eq.s32 	%p90, %r59, 0;
	@%p90 bra 	$L__BB1_101;
	setp.eq.s32 	%p91, %r59, 1;
	add.s32 	%r214, %r2412, 2;
	mad.lo.s32 	%r1357, %r214, %r2412, %r214;
	shr.u32 	%r215, %r1357, 1;
	add.s32 	%r2414, %r215, %r2414;
	@%p91 bra 	$L__BB1_101;
	setp.eq.s32 	%p92, %r59, 2;
	add.s32 	%r217, %r215, %r214;
	and.b32  	%r1358, %r217, 2147483647;
	add.s32 	%r2414, %r1358, %r2414;
	@%p92 bra 	$L__BB1_101;
	add.s32 	%r1359, %r2412, %r217;
	add.s32 	%r1360, %r1359, 3;
	and.b32  	%r1361, %r1360, 2147483647;
	add.s32 	%r2414, %r1361, %r2414;
$L__BB1_101:
	setp.lt.u32 	%p93, %r36, 3;
	add.s32 	%r1364, %r206, %r2414;
	mul.wide.s32 	%rd84, %r1364, 8;
	add.s64 	%rd85, %rd3, %rd84;
	ld.local.f64 	%fd172, [%rd85];
	mul.f64 	%fd173, %fd44, %fd172;
	fma.rn.f64 	%fd46, %fd15, %fd45, %fd173;
	mov.b32 	%r2418, 0;
	mov.u32 	%r2420, %r2418;
	@%p93 bra 	$L__BB1_104;
	mov.b32 	%r2415, 0;
	mov.u32 	%r2420, %r2415;
$L__BB1_103:
	add.s32 	%r1366, %r2415, 2;
	mad.lo.s32 	%r1367, %r1366, %r2415, %r1366;
	shr.u32 	%r1368, %r1367, 1;
	add.s32 	%r1369, %r1368, %r2420;
	add.s32 	%r1370, %r1368, %r1366;
	add.s32 	%r1371, %r2415, %r1370;
	and.b32  	%r1372, %r1370, 2147483647;
	add.s32 	%r1373, %r1372, %r1369;
	add.s32 	%r2415, %r2415, 4;
	add.s32 	%r1374, %r1371, 3;
	and.b32  	%r1375, %r1374, 2147483646;
	add.s32 	%r1376, %r1375, %r1373;
	add.s32 	%r1377, %r1374, %r2415;
	and.b32  	%r1378, %r1377, 2147483646;
	add.s32 	%r2420, %r1378, %r1376;
	setp.ne.s32 	%p94, %r2415, %r110;
	mov.u32 	%r2418, %r110;
	@%p94 bra 	$L__BB1_103;
$L__BB1_104:
	setp.eq.s32 	%p95, %r76, 0;
	@%p95 bra 	$L__BB1_108;
	setp.eq.s32 	%p96, %r76, 1;
	add.s32 	%r228, %r2418, 2;
	mad.lo.s32 	%r1379, %r228, %r2418, %r228;
	shr.u32 	%r229, %r1379, 1;
	add.s32 	%r2420, %r229, %r2420;
	@%p96 bra 	$L__BB1_108;
	setp.eq.s32 	%p97, %r76, 2;
	add.s32 	%r231, %r229, %r228;
	and.b32  	%r1380, %r231, 2147483647;
	add.s32 	%r2420, %r1380, %r2420;
	@%p97 bra 	$L__BB1_108;
	add.s32 	%r1381, %r2418, %r231;
	add.s32 	%r1382, %r1381, 3;
	and.b32  	%r1383, %r1382, 2147483647;
	add.s32 	%r2420, %r1383, %r2420;
$L__BB1_108:
	add.s32 	%r1384, %r206, %r2420;
	mul.wide.s32 	%rd86, %r1384, 8;
	add.s64 	%rd87, %rd3, %rd86;
	st.local.f64 	[%rd87], %fd46;
	add.s32 	%r2402, %r2402, 1;
	setp.ne.s32 	%p98, %r2402, %r2400;
	@%p98 bra 	$L__BB1_87;
$L__BB1_109:
	add.s32 	%r2401, %r2401, 1;
	add.s32 	%r2400, %r2400, -1;
	setp.ne.s32 	%p99, %r2401, %r2340;
	@%p99 bra 	$L__BB1_85;
	add.s32 	%r238, %r35, 2;
	add.s32 	%r1385, %r6, 1;
	setp.ne.s32 	%p100, %r2340, %r1385;
	add.s32 	%r2339, %r2339, 1;
	add.s32 	%r2342, %r35, 1;
	mov.u32 	%r2340, %r238;
	mov.u32 	%r2341, %r38;
	mov.u32 	%r2343, %r35;
	@%p100 bra 	$L__BB1_17;
$L__BB1_111:
	setp.lt.s32 	%p101, %r7, 1;
	@%p101 bra 	$L__BB1_410;
	sub.f64 	%fd47, %fd15, %fd2;
	sub.f64 	%fd48, %fd16, %fd3;
	sub.f64 	%fd49, %fd17, %fd4;
	max.s32 	%r241, %r6, 1;
	mov.b32 	%r2421, 0;
	mul.wide.s32 	%rd102, %r2338, 8;
$L__BB1_113:
	add.s32 	%r243, %r2421, 1;
	and.b32  	%r244, %r2421, 3;
	and.b32  	%r245, %r2421, 2147483644;
	and.b32  	%r246, %r243, 3;
	and.b32  	%r247, %r243, -4;
	mov.b32 	%r2423, 0;
	mov.u32 	%r2422, %r243;
	mov.u32 	%r2424, %r2423;
$L__BB1_114:
	mov.u32 	%r250, %r2424;
	setp.lt.u32 	%p102, %r2421, %r250;
	@%p102 bra 	$L__BB1_152;
	setp.eq.s32 	%p103, %r2421, 0;
	add.s32 	%r251, %r2423, %r2421;
	mad.lo.s32 	%r1388, %r251, %r251, %r251;
	shr.u32 	%r1389, %r1388, 31;
	add.s32 	%r1390, %r1388, %r1389;
	shr.s32 	%r252, %r1390, 1;
	@%p103 bra 	$L__BB1_146;
	sub.s32 	%r1392, %r243, %r250;
	add.s32 	%r1393, %r251, 2;
	mul.lo.s32 	%r1394, %r1393, %r1392;
	shr.u32 	%r1395, %r1394, 31;
	add.s32 	%r1396, %r1394, %r1395;
	shr.s32 	%r253, %r1396, 1;
	mov.b32 	%r2425, 0;
$L__BB1_117:
	setp.lt.u32 	%p104, %r2421, 4;
	sub.s32 	%r256, %r251, %r2425;
	mov.b32 	%r2447, 0;
	mov.u32 	%r2449, %r2447;
	@%p104 bra 	$L__BB1_120;
	mov.b32 	%r2426, 0;
	mov.u32 	%r2449, %r2426;
$L__BB1_119:
	add.s32 	%r1400, %r2426, 2;
	mad.lo.s32 	%r1401, %r1400, %r2426, %r1400;
	shr.u32 	%r1402, %r1401, 1;
	add.s32 	%r1403, %r1402, %r2449;
	add.s32 	%r1404, %r1402, %r1400;
	add.s32 	%r1405, %r2426, %r1404;
	and.b32  	%r1406, %r1404, 2147483647;
	add.s32 	%r1407, %r1406, %r1403;
	add.s32 	%r2426, %r2426, 4;
	add.s32 	%r1408, %r1405, 3;
	and.b32  	%r1409, %r1408, 2147483646;
	add.s32 	%r1410, %r1409, %r1407;
	add.s32 	%r1411, %r1408, %r2426;
	and.b32  	%r1412, %r1411, 2147483646;
	add.s32 	%r2449, %r1412, %r1410;
	setp.eq.s32 	%p105, %r2426, %r245;
	mov.u32 	%r2447, %r245;
	@%p105 bra 	$L__BB1_120;
	bra.uni 	$L__BB1_119;
$L__BB1_120:
	setp.eq.s32 	%p106, %r244, 0;
	@%p106 bra 	$L__BB1_124;
	setp.eq.s32 	%p107, %r244, 1;
	add.s32 	%r308, %r2447, 2;
	mad.lo.s32 	%r1413, %r308, %r2447, %r308;
	shr.u32 	%r309, %r1413, 1;
	add.s32 	%r2449, %r309, %r2449;
	@%p107 bra 	$L__BB1_124;
	setp.eq.s32 	%p108, %r244, 2;
	add.s32 	%r311, %r309, %r308;
	and.b32  	%r1414, %r311, 2147483647;
	add.s32 	%r2449, %r1414, %r2449;
	@%p108 bra 	$L__BB1_124;
	add.s32 	%r1415, %r2447, %r311;
	add.s32 	%r1416, %r1415, 3;
	and.b32  	%r1417, %r1416, 2147483647;
	add.s32 	%r2449, %r1417, %r2449;
$L__BB1_124:
	setp.lt.u32 	%p109, %r2421, 3;
	add.s32 	%r315, %r252, %r256;
	mov.b32 	%r2443, 0;
	mov.u32 	%r2445, %r2443;
	@%p109 bra 	$L__BB1_127;
	mov.b32 	%r2428, 0;
	mov.u32 	%r2445, %r2428;
$L__BB1_126:
	add.s32 	%r1421, %r2428, 2;
	mad.lo.s32 	%r1422, %r1421, %r2428, %r1421;
	shr.u32 	%r1423, %r1422, 1;
	add.s32 	%r1424, %r1423, %r2445;
	add.s32 	%r1425, %r1423, %r1421;
	add.s32 	%r1426, %r2428, %r1425;
	and.b32  	%r1427, %r1425, 2147483647;
	add.s32 	%r1428, %r1427, %r1424;
	add.s32 	%r2428, %r2428, 4;
	add.s32 	%r1429, %r1426, 3;
	and.b32  	%r1430, %r1429, 2147483646;
	add.s32 	%r1431, %r1430, %r1428;
	add.s32 	%r1432, %r1429, %r2428;
	and.b32  	%r1433, %r1432, 2147483646;
	add.s32 	%r2445, %r1433, %r1431;
	setp.eq.s32 	%p110, %r2428, %r247;
	mov.u32 	%r2443, %r247;
	@%p110 bra 	$L__BB1_127;
	bra.uni 	$L__BB1_126;
$L__BB1_127:
	setp.eq.s32 	%p111, %r246, 0;
	@%p111 bra 	$L__BB1_131;
	setp.eq.s32 	%p112, %r246, 1;
	add.s32 	%r296, %r2443, 2;
	mad.lo.s32 	%r1434, %r296, %r2443, %r296;
	shr.u32 	%r297, %r1434, 1;
	add.s32 	%r2445, %r297, %r2445;
	@%p112 bra 	$L__BB1_131;
	setp.eq.s32 	%p113, %r246, 2;
	add.s32 	%r299, %r297, %r296;
	and.b32  	%r1435, %r299, 2147483647;
	add.s32 	%r2445, %r1435, %r2445;
	@%p113 bra 	$L__BB1_131;
	add.s32 	%r1436, %r2443, %r299;
	add.s32 	%r1437, %r1436, 3;
	and.b32  	%r1438, %r1437, 2147483647;
	add.s32 	%r2445, %r1438, %r2445;
$L__BB1_131:
	setp.lt.u32 	%p114, %r2421, 3;
	add.s32 	%r303, %r315, %r2445;
	add.s32 	%r2425, %r2425, 1;
	mov.b32 	%r2439, 0;
	mov.u32 	%r2441, %r2439;
	@%p114 bra 	$L__BB1_134;
	mov.b32 	%r2430, 0;
	mov.u32 	%r2441, %r2430;
$L__BB1_133:
	add.s32 	%r1442, %r2430, 2;
	mad.lo.s32 	%r1443, %r1442, %r2430, %r1442;
	shr.u32 	%r1444, %r1443, 1;
	add.s32 	%r1445, %r1444, %r2441;
	add.s32 	%r1446, %r1444, %r1442;
	add.s32 	%r1447, %r2430, %r1446;
	and.b32  	%r1448, %r1446, 2147483647;
	add.s32 	%r1449, %r1448, %r1445;
	add.s32 	%r2430, %r2430, 4;
	add.s32 	%r1450, %r1447, 3;
	and.b32  	%r1451, %r1450, 2147483646;
	add.s32 	%r1452, %r1451, %r1449;
	add.s32 	%r1453, %r1450, %r2430;
	and.b32  	%r1454, %r1453, 2147483646;
	add.s32 	%r2441, %r1454, %r1452;
	setp.eq.s32 	%p115, %r2430, %r247;
	mov.u32 	%r2439, %r247;
	@%p115 bra 	$L__BB1_134;
	bra.uni 	$L__BB1_133;
$L__BB1_134:
	setp.eq.s32 	%p116, %r246, 0;
	@%p116 bra 	$L__BB1_138;
	setp.eq.s32 	%p117, %r246, 1;
	add.s32 	%r286, %r2439, 2;
	mad.lo.s32 	%r1455, %r286, %r2439, %r286;
	shr.u32 	%r287, %r1455, 1;
	add.s32 	%r2441, %r287, %r2441;
	@%p117 bra 	$L__BB1_138;
	setp.eq.s32 	%p118, %r246, 2;
	add.s32 	%r289, %r287, %r286;
	and.b32  	%r1456, %r289, 2147483647;
	add.s32 	%r2441, %r1456, %r2441;
	@%p118 bra 	$L__BB1_138;
	add.s32 	%r1457, %r2439, %r289;
	add.s32 	%r1458, %r1457, 3;
	and.b32  	%r1459, %r1458, 2147483647;
	add.s32 	%r2441, %r1459, %r2441;
$L__BB1_138:
	setp.lt.u32 	%p119, %r2421, 3;
	mov.b32 	%r2435, 0;
	mov.u32 	%r2437, %r2435;
	@%p119 bra 	$L__BB1_141;
	mov.b32 	%r2432, 0;
	mov.u32 	%r2437, %r2432;
$L__BB1_140:
	add.s32 	%r1463, %r2432, 2;
	mad.lo.s32 	%r1464, %r1463, %r2432, %r1463;
	shr.u32 	%r1465, %r1464, 1;
	add.s32 	%r1466, %r1465, %r2437;
	add.s32 	%r1467, %r1465, %r1463;
	add.s32 	%r1468, %r2432, %r1467;
	and.b32  	%r1469, %r1467, 2147483647;
	add.s32 	%r1470, %r1469, %r1466;
	add.s32 	%r2432, %r2432, 4;
	add.s32 	%r1471, %r1468, 3;
	and.b32  	%r1472, %r1471, 2147483646;
	add.s32 	%r1473, %r1472, %r1470;
	add.s32 	%r1474, %r1471, %r2432;
	and.b32  	%r1475, %r1474, 2147483646;
	add.s32 	%r2437, %r1475, %r1473;
	setp.ne.s32 	%p120, %r2432, %r247;
	mov.u32 	%r2435, %r247;
	@%p120 bra 	$L__BB1_140;
$L__BB1_141:
	setp.eq.s32 	%p121, %r246, 0;
	@%p121 bra 	$L__BB1_145;
	setp.eq.s32 	%p122, %r246, 1;
	add.s32 	%r276, %r2435, 2;
	mad.lo.s32 	%r1476, %r276, %r2435, %r276;
	shr.u32 	%r277, %r1476, 1;
	add.s32 	%r2437, %r277, %r2437;
	@%p122 bra 	$L__BB1_145;
	setp.eq.s32 	%p123, %r246, 2;
	add.s32 	%r279, %r277, %r276;
	and.b32  	%r1477, %r279, 2147483647;
	add.s32 	%r2437, %r1477, %r2437;
	@%p123 bra 	$L__BB1_145;
	add.s32 	%r1478, %r2435, %r279;
	add.s32 	%r1479, %r1478, 3;
	and.b32  	%r1480, %r1479, 2147483647;
	add.s32 	%r2437, %r1480, %r2437;
$L__BB1_145:
	add.s32 	%r1481, %r253, %r256;
	add.s32 	%r1482, %r1481, %r2437;
	add.s32 	%r1483, %r1482, 1;
	mul.wide.s32 	%rd88, %r303, 8;
	add.s64 	%rd89, %rd3, %rd88;
	ld.local.f64 	%fd174, [%rd89];
	add.s32 	%r1484, %r315, %r2449;
	mul.wide.s32 	%rd90, %r1484, 8;
	add.s64 	%rd91, %rd3, %rd90;
	ld.local.f64 	%fd175, [%rd91];
	mul.f64 	%fd176, %fd2, %fd175;
	sub.f64 	%fd177, %fd174, %fd176;
	add.s64 	%rd93, %rd91, %rd102;
	st.local.f64 	[%rd93], %fd177;
	add.s32 	%r1485, %r1481, %r2441;
	mul.wide.s32 	%rd94, %r1485, 8;
	add.s64 	%rd95, %rd3, %rd94;
	ld.local.f64 	%fd178, [%rd95];
	ld.local.f64 	%fd179, [%rd91];
	mul.f64 	%fd180, %fd3, %fd179;
	sub.f64 	%fd181, %fd178, %fd180;
	add.s64 	%rd96, %rd93, %rd102;
	st.local.f64 	[%rd96], %fd181;
	mul.wide.s32 	%rd97, %r1483, 8;
	add.s64 	%rd98, %rd3, %rd97;
	ld.local.f64 	%fd182, [%rd98];
	ld.local.f64 	%fd183, [%rd91];
	mul.f64 	%fd184, %fd4, %fd183;
	sub.f64 	%fd185, %fd182, %fd184;
	add.s64 	%rd99, %rd96, %rd102;
	st.local.f64 	[%rd99], %fd185;
	setp.eq.s32 	%p124, %r2425, %r2422;
	@%p124 bra 	$L__BB1_152;
	bra.uni 	$L__BB1_117;
$L__BB1_146:
	sub.s32 	%r1487, %r243, %r250;
	add.s32 	%r1488, %r251, 2;
	mul.lo.s32 	%r1489, %r1488, %r1487;
	shr.u32 	%r1490, %r1489, 31;
	add.s32 	%r1491, %r1489, %r1490;
	shr.s32 	%r1492, %r1491, 1;
	add.s32 	%r254, %r1492, 1;
	mov.b32 	%r2450, 0;
$L__BB1_147:
	sub.s32 	%r317, %r251, %r2450;
	add.s32 	%r2450, %r2450, 1;
	mov.b32 	%r2451, 1;
	setp.lt.u32 	%p125, %r246, 2;
	@%p125 bra 	$L__BB1_151;
	setp.eq.s32 	%p126, %r246, 2;
	@%p126 bra 	$L__BB1_150;
	mov.b32 	%r2451, 10;
	bra.uni 	$L__BB1_151;
$L__BB1_150:
	mov.b32 	%r2451, 4;
$L__BB1_151:
	add.s32 	%r1496, %r317, %r254;
	add.s32 	%r1497, %r1496, %r2451;
	add.s32 	%r1498, %r252, %r317;
	mul.wide.s32 	%rd100, %r1498, 8;
	add.s64 	%rd101, %rd3, %rd100;
	ld.local.f64 	%fd186, [%rd101+8];
	ld.local.f64 	%fd187, [%rd101];
	mul.f64 	%fd188, %fd2, %fd187;
	sub.f64 	%fd189, %fd186, %fd188;
	add.s64 	%rd103, %rd101, %rd102;
	st.local.f64 	[%rd103], %fd189;
	mul.wide.s32 	%rd104, %r1496, 8;
	add.s64 	%rd105, %rd3, %rd104;
	ld.local.f64 	%fd190, [%rd105];
	ld.local.f64 	%fd191, [%rd101];
	mul.f64 	%fd192, %fd3, %fd191;
	sub.f64 	%fd193, %fd190, %fd192;
	add.s64 	%rd106, %rd103, %rd102;
	st.local.f64 	[%rd106], %fd193;
	mul.wide.s32 	%rd107, %r1497, 8;
	add.s64 	%rd108, %rd3, %rd107;
	ld.local.f64 	%fd194, [%rd108];
	ld.local.f64 	%fd195, [%rd101];
	mul.f64 	%fd196, %fd4, %fd195;
	sub.f64 	%fd197, %fd194, %fd196;
	add.s64 	%rd109, %rd106, %rd102;
	st.local.f64 	[%rd109], %fd197;
	setp.ne.s32 	%p127, %r2450, %r2422;
	@%p127 bra 	$L__BB1_147;
$L__BB1_152:
	add.s32 	%r2424, %r250, 1;
	not.b32 	%r2423, %r250;
	add.s32 	%r2422, %r2422, -1;
	setp.ne.s32 	%p128, %r250, %r2421;
	@%p128 bra 	$L__BB1_114;
	setp.ne.s32 	%p129, %r243, %r241;
	mov.u32 	%r2421, %r243;
	@%p129 bra 	$L__BB1_113;
	add.s32 	%r2452, %r6, 1;
	add.s32 	%r324, %r6, -1;
	add.s32 	%r325, %r6, -2;
	and.b32  	%r326, %r6, 3;
	and.b32  	%r327, %r6, 2147483644;
	and.b32  	%r328, %r324, 3;
	and.b32  	%r329, %r324, -4;
	mov.b32 	%r2453, 0;
$L__BB1_155:
	setp.lt.s32 	%p130, %r6, %r2453;
	@%p130 bra 	$L__BB1_189;
	sub.s32 	%r1501, %r6, %r2453;
	mad.lo.s32 	%r1502, %r1501, %r1501, %r1501;
	shr.u32 	%r1503, %r1502, 31;
	add.s32 	%r1504, %r1502, %r1503;
	shr.s32 	%r332, %r1504, 1;
	sub.s32 	%r1505, %r324, %r2453;
	mul.lo.s32 	%r1506, %r1501, %r1505;
	shr.u32 	%r1507, %r1506, 31;
	add.s32 	%r1508, %r1506, %r1507;
	shr.s32 	%r333, %r1508, 1;
	cvt.rn.f64.u32 	%fd198, %r2453;
	mul.f64 	%fd50, %fd7, %fd198;
	mov.b32 	%r2454, 0;
$L__BB1_157:
	setp.lt.u32 	%p131, %r324, 3;
	add.s32 	%r1511, %r2453, %r2454;
	sub.s32 	%r335, %r6, %r1511;
	mov.b32 	%r2458, 0;
	mov.u32 	%r2460, %r2458;
	@%p131 bra 	$L__BB1_160;
	mov.b32 	%r2455, 0;
	mov.u32 	%r2460, %r2455;
$L__BB1_159:
	add.s32 	%r1513, %r2455, 2;
	mad.lo.s32 	%r1514, %r1513, %r2455, %r1513;
	shr.u32 	%r1515, %r1514, 1;
	add.s32 	%r1516, %r1515, %r2460;
	add.s32 	%r1517, %r1515, %r1513;
	add.s32 	%r1518, %r2455, %r1517;
	and.b32  	%r1519, %r1517, 2147483647;
	add.s32 	%r1520, %r1519, %r1516;
	add.s32 	%r2455, %r2455, 4;
	add.s32 	%r1521, %r1518, 3;
	and.b32  	%r1522, %r1521, 2147483646;
	add.s32 	%r1523, %r1522, %r1520;
	add.s32 	%r1524, %r1521, %r2455;
	and.b32  	%r1525, %r1524, 2147483646;
	add.s32 	%r2460, %r1525, %r1523;
	setp.ne.s32 	%p132, %r2455, %r327;
	mov.u32 	%r2458, %r327;
	@%p132 bra 	$L__BB1_159;
$L__BB1_160:
	setp.eq.s32 	%p133, %r326, 0;
	@%p133 bra 	$L__BB1_164;
	setp.eq.s32 	%p134, %r326, 1;
	add.s32 	%r343, %r2458, 2;
	mad.lo.s32 	%r1526, %r343, %r2458, %r343;
	shr.u32 	%r344, %r1526, 1;
	add.s32 	%r2460, %r344, %r2460;
	@%p134 bra 	$L__BB1_164;
	setp.eq.s32 	%p135, %r326, 2;
	add.s32 	%r346, %r344, %r343;
	and.b32  	%r1527, %r346, 2147483647;
	add.s32 	%r2460, %r1527, %r2460;
	@%p135 bra 	$L__BB1_164;
	add.s32 	%r1528, %r2458, %r346;
	add.s32 	%r1529, %r1528, 3;
	and.b32  	%r1530, %r1529, 2147483647;
	add.s32 	%r2460, %r1530, %r2460;
$L__BB1_164:
	setp.eq.s32 	%p136, %r6, 1;
	add.s32 	%r350, %r332, %r335;
	mov.b32 	%r2466, 0;
	@%p136 bra 	$L__BB1_172;
	setp.lt.u32 	%p137, %r325, 3;
	mov.b32 	%r2464, 0;
	mov.u32 	%r2466, %r2464;
	@%p137 bra 	$L__BB1_168;
	mov.b32 	%r2461, 0;
	mov.u32 	%r2466, %r2461;
$L__BB1_167:
	add.s32 	%r1535, %r2461, 2;
	mad.lo.s32 	%r1536, %r1535, %r2461, %r1535;
	shr.u32 	%r1537, %r1536, 1;
	add.s32 	%r1538, %r1537, %r2466;
	add.s32 	%r1539, %r1537, %r1535;
	add.s32 	%r1540, %r2461, %r1539;
	and.b32  	%r1541, %r1539, 2147483647;
	add.s32 	%r1542, %r1541, %r1538;
	add.s32 	%r2461, %r2461, 4;
	add.s32 	%r1543, %r1540, 3;
	and.b32  	%r1544, %r1543, 2147483646;
	add.s32 	%r1545, %r1544, %r1542;
	add.s32 	%r1546, %r1543, %r2461;
	and.b32  	%r1547, %r1546, 2147483646;
	add.s32 	%r2466, %r1547, %r1545;
	setp.ne.s32 	%p138, %r2461, %r329;
	mov.u32 	%r2464, %r329;
	@%p138 bra 	$L__BB1_167;
$L__BB1_168:
	setp.eq.s32 	%p139, %r328, 0;
	@%p139 bra 	$L__BB1_172;
	setp.eq.s32 	%p140, %r328, 1;
	add.s32 	%r358, %r2464, 2;
	mad.lo.s32 	%r1548, %r358, %r2464, %r358;
	shr.u32 	%r359, %r1548, 1;
	add.s32 	%r2466, %r359, %r2466;
	@%p140 bra 	$L__BB1_172;
	setp.eq.s32 	%p141, %r328, 2;
	add.s32 	%r361, %r359, %r358;
	and.b32  	%r1549, %r361, 2147483647;
	add.s32 	%r2466, %r1549, %r2466;
	@%p141 bra 	$L__BB1_172;
	add.s32 	%r1550, %r2464, %r361;
	add.s32 	%r1551, %r1550, 3;
	and.b32  	%r1552, %r1551, 2147483647;
	add.s32 	%r2466, %r1552, %r2466;
$L__BB1_172:
	setp.eq.s32 	%p142, %r6, 1;
	add.s32 	%r365, %r350, %r2466;
	mov.b32 	%r2472, 0;
	@%p142 bra 	$L__BB1_180;
	setp.lt.u32 	%p143, %r325, 3;
	mov.b32 	%r2470, 0;
	mov.u32 	%r2472, %r2470;
	@%p143 bra 	$L__BB1_176;
	mov.b32 	%r2467, 0;
	mov.u32 	%r2472, %r2467;
$L__BB1_175:
	add.s32 	%r1557, %r2467, 2;
	mad.lo.s32 	%r1558, %r1557, %r2467, %r1557;
	shr.u32 	%r1559, %r1558, 1;
	add.s32 	%r1560, %r1559, %r2472;
	add.s32 	%r1561, %r1559, %r1557;
	add.s32 	%r1562, %r2467, %r1561;
	and.b32  	%r1563, %r1561, 2147483647;
	add.s32 	%r1564, %r1563, %r1560;
	add.s32 	%r2467, %r2467, 4;
	add.s32 	%r1565, %r1562, 3;
	and.b32  	%r1566, %r1565, 2147483646;
	add.s32 	%r1567, %r1566, %r1564;
	add.s32 	%r1568, %r1565, %r2467;
	and.b32  	%r1569, %r1568, 2147483646;
	add.s32 	%r2472, %r1569, %r1567;
	setp.ne.s32 	%p144, %r2467, %r329;
	mov.u32 	%r2470, %r329;
	@%p144 bra 	$L__BB1_175;
$L__BB1_176:
	setp.eq.s32 	%p145, %r328, 0;
	@%p145 bra 	$L__BB1_180;
	setp.eq.s32 	%p146, %r328, 1;
	add.s32 	%r373, %r2470, 2;
	mad.lo.s32 	%r1570, %r373, %r2470, %r373;
	shr.u32 	%r374, %r1570, 1;
	add.s32 	%r2472, %r374, %r2472;
	@%p146 bra 	$L__BB1_180;
	setp.eq.s32 	%p147, %r328, 2;
	add.s32 	%r376, %r374, %r373;
	and.b32  	%r1571, %r376, 2147483647;
	add.s32 	%r2472, %r1571, %r2472;
	@%p147 bra 	$L__BB1_180;
	add.s32 	%r1572, %r2470, %r376;
	add.s32 	%r1573, %r1572, 3;
	and.b32  	%r1574, %r1573, 2147483647;
	add.s32 	%r2472, %r1574, %r2472;
$L__BB1_180:
	setp.eq.s32 	%p148, %r6, 1;
	mov.b32 	%r2478, 0;
	@%p148 bra 	$L__BB1_188;
	setp.lt.u32 	%p149, %r325, 3;
	mov.b32 	%r2476, 0;
	mov.u32 	%r2478, %r2476;
	@%p149 bra 	$L__BB1_184;
	mov.b32 	%r2473, 0;
	mov.u32 	%r2478, %r2473;
$L__BB1_183:
	add.s32 	%r1579, %r2473, 2;
	mad.lo.s32 	%r1580, %r1579, %r2473, %r1579;
	shr.u32 	%r1581, %r1580, 1;
	add.s32 	%r1582, %r1581, %r2478;
	add.s32 	%r1583, %r1581, %r1579;
	add.s32 	%r1584, %r2473, %r1583;
	and.b32  	%r1585, %r1583, 2147483647;
	add.s32 	%r1586, %r1585, %r1582;
	add.s32 	%r2473, %r2473, 4;
	add.s32 	%r1587, %r1584, 3;
	and.b32  	%r1588, %r1587, 2147483646;
	add.s32 	%r1589, %r1588, %r1586;
	add.s32 	%r1590, %r1587, %r2473;
	and.b32  	%r1591, %r1590, 2147483646;
	add.s32 	%r2478, %r1591, %r1589;
	setp.ne.s32 	%p150, %r2473, %r329;
	mov.u32 	%r2476, %r329;
	@%p150 bra 	$L__BB1_183;
$L__BB1_184:
	setp.eq.s32 	%p151, %r328, 0;
	@%p151 bra 	$L__BB1_188;
	setp.eq.s32 	%p152, %r328, 1;
	add.s32 	%r387, %r2476, 2;
	mad.lo.s32 	%r1592, %r387, %r2476, %r387;
	shr.u32 	%r388, %r1592, 1;
	add.s32 	%r2478, %r388, %r2478;
	@%p152 bra 	$L__BB1_188;
	setp.eq.s32 	%p153, %r328, 2;
	add.s32 	%r390, %r388, %r387;
	and.b32  	%r1593, %r390, 2147483647;
	add.s32 	%r2478, %r1593, %r2478;
	@%p153 bra 	$L__BB1_188;
	add.s32 	%r1594, %r2476, %r390;
	add.s32 	%r1595, %r1594, 3;
	and.b32  	%r1596, %r1595, 2147483647;
	add.s32 	%r2478, %r1596, %r2478;
$L__BB1_188:
	add.s32 	%r1597, %r333, %r335;
	add.s32 	%r1598, %r1597, %r2478;
	add.s32 	%r1599, %r1598, -1;
	add.s32 	%r1600, %r350, %r2460;
	mul.wide.s32 	%rd110, %r1600, 8;
	add.s64 	%rd111, %rd3, %rd110;
	ld.local.f64 	%fd199, [%rd111];
	mul.wide.s32 	%rd112, %r365, 8;
	add.s64 	%rd113, %rd3, %rd112;
	ld.local.f64 	%fd200, [%rd113];
	mul.f64 	%fd201, %fd50, %fd200;
	fma.rn.f64 	%fd202, %fd47, %fd199, %fd201;
	add.s64 	%rd115, %rd111, %rd102;
	st.local.f64 	[%rd115], %fd202;
	ld.local.f64 	%fd203, [%rd111];
	add.s32 	%r1601, %r1597, %r2472;
	mul.wide.s32 	%rd116, %r1601, 8;
	add.s64 	%rd117, %rd3, %rd116;
	ld.local.f64 	%fd204, [%rd117];
	cvt.rn.f64.u32 	%fd205, %r2454;
	mul.f64 	%fd206, %fd7, %fd205;
	mul.f64 	%fd207, %fd206, %fd204;
	fma.rn.f64 	%fd208, %fd48, %fd203, %fd207;
	add.s64 	%rd118, %rd115, %rd102;
	st.local.f64 	[%rd118], %fd208;
	ld.local.f64 	%fd209, [%rd111];
	mul.wide.s32 	%rd119, %r1599, 8;
	add.s64 	%rd120, %rd3, %rd119;
	ld.local.f64 	%fd210, [%rd120];
	cvt.rn.f64.s32 	%fd211, %r335;
	mul.f64 	%fd212, %fd7, %fd211;
	mul.f64 	%fd213, %fd212, %fd210;
	fma.rn.f64 	%fd214, %fd49, %fd209, %fd213;
	add.s64 	%rd121, %rd118, %rd102;
	st.local.f64 	[%rd121], %fd214;
	add.s32 	%r2454, %r2454, 1;
	setp.ne.s32 	%p154, %r2454, %r2452;
	@%p154 bra 	$L__BB1_157;
$L__BB1_189:
	add.s32 	%r395, %r2453, 1;
	add.s32 	%r2452, %r2452, -1;
	setp.eq.s32 	%p155, %r6, %r2453;
	mov.u32 	%r2453, %r395;
	@%p155 bra 	$L__BB1_190;
	bra.uni 	$L__BB1_155;
$L__BB1_190:
	setp.eq.s32 	%p156, %r7, 1;
	@%p156 bra 	$L__BB1_410;
	mov.b32 	%r2481, 2;
	mov.b32 	%r2482, 1;
	mov.b32 	%r2480, 3;
	mov.b32 	%r2479, 0;
$L__BB1_192:
	mov.u32 	%r400, %r2481;
	add.s32 	%r401, %r2479, -1;
	mad.lo.s32 	%r1607, %r400, %r400, %r400;
	shr.u32 	%r402, %r1607, 1;
	add.s32 	%r403, %r402, %r400;
	add.s32 	%r1608, %r400, -1;
	mul.lo.s32 	%r1609, %r1608, %r400;
	shr.u32 	%r1610, %r1609, 31;
	add.s32 	%r1611, %r1609, %r1610;
	shr.s32 	%r404, %r1611, 1;
	add.s32 	%r405, %r1608, %r404;
	and.b32  	%r406, %r400, 3;
	and.b32  	%r407, %r400, -4;
	and.b32  	%r408, %r2482, 3;
	and.b32  	%r409, %r2482, 2147483644;
	mov.b32 	%r2483, 0;
$L__BB1_193:
	add.s32 	%r411, %r2483, 1;
	and.b32  	%r412, %r2483, 3;
	and.b32  	%r413, %r2483, 2147483644;
	and.b32  	%r414, %r411, 3;
	and.b32  	%r415, %r411, -4;
	mov.b32 	%r2485, 0;
	mov.u32 	%r2484, %r411;
	mov.u32 	%r2486, %r2485;
$L__BB1_194:
	setp.lt.u32 	%p157, %r2483, %r2486;
	@%p157 bra 	$L__BB1_275;
	add.s32 	%r419, %r2485, %r2483;
	mad.lo.s32 	%r1614, %r419, %r419, %r419;
	shr.u32 	%r1615, %r1614, 31;
	add.s32 	%r1616, %r1614, %r1615;
	shr.s32 	%r420, %r1616, 1;
	sub.s32 	%r1617, %r411, %r2486;
	add.s32 	%r1618, %r419, 2;
	mul.lo.s32 	%r1619, %r1618, %r1617;
	shr.u32 	%r1620, %r1619, 31;
	add.s32 	%r1621, %r1619, %r1620;
	shr.s32 	%r421, %r1621, 1;
	add.s32 	%r422, %r421, 1;
	mov.b32 	%r2487, 0;
	bra.uni 	$L__BB1_197;
$L__BB1_196:
	setp.eq.s32 	%p213, %r2487, %r2484;
	@%p213 bra 	$L__BB1_275;
$L__BB1_197:
	setp.eq.s32 	%p158, %r2483, 0;
	sub.s32 	%r424, %r419, %r2487;
	mov.b32 	%r2493, 0;
	@%p158 bra 	$L__BB1_205;
	setp.lt.u32 	%p159, %r2483, 4;
	mov.b32 	%r2491, 0;
	mov.u32 	%r2493, %r2491;
	@%p159 bra 	$L__BB1_201;
	mov.b32 	%r2488, 0;
	mov.u32 	%r2493, %r2488;
$L__BB1_200:
	add.s32 	%r1626, %r2488, 2;
	mad.lo.s32 	%r1627, %r1626, %r2488, %r1626;
	shr.u32 	%r1628, %r1627, 1;
	add.s32 	%r1629, %r1628, %r2493;
	add.s32 	%r1630, %r1628, %r1626;
	add.s32 	%r1631, %r2488, %r1630;
	and.b32  	%r1632, %r1630, 2147483647;
	add.s32 	%r1633, %r1632, %r1629;
	add.s32 	%r2488, %r2488, 4;
	add.s32 	%r1634, %r1631, 3;
	and.b32  	%r1635, %r1634, 2147483646;
	add.s32 	%r1636, %r1635, %r1633;
	add.s32 	%r1637, %r1634, %r2488;
	and.b32  	%r1638, %r1637, 2147483646;
	add.s32 	%r2493, %r1638, %r1636;
	setp.ne.s32 	%p160, %r2488, %r413;
	mov.u32 	%r2491, %r413;
	@%p160 bra 	$L__BB1_200;
$L__BB1_201:
	setp.eq.s32 	%p161, %r412, 0;
	@%p161 bra 	$L__BB1_205;
	setp.eq.s32 	%p162, %r412, 1;
	add.s32 	%r432, %r2491, 2;
	mad.lo.s32 	%r1639, %r432, %r2491, %r432;
	shr.u32 	%r433, %r1639, 1;
	add.s32 	%r2493, %r433, %r2493;
	@%p162 bra 	$L__BB1_205;
	setp.eq.s32 	%p163, %r412, 2;
	add.s32 	%r435, %r433, %r432;
	and.b32  	%r1640, %r435, 2147483647;
	add.s32 	%r2493, %r1640, %r2493;
	@%p163 bra 	$L__BB1_205;
	add.s32 	%r1641, %r2491, %r435;
	add.s32 	%r1642, %r1641, 3;
	and.b32  	%r1643, %r1642, 2147483647;
	add.s32 	%r2493, %r1643, %r2493;
$L__BB1_205:
	setp.lt.u32 	%p164, %r2483, 3;
	add.s32 	%r439, %r420, %r424;
	add.s32 	%r440, %r439, %r2493;
	mov.b32 	%r2497, 0;
	mov.u32 	%r2499, %r2497;
	@%p164 bra 	$L__BB1_208;
	mov.b32 	%r2494, 0;
	mov.u32 	%r2499, %r2494;
$L__BB1_207:
	add.s32 	%r1647, %r2494, 2;
	mad.lo.s32 	%r1648, %r1647, %r2494, %r1647;
	shr.u32 	%r1649, %r1648, 1;
	add.s32 	%r1650, %r1649, %r2499;
	add.s32 	%r1651, %r1649, %r1647;
	add.s32 	%r1652, %r2494, %r1651;
	and.b32  	%r1653, %r1651, 2147483647;
	add.s32 	%r1654, %r1653, %r1650;
	add.s32 	%r2494, %r2494, 4;
	add.s32 	%r1655, %r1652, 3;
	and.b32  	%r1656, %r1655, 2147483646;
	add.s32 	%r1657, %r1656, %r1654;
	add.s32 	%r1658, %r1655, %r2494;
	and.b32  	%r1659, %r1658, 2147483646;
	add.s32 	%r2499, %r1659, %r1657;
	setp.ne.s32 	%p165, %r2494, %r415;
	mov.u32 	%r2497, %r415;
	@%p165 bra 	$L__BB1_207;
$L__BB1_208:
	setp.eq.s32 	%p166, %r414, 0;
	@%p166 bra 	$L__BB1_212;
	setp.eq.s32 	%p167, %r414, 1;
	add.s32 	%r448, %r2497, 2;
	mad.lo.s32 	%r1660, %r448, %r2497, %r448;
	shr.u32 	%r449, %r1660, 1;
	add.s32 	%r2499, %r449, %r2499;
	@%p167 bra 	$L__BB1_212;
	setp.eq.s32 	%p168, %r414, 2;
	add.s32 	%r451, %r449, %r448;
	and.b32  	%r1661, %r451, 2147483647;
	add.s32 	%r2499, %r1661, %r2499;
	@%p168 bra 	$L__BB1_212;
	add.s32 	%r1662, %r2497, %r451;
	add.s32 	%r1663, %r1662, 3;
	and.b32  	%r1664, %r1663, 2147483647;
	add.s32 	%r2499, %r1664, %r2499;
$L__BB1_212:
	add.s32 	%r2487, %r2487, 1;
	mov.b32 	%r2503, 0;
	mov.u32 	%r2505, %r2503;
	@%p164 bra 	$L__BB1_215;
	mov.b32 	%r2500, 0;
	mov.u32 	%r2505, %r2500;
$L__BB1_214:
	add.s32 	%r1668, %r2500, 2;
	mad.lo.s32 	%r1669, %r1668, %r2500, %r1668;
	shr.u32 	%r1670, %r1669, 1;
	add.s32 	%r1671, %r1670, %r2505;
	add.s32 	%r1672, %r1670, %r1668;
	add.s32 	%r1673, %r2500, %r1672;
	and.b32  	%r1674, %r1672, 2147483647;
	add.s32 	%r1675, %r1674, %r1671;
	add.s32 	%r2500, %r2500, 4;
	add.s32 	%r1676, %r1673, 3;
	and.b32  	%r1677, %r1676, 2147483646;
	add.s32 	%r1678, %r1677, %r1675;
	add.s32 	%r1679, %r1676, %r2500;
	and.b32  	%r1680, %r1679, 2147483646;
	add.s32 	%r2505, %r1680, %r1678;
	setp.ne.s32 	%p170, %r2500, %r415;
	mov.u32 	%r2503, %r415;
	@%p170 bra 	$L__BB1_214;
$L__BB1_215:
	@%p166 bra 	$L__BB1_219;
	setp.eq.s32 	%p172, %r414, 1;
	add.s32 	%r463, %r2503, 2;
	mad.lo.s32 	%r1681, %r463, %r2503, %r463;
	shr.u32 	%r464, %r1681, 1;
	add.s32 	%r2505, %r464, %r2505;
	@%p172 bra 	$L__BB1_219;
	setp.eq.s32 	%p173, %r414, 2;
	add.s32 	%r466, %r464, %r463;
	and.b32  	%r1682, %r466, 2147483647;
	add.s32 	%r2505, %r1682, %r2505;
	@%p173 bra 	$L__BB1_219;
	add.s32 	%r1683, %r2503, %r466;
	add.s32 	%r1684, %r1683, 3;
	and.b32  	%r1685, %r1684, 2147483647;
	add.s32 	%r2505, %r1685, %r2505;
$L__BB1_219:
	mov.b32 	%r2509, 0;
	mov.u32 	%r2511, %r2509;
	@%p164 bra 	$L__BB1_222;
	mov.b32 	%r2506, 0;
	mov.u32 	%r2511, %r2506;
$L__BB1_221:
	add.s32 	%r1689, %r2506, 2;
	mad.lo.s32 	%r1690, %r1689, %r2506, %r1689;
	shr.u32 	%r1691, %r1690, 1;
	add.s32 	%r1692, %r1691, %r2511;
	add.s32 	%r1693, %r1691, %r1689;
	add.s32 	%r1694, %r2506, %r1693;
	and.b32  	%r1695, %r1693, 2147483647;
	add.s32 	%r1696, %r1695, %r1692;
	add.s32 	%r2506, %r2506, 4;
	add.s32 	%r1697, %r1694, 3;
	and.b32  	%r1698, %r1697, 2147483646;
	add.s32 	%r1699, %r1698, %r1696;
	add.s32 	%r1700, %r1697, %r2506;
	and.b32  	%r1701, %r1700, 2147483646;
	add.s32 	%r2511, %r1701, %r1699;
	setp.ne.s32 	%p175, %r2506, %r415;
	mov.u32 	%r2509, %r415;
	@%p175 bra 	$L__BB1_221;
$L__BB1_222:
	@%p166 bra 	$L__BB1_226;
	setp.eq.s32 	%p177, %r414, 1;
	add.s32 	%r477, %r2509, 2;
	mad.lo.s32 	%r1702, %r477, %r2509, %r477;
	shr.u32 	%r478, %r1702, 1;
	add.s32 	%r2511, %r478, %r2511;
	@%p177 bra 	$L__BB1_226;
	setp.eq.s32 	%p178, %r414, 2;
	add.s32 	%r480, %r478, %r477;
	and.b32  	%r1703, %r480, 2147483647;
	add.s32 	%r2511, %r1703, %r2511;
	@%p178 bra 	$L__BB1_226;
	add.s32 	%r1704, %r2509, %r480;
	add.s32 	%r1705, %r1704, 3;
	and.b32  	%r1706, %r1705, 2147483647;
	add.s32 	%r2511, %r1706, %r2511;
$L__BB1_226:
	setp.lt.u32 	%p179, %r2479, 2;
	mov.b32 	%r2515, 0;
	mov.u32 	%r2517, %r2515;
	@%p179 bra 	$L__BB1_229;
	mov.b32 	%r2512, 0;
	mov.u32 	%r2517, %r2512;
$L__BB1_228:
	add.s32 	%r1710, %r2512, 2;
	mad.lo.s32 	%r1711, %r1710, %r2512, %r1710;
	shr.u32 	%r1712, %r1711, 1;
	add.s32 	%r1713, %r1712, %r2517;
	add.s32 	%r1714, %r1712, %r1710;
	add.s32 	%r1715, %r2512, %r1714;
	and.b32  	%r1716, %r1714, 2147483647;
	add.s32 	%r1717, %r1716, %r1713;
	add.s32 	%r2512, %r2512, 4;
	add.s32 	%r1718, %r1715, 3;
	and.b32  	%r1719, %r1718, 2147483646;
	add.s32 	%r1720, %r1719, %r1717;
	add.s32 	%r1721, %r1718, %r2512;
	and.b32  	%r1722, %r1721, 2147483646;
	add.s32 	%r2517, %r1722, %r1720;
	setp.ne.s32 	%p180, %r2512, %r407;
	mov.u32 	%r2515, %r407;
	@%p180 bra 	$L__BB1_228;
$L__BB1_229:
	setp.eq.s32 	%p181, %r406, 0;
	@%p181 bra 	$L__BB1_233;
	setp.eq.s32 	%p182, %r406, 1;
	add.s32 	%r491, %r2515, 2;
	mad.lo.s32 	%r1723, %r491, %r2515, %r491;
	shr.u32 	%r492, %r1723, 1;
	add.s32 	%r2517, %r492, %r2517;
	@%p182 bra 	$L__BB1_233;
	setp.eq.s32 	%p183, %r406, 2;
	add.s32 	%r494, %r492, %r491;
	and.b32  	%r1724, %r494, 2147483647;
	add.s32 	%r2517, %r1724, %r2517;
	@%p183 bra 	$L__BB1_233;
	add.s32 	%r1725, %r2515, %r494;
	add.s32 	%r1726, %r1725, 3;
	and.b32  	%r1727, %r1726, 2147483647;
	add.s32 	%r2517, %r1727, %r2517;
$L__BB1_233:
	setp.lt.u32 	%p184, %r2479, 3;
	mov.b32 	%r2521, 0;
	mov.u32 	%r2523, %r2521;
	@%p184 bra 	$L__BB1_236;
	mov.b32 	%r2518, 0;
	mov.u32 	%r2523, %r2518;
$L__BB1_235:
	add.s32 	%r1731, %r2518, 2;
	mad.lo.s32 	%r1732, %r1731, %r2518, %r1731;
	shr.u32 	%r1733, %r1732, 1;
	add.s32 	%r1734, %r1733, %r2523;
	add.s32 	%r1735, %r1733, %r1731;
	add.s32 	%r1736, %r2518, %r1735;
	and.b32  	%r1737, %r1735, 2147483647;
	add.s32 	%r1738, %r1737, %r1734;
	add.s32 	%r2518, %r2518, 4;
	add.s32 	%r1739, %r1736, 3;
	and.b32  	%r1740, %r1739, 2147483646;
	add.s32 	%r1741, %r1740, %r1738;
	add.s32 	%r1742, %r1739, %r2518;
	and.b32  	%r1743, %r1742, 2147483646;
	add.s32 	%r2523, %r1743, %r1741;
	setp.ne.s32 	%p185, %r2518, %r409;
	mov.u32 	%r2521, %r409;
	@%p185 bra 	$L__BB1_235;
$L__BB1_236:
	setp.eq.s32 	%p186, %r408, 0;
	@%p186 bra 	$L__BB1_240;
	setp.eq.s32 	%p187, %r408, 1;
	add.s32 	%r505, %r2521, 2;
	mad.lo.s32 	%r1744, %r505, %r2521, %r505;
	shr.u32 	%r506, %r1744, 1;
	add.s32 	%r2523, %r506, %r2523;
	@%p187 bra 	$L__BB1_240;
	setp.eq.s32 	%p188, %r408, 2;
	add.s32 	%r508, %r506, %r505;
	and.b32  	%r1745, %r508, 2147483647;
	add.s32 	%r2523, %r1745, %r2523;
	@%p188 bra 	$L__BB1_240;
	add.s32 	%r1746, %r2521, %r508;
	add.s32 	%r1747, %r1746, 3;
	and.b32  	%r1748, %r1747, 2147483647;
	add.s32 	%r2523, %r1748, %r2523;
$L__BB1_240:
	add.s32 	%r1750, %r405, %r2523;
	mul.lo.s32 	%r1751, %r1750, %r2338;
	add.s32 	%r1752, %r424, %r422;
	add.s32 	%r1753, %r1752, %r2511;
	add.s32 	%r1754, %r1753, %r1751;
	mul.wide.s32 	%rd122, %r1754, 8;
	add.s64 	%rd123, %rd3, %rd122;
	ld.local.f64 	%fd215, [%rd123];
	add.s32 	%r1755, %r1751, %r440;
	mul.wide.s32 	%rd124, %r1755, 8;
	add.s64 	%rd125, %rd3, %rd124;
	ld.local.f64 	%fd216, [%rd125];
	mul.f64 	%fd217, %fd4, %fd216;
	sub.f64 	%fd218, %fd215, %fd217;
	add.s32 	%r1756, %r403, %r2517;
	mad.lo.s32 	%r1757, %r1756, %r2338, %r440;
	mul.wide.s32 	%rd126, %r1757, 8;
	add.s64 	%rd127, %rd3, %rd126;
	st.local.f64 	[%rd127], %fd218;
	add.s32 	%r1758, %r421, %r424;
	add.s32 	%r512, %r1758, %r2505;
	mov.b32 	%r2524, 1;
$L__BB1_241:
	mov.b32 	%r2528, 0;
	mov.u32 	%r2530, %r2528;
	@%p179 bra 	$L__BB1_244;
	mov.b32 	%r2525, 0;
	mov.u32 	%r2530, %r2525;
$L__BB1_243:
	add.s32 	%r1762, %r2525, 2;
	mad.lo.s32 	%r1763, %r1762, %r2525, %r1762;
	shr.u32 	%r1764, %r1763, 1;
	add.s32 	%r1765, %r1764, %r2530;
	add.s32 	%r1766, %r1764, %r1762;
	add.s32 	%r1767, %r2525, %r1766;
	and.b32  	%r1768, %r1766, 2147483647;
	add.s32 	%r1769, %r1768, %r1765;
	add.s32 	%r2525, %r2525, 4;
	add.s32 	%r1770, %r1767, 3;
	and.b32  	%r1771, %r1770, 2147483646;
	add.s32 	%r1772, %r1771, %r1769;
	add.s32 	%r1773, %r1770, %r2525;
	and.b32  	%r1774, %r1773, 2147483646;
	add.s32 	%r2530, %r1774, %r1772;
	setp.ne.s32 	%p190, %r2525, %r407;
	mov.u32 	%r2528, %r407;
	@%p190 bra 	$L__BB1_243;
$L__BB1_244:
	@%p181 bra 	$L__BB1_248;
	setp.eq.s32 	%p192, %r406, 1;
	add.s32 	%r521, %r2528, 2;
	mad.lo.s32 	%r1775, %r521, %r2528, %r521;
	shr.u32 	%r522, %r1775, 1;
	add.s32 	%r2530, %r522, %r2530;
	@%p192 bra 	$L__BB1_248;
	setp.eq.s32 	%p193, %r406, 2;
	add.s32 	%r524, %r522, %r521;
	and.b32  	%r1776, %r524, 2147483647;
	add.s32 	%r2530, %r1776, %r2530;
	@%p193 bra 	$L__BB1_248;
	add.s32 	%r1777, %r2528, %r524;
	add.s32 	%r1778, %r1777, 3;
	and.b32  	%r1779, %r1778, 2147483647;
	add.s32 	%r2530, %r1779, %r2530;
$L__BB1_248:
	mov.b32 	%r2534, 0;
	mov.u32 	%r2536, %r2534;
	@%p184 bra 	$L__BB1_251;
	mov.b32 	%r2531, 0;
	mov.u32 	%r2536, %r2531;
$L__BB1_250:
	add.s32 	%r1783, %r2531, 2;
	mad.lo.s32 	%r1784, %r1783, %r2531, %r1783;
	shr.u32 	%r1785, %r1784, 1;
	add.s32 	%r1786, %r1785, %r2536;
	add.s32 	%r1787, %r1785, %r1783;
	add.s32 	%r1788, %r2531, %r1787;
	and.b32  	%r1789, %r1787, 2147483647;
	add.s32 	%r1790, %r1789, %r1786;
	add.s32 	%r2531, %r2531, 4;
	add.s32 	%r1791, %r1788, 3;
	and.b32  	%r1792, %r1791, 2147483646;
	add.s32 	%r1793, %r1792, %r1790;
	add.s32 	%r1794, %r1791, %r2531;
	and.b32  	%r1795, %r1794, 2147483646;
	add.s32 	%r2536, %r1795, %r1793;
	setp.ne.s32 	%p195, %r2531, %r409;
	mov.u32 	%r2534, %r409;
	@%p195 bra 	$L__BB1_250;
$L__BB1_251:
	@%p186 bra 	$L__BB1_255;
	setp.eq.s32 	%p197, %r408, 1;
	add.s32 	%r535, %r2534, 2;
	mad.lo.s32 	%r1796, %r535, %r2534, %r535;
	shr.u32 	%r536, %r1796, 1;
	add.s32 	%r2536, %r536, %r2536;
	@%p197 bra 	$L__BB1_255;
	setp.eq.s32 	%p198, %r408, 2;
	add.s32 	%r538, %r536, %r535;
	and.b32  	%r1797, %r538, 2147483647;
	add.s32 	%r2536, %r1797, %r2536;
	@%p198 bra 	$L__BB1_255;
	add.s32 	%r1798, %r2534, %r538;
	add.s32 	%r1799, %r1798, 3;
	and.b32  	%r1800, %r1799, 2147483647;
	add.s32 	%r2536, %r1800, %r2536;
$L__BB1_255:
	sub.s32 	%r1801, %r400, %r2524;
	add.s32 	%r1802, %r1801, %r404;
	add.s32 	%r1803, %r1802, %r2536;
	mul.lo.s32 	%r1804, %r1803, %r2338;
	add.s32 	%r1805, %r512, %r1804;
	mul.wide.s32 	%rd128, %r1805, 8;
	add.s64 	%rd129, %rd3, %rd128;
	ld.local.f64 	%fd219, [%rd129];
	add.s32 	%r1806, %r1804, %r440;
	mul.wide.s32 	%rd130, %r1806, 8;
	add.s64 	%rd131, %rd3, %rd130;
	ld.local.f64 	%fd220, [%rd131];
	mul.f64 	%fd221, %fd3, %fd220;
	sub.f64 	%fd222, %fd219, %fd221;
	add.s32 	%r1807, %r1801, %r402;
	add.s32 	%r1808, %r1807, %r2530;
	mad.lo.s32 	%r1809, %r1808, %r2338, %r440;
	mul.wide.s32 	%rd132, %r1809, 8;
	add.s64 	%rd133, %rd3, %rd132;
	st.local.f64 	[%rd133], %fd222;
	add.s32 	%r2524, %r2524, 1;
	setp.ne.s32 	%p199, %r2524, %r400;
	@%p199 bra 	$L__BB1_241;
	add.s32 	%r543, %r439, %r2499;
	mov.b32 	%r2538, 1;
	mov.u32 	%r2537, %r400;
$L__BB1_257:
	setp.lt.s32 	%p200, %r400, %r2538;
	@%p200 bra 	$L__BB1_274;
	sub.s32 	%r1812, %r400, %r2538;
	mad.lo.s32 	%r1813, %r1812, %r1812, %r1812;
	shr.u32 	%r1814, %r1813, 31;
	add.s32 	%r1815, %r1813, %r1814;
	shr.s32 	%r546, %r1815, 1;
	mov.b32 	%r2539, 0;
$L__BB1_259:
	mov.b32 	%r2543, 0;
	mov.u32 	%r2545, %r2543;
	@%p179 bra 	$L__BB1_262;
	mov.b32 	%r2540, 0;
	mov.u32 	%r2545, %r2540;
$L__BB1_261:
	add.s32 	%r1819, %r2540, 2;
	mad.lo.s32 	%r1820, %r1819, %r2540, %r1819;
	shr.u32 	%r1821, %r1820, 1;
	add.s32 	%r1822, %r1821, %r2545;
	add.s32 	%r1823, %r1821, %r1819;
	add.s32 	%r1824, %r2540, %r1823;
	and.b32  	%r1825, %r1823, 2147483647;
	add.s32 	%r1826, %r1825, %r1822;
	add.s32 	%r2540, %r2540, 4;
	add.s32 	%r1827, %r1824, 3;
	and.b32  	%r1828, %r1827, 2147483646;
	add.s32 	%r1829, %r1828, %r1826;
	add.s32 	%r1830, %r1827, %r2540;
	and.b32  	%r1831, %r1830, 2147483646;
	add.s32 	%r2545, %r1831, %r1829;
	setp.ne.s32 	%p202, %r2540, %r407;
	mov.u32 	%r2543, %r407;
	@%p202 bra 	$L__BB1_261;
$L__BB1_262:
	@%p181 bra 	$L__BB1_266;
	setp.eq.s32 	%p204, %r406, 1;
	add.s32 	%r555, %r2543, 2;
	mad.lo.s32 	%r1832, %r555, %r2543, %r555;
	shr.u32 	%r556, %r1832, 1;
	add.s32 	%r2545, %r556, %r2545;
	@%p204 bra 	$L__BB1_266;
	setp.eq.s32 	%p205, %r406, 2;
	add.s32 	%r558, %r556, %r555;
	and.b32  	%r1833, %r558, 2147483647;
	add.s32 	%r2545, %r1833, %r2545;
	@%p205 bra 	$L__BB1_266;
	add.s32 	%r1834, %r2543, %r558;
	add.s32 	%r1835, %r1834, 3;
	and.b32  	%r1836, %r1835, 2147483647;
	add.s32 	%r2545, %r1836, %r2545;
$L__BB1_266:
	mov.b32 	%r2549, 0;
	mov.u32 	%r2551, %r2549;
	@%p184 bra 	$L__BB1_269;
	mov.b32 	%r2546, 0;
	mov.u32 	%r2551, %r2546;
$L__BB1_268:
	add.s32 	%r1840, %r2546, 2;
	mad.lo.s32 	%r1841, %r1840, %r2546, %r1840;
	shr.u32 	%r1842, %r1841, 1;
	add.s32 	%r1843, %r1842, %r2551;
	add.s32 	%r1844, %r1842, %r1840;
	add.s32 	%r1845, %r2546, %r1844;
	and.b32  	%r1846, %r1844, 2147483647;
	add.s32 	%r1847, %r1846, %r1843;
	add.s32 	%r2546, %r2546, 4;
	add.s32 	%r1848, %r1845, 3;
	and.b32  	%r1849, %r1848, 2147483646;
	add.s32 	%r1850, %r1849, %r1847;
	add.s32 	%r1851, %r1848, %r2546;
	and.b32  	%r1852, %r1851, 2147483646;
	add.s32 	%r2551, %r1852, %r1850;
	setp.ne.s32 	%p207, %r2546, %r409;
	mov.u32 	%r2549, %r409;
	@%p207 bra 	$L__BB1_268;
$L__BB1_269:
	@%p186 bra 	$L__BB1_273;
	setp.eq.s32 	%p209, %r408, 1;
	add.s32 	%r569, %r2549, 2;
	mad.lo.s32 	%r1853, %r569, %r2549, %r569;
	shr.u32 	%r570, %r1853, 1;
	add.s32 	%r2551, %r570, %r2551;
	@%p209 bra 	$L__BB1_273;
	setp.eq.s32 	%p210, %r408, 2;
	add.s32 	%r572, %r570, %r569;
	and.b32  	%r1854, %r572, 2147483647;
	add.s32 	%r2551, %r1854, %r2551;
	@%p210 bra 	$L__BB1_273;
	add.s32 	%r1855, %r2549, %r572;
	add.s32 	%r1856, %r1855, 3;
	and.b32  	%r1857, %r1856, 2147483647;
	add.s32 	%r2551, %r1857, %r2551;
$L__BB1_273:
	add.s32 	%r1858, %r2538, %r2539;
	sub.s32 	%r1859, %r400, %r1858;
	add.s32 	%r1860, %r546, %r1859;
	add.s32 	%r1861, %r1860, %r2551;
	mul.lo.s32 	%r1862, %r1861, %r2338;
	add.s32 	%r1863, %r543, %r1862;
	mul.wide.s32 	%rd134, %r1863, 8;
	add.s64 	%rd135, %rd3, %rd134;
	ld.local.f64 	%fd223, [%rd135];
	add.s32 	%r1864, %r1862, %r440;
	mul.wide.s32 	%rd136, %r1864, 8;
	add.s64 	%rd137, %rd3, %rd136;
	ld.local.f64 	%fd224, [%rd137];
	mul.f64 	%fd225, %fd2, %fd224;
	sub.f64 	%fd226, %fd223, %fd225;
	add.s32 	%r1865, %r1860, %r2545;
	mad.lo.s32 	%r1866, %r1865, %r2338, %r440;
	mul.wide.s32 	%rd138, %r1866, 8;
	add.s64 	%rd139, %rd3, %rd138;
	st.local.f64 	[%rd139], %fd226;
	add.s32 	%r2539, %r2539, 1;
	setp.ne.s32 	%p211, %r2539, %r2537;
	@%p211 bra 	$L__BB1_259;
$L__BB1_274:
	add.s32 	%r2538, %r2538, 1;
	add.s32 	%r2537, %r2537, -1;
	setp.eq.s32 	%p212, %r2538, %r2480;
	@%p212 bra 	$L__BB1_196;
	bra.uni 	$L__BB1_257;
$L__BB1_275:
	add.s32 	%r579, %r2486, 1;
	not.b32 	%r2485, %r2486;
	add.s32 	%r2484, %r2484, -1;
	setp.ne.s32 	%p214, %r2486, %r2483;
	mov.u32 	%r2486, %r579;
	@%p214 bra 	$L__BB1_194;
	setp.ne.s32 	%p215, %r411, %r241;
	mov.u32 	%r2483, %r411;
	@%p215 bra 	$L__BB1_193;
	add.s32 	%r2552, %r6, 1;
	add.s32 	%r1868, %r400, -1;
	cvt.rn.f64.s32 	%fd227, %r1868;
	mul.f64 	%fd51, %fd7, %fd227;
	shl.b32 	%r1869, %r1868, 1;
	mul.lo.s32 	%r1870, %r1868, %r400;
	sub.s32 	%r1871, %r1870, %r1869;
	shr.u32 	%r1872, %r1871, 31;
	add.s32 	%r1873, %r1871, %r1872;
	shr.s32 	%r583, %r1873, 1;
	and.b32  	%r584, %r2479, 3;
	and.b32  	%r585, %r2479, 2147483644;
	add.s32 	%r586, %r400, %r404;
	mov.b32 	%r2553, 0;
$L__BB1_278:
	cvt.rn.f64.u32 	%fd228, %r2553;
	mul.f64 	%fd52, %fd7, %fd228;
	setp.lt.s32 	%p216, %r6, %r2553;
	@%p216 bra 	$L__BB1_408;
	sub.s32 	%r1875, %r6, %r2553;
	mad.lo.s32 	%r1876, %r1875, %r1875, %r1875;
	shr.u32 	%r1877, %r1876, 31;
	add.s32 	%r1878, %r1876, %r1877;
	shr.s32 	%r589, %r1878, 1;
	sub.s32 	%r1879, %r324, %r2553;
	mul.lo.s32 	%r1880, %r1875, %r1879;
	shr.u32 	%r1881, %r1880, 31;
	add.s32 	%r1882, %r1880, %r1881;
	shr.s32 	%r590, %r1882, 1;
	mov.b32 	%r2554, 0;
$L__BB1_280:
	setp.lt.u32 	%p217, %r324, 3;
	cvt.rn.f64.u32 	%fd229, %r2554;
	mul.f64 	%fd53, %fd7, %fd229;
	add.s32 	%r1885, %r2553, %r2554;
	sub.s32 	%r592, %r6, %r1885;
	mov.b32 	%r2558, 0;
	mov.u32 	%r2560, %r2558;
	@%p217 bra 	$L__BB1_283;
	mov.b32 	%r2555, 0;
	mov.u32 	%r2560, %r2555;
$L__BB1_282:
	add.s32 	%r1887, %r2555, 2;
	mad.lo.s32 	%r1888, %r1887, %r2555, %r1887;
	shr.u32 	%r1889, %r1888, 1;
	add.s32 	%r1890, %r1889, %r2560;
	add.s32 	%r1891, %r1889, %r1887;
	add.s32 	%r1892, %r2555, %r1891;
	and.b32  	%r1893, %r1891, 2147483647;
	add.s32 	%r1894, %r1893, %r1890;
	add.s32 	%r2555, %r2555, 4;
	add.s32 	%r1895, %r1892, 3;
	and.b32  	%r1896, %r1895, 2147483646;
	add.s32 	%r1897, %r1896, %r1894;
	add.s32 	%r1898, %r1895, %r2555;
	and.b32  	%r1899, %r1898, 2147483646;
	add.s32 	%r2560, %r1899, %r1897;
	setp.ne.s32 	%p218, %r2555, %r327;
	mov.u32 	%r2558, %r327;
	@%p218 bra 	$L__BB1_282;
$L__BB1_283:
	setp.eq.s32 	%p219, %r326, 0;
	@%p219 bra 	$L__BB1_287;
	setp.eq.s32 	%p220, %r326, 1;
	add.s32 	%r600, %r2558, 2;
	mad.lo.s32 	%r1900, %r600, %r2558, %r600;
	shr.u32 	%r601, %r1900, 1;
	add.s32 	%r2560, %r601, %r2560;
	@%p220 bra 	$L__BB1_287;
	setp.eq.s32 	%p221, %r326, 2;
	add.s32 	%r603, %r601, %r600;
	and.b32  	%r1901, %r603, 2147483647;
	add.s32 	%r2560, %r1901, %r2560;
	@%p221 bra 	$L__BB1_287;
	add.s32 	%r1902, %r2558, %r603;
	add.s32 	%r1903, %r1902, 3;
	and.b32  	%r1904, %r1903, 2147483647;
	add.s32 	%r2560, %r1904, %r2560;
$L__BB1_287:
	setp.eq.s32 	%p222, %r6, 1;
	add.s32 	%r607, %r589, %r592;
	add.s32 	%r608, %r607, %r2560;
	mov.b32 	%r2566, 0;
	@%p222 bra 	$L__BB1_295;
	add.s32 	%r1908, %r6, -2;
	setp.lt.u32 	%p223, %r1908, 3;
	mov.b32 	%r2564, 0;
	mov.u32 	%r2566, %r2564;
	@%p223 bra 	$L__BB1_291;
	mov.b32 	%r2561, 0;
	mov.u32 	%r2566, %r2561;
$L__BB1_290:
	add.s32 	%r1910, %r2561, 2;
	mad.lo.s32 	%r1911, %r1910, %r2561, %r1910;
	shr.u32 	%r1912, %r1911, 1;
	add.s32 	%r1913, %r1912, %r2566;
	add.s32 	%r1914, %r1912, %r1910;
	add.s32 	%r1915, %r2561, %r1914;
	and.b32  	%r1916, %r1914, 2147483647;
	add.s32 	%r1917, %r1916, %r1913;
	add.s32 	%r2561, %r2561, 4;
	add.s32 	%r1918, %r1915, 3;
	and.b32  	%r1919, %r1918, 2147483646;
	add.s32 	%r1920, %r1919, %r1917;
	add.s32 	%r1921, %r1918, %r2561;
	and.b32  	%r1922, %r1921, 2147483646;
	add.s32 	%r2566, %r1922, %r1920;
	setp.ne.s32 	%p224, %r2561, %r329;
	mov.u32 	%r2564, %r329;
	@%p224 bra 	$L__BB1_290;
$L__BB1_291:
	setp.eq.s32 	%p225, %r328, 0;
	@%p225 bra 	$L__BB1_295;
	setp.eq.s32 	%p226, %r328, 1;
	add.s32 	%r616, %r2564, 2;
	mad.lo.s32 	%r1923, %r616, %r2564, %r616;
	shr.u32 	%r617, %r1923, 1;
	add.s32 	%r2566, %r617, %r2566;
	@%p226 bra 	$L__BB1_295;
	setp.eq.s32 	%p227, %r328, 2;
	add.s32 	%r619, %r617, %r616;
	and.b32  	%r1924, %r619, 2147483647;
	add.s32 	%r2566, %r1924, %r2566;
	@%p227 bra 	$L__BB1_295;
	add.s32 	%r1925, %r2564, %r619;
	add.s32 	%r1926, %r1925, 3;
	and.b32  	%r1927, %r1926, 2147483647;
	add.s32 	%r2566, %r1927, %r2566;
$L__BB1_295:
	add.s32 	%r623, %r607, %r2566;
	mov.b32 	%r2572, 0;
	@%p222 bra 	$L__BB1_303;
	add.s32 	%r1931, %r6, -2;
	setp.lt.u32 	%p229, %r1931, 3;
	mov.b32 	%r2570, 0;
	mov.u32 	%r2572, %r2570;
	@%p229 bra 	$L__BB1_299;
	mov.b32 	%r2567, 0;
	mov.u32 	%r2572, %r2567;
$L__BB1_298:
	add.s32 	%r1933, %r2567, 2;
	mad.lo.s32 	%r1934, %r1933, %r2567, %r1933;
	shr.u32 	%r1935, %r1934, 1;
	add.s32 	%r1936, %r1935, %r2572;
	add.s32 	%r1937, %r1935, %r1933;
	add.s32 	%r1938, %r2567, %r1937;
	and.b32  	%r1939, %r1937, 2147483647;
	add.s32 	%r1940, %r1939, %r1936;
	add.s32 	%r2567, %r2567, 4;
	add.s32 	%r1941, %r1938, 3;
	and.b32  	%r1942, %r1941, 2147483646;
	add.s32 	%r1943, %r1942, %r1940;
	add.s32 	%r1944, %r1941, %r2567;
	and.b32  	%r1945, %r1944, 2147483646;
	add.s32 	%r2572, %r1945, %r1943;
	setp.ne.s32 	%p230, %r2567, %r329;
	mov.u32 	%r2570, %r329;
	@%p230 bra 	$L__BB1_298;
$L__BB1_299:
	setp.eq.s32 	%p231, %r328, 0;
	@%p231 bra 	$L__BB1_303;
	setp.eq.s32 	%p232, %r328, 1;
	add.s32 	%r631, %r2570, 2;
	mad.lo.s32 	%r1946, %r631, %r2570, %r631;
	shr.u32 	%r632, %r1946, 1;
	add.s32 	%r2572, %r632, %r2572;
	@%p232 bra 	$L__BB1_303;
	setp.eq.s32 	%p233, %r328, 2;
	add.s32 	%r634, %r632, %r631;
	and.b32  	%r1947, %r634, 2147483647;
	add.s32 	%r2572, %r1947, %r2572;
	@%p233 bra 	$L__BB1_303;
	add.s32 	%r1948, %r2570, %r634;
	add.s32 	%r1949, %r1948, 3;
	and.b32  	%r1950, %r1949, 2147483647;
	add.s32 	%r2572, %r1950, %r2572;
$L__BB1_303:
	add.s32 	%r638, %r590, %r592;
	add.s32 	%r639, %r638, %r2572;
	mov.b32 	%r2578, 0;
	@%p222 bra 	$L__BB1_311;
	add.s32 	%r1954, %r6, -2;
	setp.lt.u32 	%p235, %r1954, 3;
	mov.b32 	%r2576, 0;
	mov.u32 	%r2578, %r2576;
	@%p235 bra 	$L__BB1_307;
	mov.b32 	%r2573, 0;
	mov.u32 	%r2578, %r2573;
$L__BB1_306:
	add.s32 	%r1956, %r2573, 2;
	mad.lo.s32 	%r1957, %r1956, %r2573, %r1956;
	shr.u32 	%r1958, %r1957, 1;
	add.s32 	%r1959, %r1958, %r2578;
	add.s32 	%r1960, %r1958, %r1956;
	add.s32 	%r1961, %r2573, %r1960;
	and.b32  	%r1962, %r1960, 2147483647;
	add.s32 	%r1963, %r1962, %r1959;
	add.s32 	%r2573, %r2573, 4;
	add.s32 	%r1964, %r1961, 3;
	and.b32  	%r1965, %r1964, 2147483646;
	add.s32 	%r1966, %r1965, %r1963;
	add.s32 	%r1967, %r1964, %r2573;
	and.b32  	%r1968, %r1967, 2147483646;
	add.s32 	%r2578, %r1968, %r1966;
	setp.ne.s32 	%p236, %r2573, %r329;
	mov.u32 	%r2576, %r329;
	@%p236 bra 	$L__BB1_306;
$L__BB1_307:
	setp.eq.s32 	%p237, %r328, 0;
	@%p237 bra 	$L__BB1_311;
	setp.eq.s32 	%p238, %r328, 1;
	add.s32 	%r647, %r2576, 2;
	mad.lo.s32 	%r1969, %r647, %r2576, %r647;
	shr.u32 	%r648, %r1969, 1;
	add.s32 	%r2578, %r648, %r2578;
	@%p238 bra 	$L__BB1_311;
	setp.eq.s32 	%p239, %r328, 2;
	add.s32 	%r650, %r648, %r647;
	and.b32  	%r1970, %r650, 2147483647;
	add.s32 	%r2578, %r1970, %r2578;
	@%p239 bra 	$L__BB1_311;
	add.s32 	%r1971, %r2576, %r650;
	add.s32 	%r1972, %r1971, 3;
	and.b32  	%r1973, %r1972, 2147483647;
	add.s32 	%r2578, %r1973, %r2578;
$L__BB1_311:
	setp.lt.u32 	%p240, %r2479, 2;
	mov.b32 	%r2582, 0;
	mov.u32 	%r2584, %r2582;
	@%p240 bra 	$L__BB1_314;
	mov.b32 	%r2579, 0;
	mov.u32 	%r2584, %r2579;
$L__BB1_313:
	add.s32 	%r1977, %r2579, 2;
	mad.lo.s32 	%r1978, %r1977, %r2579, %r1977;
	shr.u32 	%r1979, %r1978, 1;
	add.s32 	%r1980, %r1979, %r2584;
	add.s32 	%r1981, %r1979, %r1977;
	add.s32 	%r1982, %r2579, %r1981;
	and.b32  	%r1983, %r1981, 2147483647;
	add.s32 	%r1984, %r1983, %r1980;
	add.s32 	%r2579, %r2579, 4;
	add.s32 	%r1985, %r1982, 3;
	and.b32  	%r1986, %r1985, 2147483646;
	add.s32 	%r1987, %r1986, %r1984;
	add.s32 	%r1988, %r1985, %r2579;
	and.b32  	%r1989, %r1988, 2147483646;
	add.s32 	%r2584, %r1989, %r1987;
	setp.ne.s32 	%p241, %r2579, %r407;
	mov.u32 	%r2582, %r407;
	@%p241 bra 	$L__BB1_313;
$L__BB1_314:
	setp.eq.s32 	%p242, %r406, 0;
	@%p242 bra 	$L__BB1_318;
	setp.eq.s32 	%p243, %r406, 1;
	add.s32 	%r661, %r2582, 2;
	mad.lo.s32 	%r1990, %r661, %r2582, %r661;
	shr.u32 	%r662, %r1990, 1;
	add.s32 	%r2584, %r662, %r2584;
	@%p243 bra 	$L__BB1_318;
	setp.eq.s32 	%p244, %r406, 2;
	add.s32 	%r664, %r662, %r661;
	and.b32  	%r1991, %r664, 2147483647;
	add.s32 	%r2584, %r1991, %r2584;
	@%p244 bra 	$L__BB1_318;
	add.s32 	%r1992, %r2582, %r664;
	add.s32 	%r1993, %r1992, 3;
	and.b32  	%r1994, %r1993, 2147483647;
	add.s32 	%r2584, %r1994, %r2584;
$L__BB1_318:
	setp.lt.u32 	%p245, %r2479, 3;
	mov.b32 	%r2588, 0;
	mov.u32 	%r2590, %r2588;
	@%p245 bra 	$L__BB1_321;
	mov.b32 	%r2585, 0;
	mov.u32 	%r2590, %r2585;
$L__BB1_320:
	add.s32 	%r1998, %r2585, 2;
	mad.lo.s32 	%r1999, %r1998, %r2585, %r1998;
	shr.u32 	%r2000, %r1999, 1;
	add.s32 	%r2001, %r2000, %r2590;
	add.s32 	%r2002, %r2000, %r1998;
	add.s32 	%r2003, %r2585, %r2002;
	and.b32  	%r2004, %r2002, 2147483647;
	add.s32 	%r2005, %r2004, %r2001;
	add.s32 	%r2585, %r2585, 4;
	add.s32 	%r2006, %r2003, 3;
	and.b32  	%r2007, %r2006, 2147483646;
	add.s32 	%r2008, %r2007, %r2005;
	add.s32 	%r2009, %r2006, %r2585;
	and.b32  	%r2010, %r2009, 2147483646;
	add.s32 	%r2590, %r2010, %r2008;
	setp.ne.s32 	%p246, %r2585, %r409;
	mov.u32 	%r2588, %r409;
	@%p246 bra 	$L__BB1_320;
$L__BB1_321:
	setp.eq.s32 	%p247, %r408, 0;
	@%p247 bra 	$L__BB1_325;
	setp.eq.s32 	%p248, %r408, 1;
	add.s32 	%r675, %r2588, 2;
	mad.lo.s32 	%r2011, %r675, %r2588, %r675;
	shr.u32 	%r676, %r2011, 1;
	add.s32 	%r2590, %r676, %r2590;
	@%p248 bra 	$L__BB1_325;
	setp.eq.s32 	%p249, %r408, 2;
	add.s32 	%r678, %r676, %r675;
	and.b32  	%r2012, %r678, 2147483647;
	add.s32 	%r2590, %r2012, %r2590;
	@%p249 bra 	$L__BB1_325;
	add.s32 	%r2013, %r2588, %r678;
	add.s32 	%r2014, %r2013, 3;
	and.b32  	%r2015, %r2014, 2147483647;
	add.s32 	%r2590, %r2015, %r2590;
$L__BB1_325:
	setp.lt.u32 	%p250, %r400, 3;
	mov.b32 	%r2596, 0;
	@%p250 bra 	$L__BB1_333;
	setp.lt.u32 	%p251, %r401, 3;
	mov.b32 	%r2594, 0;
	mov.u32 	%r2596, %r2594;
	@%p251 bra 	$L__BB1_329;
	mov.b32 	%r2591, 0;
	mov.u32 	%r2596, %r2591;
$L__BB1_328:
	add.s32 	%r2020, %r2591, 2;
	mad.lo.s32 	%r2021, %r2020, %r2591, %r2020;
	shr.u32 	%r2022, %r2021, 1;
	add.s32 	%r2023, %r2022, %r2596;
	add.s32 	%r2024, %r2022, %r2020;
	add.s32 	%r2025, %r2591, %r2024;
	and.b32  	%r2026, %r2024, 2147483647;
	add.s32 	%r2027, %r2026, %r2023;
	add.s32 	%r2591, %r2591, 4;
	add.s32 	%r2028, %r2025, 3;
	and.b32  	%r2029, %r2028, 2147483646;
	add.s32 	%r2030, %r2029, %r2027;
	add.s32 	%r2031, %r2028, %r2591;
	and.b32  	%r2032, %r2031, 2147483646;
	add.s32 	%r2596, %r2032, %r2030;
	setp.ne.s32 	%p252, %r2591, %r585;
	mov.u32 	%r2594, %r585;
	@%p252 bra 	$L__BB1_328;
$L__BB1_329:
	setp.eq.s32 	%p253, %r584, 0;
	@%p253 bra 	$L__BB1_333;
	setp.eq.s32 	%p254, %r584, 1;
	add.s32 	%r689, %r2594, 2;
	mad.lo.s32 	%r2033, %r689, %r2594, %r689;
	shr.u32 	%r690, %r2033, 1;
	add.s32 	%r2596, %r690, %r2596;
	@%p254 bra 	$L__BB1_333;
	setp.eq.s32 	%p255, %r584, 2;
	add.s32 	%r692, %r690, %r689;
	and.b32  	%r2034, %r692, 2147483647;
	add.s32 	%r2596, %r2034, %r2596;
	@%p255 bra 	$L__BB1_333;
	add.s32 	%r2035, %r2594, %r692;
	add.s32 	%r2036, %r2035, 3;
	and.b32  	%r2037, %r2036, 2147483647;
	add.s32 	%r2596, %r2037, %r2596;
$L__BB1_333:
	add.s32 	%r2040, %r400, %r583;
	add.s32 	%r2041, %r2040, %r2596;
	add.s32 	%r2042, %r2041, -2;
	add.s32 	%r2043, %r405, %r2590;
	mul.lo.s32 	%r696, %r2043, %r2338;
	add.s32 	%r2044, %r696, %r608;
	mul.wide.s32 	%rd140, %r2044, 8;
	add.s64 	%rd7, %rd3, %rd140;
	ld.local.f64 	%fd230, [%rd7];
	add.s32 	%r2045, %r638, %r2578;
	add.s32 	%r2046, %r2045, %r696;
	add.s32 	%r2047, %r2046, -1;
	mul.wide.s32 	%rd141, %r2047, 8;
	add.s64 	%rd142, %rd3, %rd141;
	ld.local.f64 	%fd231, [%rd142];
	cvt.rn.f64.s32 	%fd232, %r592;
	mul.f64 	%fd233, %fd7, %fd232;
	mul.f64 	%fd234, %fd233, %fd231;
	fma.rn.f64 	%fd235, %fd49, %fd230, %fd234;
	mad.lo.s32 	%r2048, %r2042, %r2338, %r608;
	mul.wide.s32 	%rd143, %r2048, 8;
	add.s64 	%rd144, %rd3, %rd143;
	ld.local.f64 	%fd236, [%rd144];
	fma.rn.f64 	%fd237, %fd51, %fd236, %fd235;
	add.s32 	%r2049, %r403, %r2584;
	mad.lo.s32 	%r2050, %r2049, %r2338, %r608;
	mul.wide.s32 	%rd145, %r2050, 8;
	add.s64 	%rd146, %rd3, %rd145;
	st.local.f64 	[%rd146], %fd237;
	mov.b32 	%r2600, 0;
	mov.u32 	%r2602, %r2600;
	@%p240 bra 	$L__BB1_336;
	mov.b32 	%r2597, 0;
	mov.u32 	%r2602, %r2597;
$L__BB1_335:
	add.s32 	%r2052, %r2597, 2;
	mad.lo.s32 	%r2053, %r2052, %r2597, %r2052;
	shr.u32 	%r2054, %r2053, 1;
	add.s32 	%r2055, %r2054, %r2602;
	add.s32 	%r2056, %r2054, %r2052;
	add.s32 	%r2057, %r2597, %r2056;
	and.b32  	%r2058, %r2056, 2147483647;
	add.s32 	%r2059, %r2058, %r2055;
	add.s32 	%r2597, %r2597, 4;
	add.s32 	%r2060, %r2057, 3;
	and.b32  	%r2061, %r2060, 2147483646;
	add.s32 	%r2062, %r2061, %r2059;
	add.s32 	%r2063, %r2060, %r2597;
	and.b32  	%r2064, %r2063, 2147483646;
	add.s32 	%r2602, %r2064, %r2062;
	setp.ne.s32 	%p257, %r2597, %r407;
	mov.u32 	%r2600, %r407;
	@%p257 bra 	$L__BB1_335;
$L__BB1_336:
	@%p242 bra 	$L__BB1_340;
	setp.eq.s32 	%p259, %r406, 1;
	add.s32 	%r704, %r2600, 2;
	mad.lo.s32 	%r2065, %r704, %r2600, %r704;
	shr.u32 	%r705, %r2065, 1;
	add.s32 	%r2602, %r705, %r2602;
	@%p259 bra 	$L__BB1_340;
	setp.eq.s32 	%p260, %r406, 2;
	add.s32 	%r707, %r705, %r704;
	and.b32  	%r2066, %r707, 2147483647;
	add.s32 	%r2602, %r2066, %r2602;
	@%p260 bra 	$L__BB1_340;
	add.s32 	%r2067, %r2600, %r707;
	add.s32 	%r2068, %r2067, 3;
	and.b32  	%r2069, %r2068, 2147483647;
	add.s32 	%r2602, %r2069, %r2602;
$L__BB1_340:
	add.s32 	%r2071, %r403, %r2602;
	add.s32 	%r2072, %r2071, -1;
	ld.local.f64 	%fd238, [%rd7];
	add.s32 	%r2073, %r696, %r639;
	mul.wide.s32 	%rd147, %r2073, 8;
	add.s64 	%rd148, %rd3, %rd147;
	ld.local.f64 	%fd239, [%rd148];
	mul.f64 	%fd240, %fd53, %fd239;
	fma.rn.f64 	%fd241, %fd48, %fd238, %fd240;
	mad.lo.s32 	%r2074, %r2072, %r2338, %r608;
	mul.wide.s32 	%rd149, %r2074, 8;
	add.s64 	%rd150, %rd3, %rd149;
	st.local.f64 	[%rd150], %fd241;
	mov.b32 	%r2603, 2;
$L__BB1_341:
	mov.b32 	%r2607, 0;
	mov.u32 	%r2609, %r2607;
	@%p240 bra 	$L__BB1_344;
	mov.b32 	%r2604, 0;
	mov.u32 	%r2609, %r2604;
$L__BB1_343:
	add.s32 	%r2078, %r2604, 2;
	mad.lo.s32 	%r2079, %r2078, %r2604, %r2078;
	shr.u32 	%r2080, %r2079, 1;
	add.s32 	%r2081, %r2080, %r2609;
	add.s32 	%r2082, %r2080, %r2078;
	add.s32 	%r2083, %r2604, %r2082;
	and.b32  	%r2084, %r2082, 2147483647;
	add.s32 	%r2085, %r2084, %r2081;
	add.s32 	%r2604, %r2604, 4;
	add.s32 	%r2086, %r2083, 3;
	and.b32  	%r2087, %r2086, 2147483646;
	add.s32 	%r2088, %r2087, %r2085;
	add.s32 	%r2089, %r2086, %r2604;
	and.b32  	%r2090, %r2089, 2147483646;
	add.s32 	%r2609, %r2090, %r2088;
	setp.ne.s32 	%p262, %r2604, %r407;
	mov.u32 	%r2607, %r407;
	@%p262 bra 	$L__BB1_343;
$L__BB1_344:
	@%p242 bra 	$L__BB1_348;
	setp.eq.s32 	%p264, %r406, 1;
	add.s32 	%r719, %r2607, 2;
	mad.lo.s32 	%r2091, %r719, %r2607, %r719;
	shr.u32 	%r720, %r2091, 1;
	add.s32 	%r2609, %r720, %r2609;
	@%p264 bra 	$L__BB1_348;
	setp.eq.s32 	%p265, %r406, 2;
	add.s32 	%r722, %r720, %r719;
	and.b32  	%r2092, %r722, 2147483647;
	add.s32 	%r2609, %r2092, %r2609;
	@%p265 bra 	$L__BB1_348;
	add.s32 	%r2093, %r2607, %r722;
	add.s32 	%r2094, %r2093, 3;
	and.b32  	%r2095, %r2094, 2147483647;
	add.s32 	%r2609, %r2095, %r2609;
$L__BB1_348:
	mov.b32 	%r2613, 0;
	mov.u32 	%r2615, %r2613;
	@%p245 bra 	$L__BB1_351;
	mov.b32 	%r2610, 0;
	mov.u32 	%r2615, %r2610;
$L__BB1_350:
	add.s32 	%r2099, %r2610, 2;
	mad.lo.s32 	%r2100, %r2099, %r2610, %r2099;
	shr.u32 	%r2101, %r2100, 1;
	add.s32 	%r2102, %r2101, %r2615;
	add.s32 	%r2103, %r2101, %r2099;
	add.s32 	%r2104, %r2610, %r2103;
	and.b32  	%r2105, %r2103, 2147483647;
	add.s32 	%r2106, %r2105, %r2102;
	add.s32 	%r2610, %r2610, 4;
	add.s32 	%r2107, %r2104, 3;
	and.b32  	%r2108, %r2107, 2147483646;
	add.s32 	%r2109, %r2108, %r2106;
	add.s32 	%r2110, %r2107, %r2610;
	and.b32  	%r2111, %r2110, 2147483646;
	add.s32 	%r2615, %r2111, %r2109;
	setp.ne.s32 	%p267, %r2610, %r409;
	mov.u32 	%r2613, %r409;
	@%p267 bra 	$L__BB1_350;
$L__BB1_351:
	@%p247 bra 	$L__BB1_355;
	setp.eq.s32 	%p269, %r408, 1;
	add.s32 	%r733, %r2613, 2;
	mad.lo.s32 	%r2112, %r733, %r2613, %r733;
	shr.u32 	%r734, %r2112, 1;
	add.s32 	%r2615, %r734, %r2615;
	@%p269 bra 	$L__BB1_355;
	setp.eq.s32 	%p270, %r408, 2;
	add.s32 	%r736, %r734, %r733;
	and.b32  	%r2113, %r736, 2147483647;
	add.s32 	%r2615, %r2113, %r2615;
	@%p270 bra 	$L__BB1_355;
	add.s32 	%r2114, %r2613, %r736;
	add.s32 	%r2115, %r2114, 3;
	and.b32  	%r2116, %r2115, 2147483647;
	add.s32 	%r2615, %r2116, %r2615;
$L__BB1_355:
	setp.eq.s32 	%p271, %r400, 2;
	mov.b32 	%r2621, 0;
	@%p271 bra 	$L__BB1_363;
	setp.lt.u32 	%p272, %r401, 3;
	mov.b32 	%r2619, 0;
	mov.u32 	%r2621, %r2619;
	@%p272 bra 	$L__BB1_359;
	mov.b32 	%r2616, 0;
	mov.u32 	%r2621, %r2616;
$L__BB1_358:
	add.s32 	%r2121, %r2616, 2;
	mad.lo.s32 	%r2122, %r2121, %r2616, %r2121;
	shr.u32 	%r2123, %r2122, 1;
	add.s32 	%r2124, %r2123, %r2621;
	add.s32 	%r2125, %r2123, %r2121;
	add.s32 	%r2126, %r2616, %r2125;
	and.b32  	%r2127, %r2125, 2147483647;
	add.s32 	%r2128, %r2127, %r2124;
	add.s32 	%r2616, %r2616, 4;
	add.s32 	%r2129, %r2126, 3;
	and.b32  	%r2130, %r2129, 2147483646;
	add.s32 	%r2131, %r2130, %r2128;
	add.s32 	%r2132, %r2129, %r2616;
	and.b32  	%r2133, %r2132, 2147483646;
	add.s32 	%r2621, %r2133, %r2131;
	setp.ne.s32 	%p273, %r2616, %r585;
	mov.u32 	%r2619, %r585;
	@%p273 bra 	$L__BB1_358;
$L__BB1_359:
	setp.eq.s32 	%p274, %r584, 0;
	@%p274 bra 	$L__BB1_363;
	setp.eq.s32 	%p275, %r584, 1;
	add.s32 	%r747, %r2619, 2;
	mad.lo.s32 	%r2134, %r747, %r2619, %r747;
	shr.u32 	%r748, %r2134, 1;
	add.s32 	%r2621, %r748, %r2621;
	@%p275 bra 	$L__BB1_363;
	setp.eq.s32 	%p276, %r584, 2;
	add.s32 	%r750, %r748, %r747;
	and.b32  	%r2135, %r750, 2147483647;
	add.s32 	%r2621, %r2135, %r2621;
	@%p276 bra 	$L__BB1_363;
	add.s32 	%r2136, %r2619, %r750;
	add.s32 	%r2137, %r2136, 3;
	and.b32  	%r2138, %r2137, 2147483647;
	add.s32 	%r2621, %r2138, %r2621;
$L__BB1_363:
	sub.s32 	%r2139, %r400, %r2603;
	add.s32 	%r2140, %r2139, %r583;
	add.s32 	%r2141, %r2140, %r2621;
	add.s32 	%r2142, %r2139, %r404;
	add.s32 	%r2143, %r2142, %r2615;
	mul.lo.s32 	%r2144, %r2143, %r2338;
	add.s32 	%r2145, %r2144, %r608;
	mul.wide.s32 	%rd151, %r2145, 8;
	add.s64 	%rd152, %rd3, %rd151;
	ld.local.f64 	%fd242, [%rd152];
	add.s32 	%r2146, %r2144, %r639;
	mul.wide.s32 	%rd153, %r2146, 8;
	add.s64 	%rd154, %rd3, %rd153;
	ld.local.f64 	%fd243, [%rd154];
	mul.f64 	%fd244, %fd53, %fd243;
	fma.rn.f64 	%fd245, %fd48, %fd242, %fd244;
	mad.lo.s32 	%r2147, %r2141, %r2338, %r608;
	mul.wide.s32 	%rd155, %r2147, 8;
	add.s64 	%rd156, %rd3, %rd155;
	ld.local.f64 	%fd246, [%rd156];
	add.s32 	%r2148, %r2603, -1;
	cvt.rn.f64.s32 	%fd247, %r2148;
	mul.f64 	%fd248, %fd7, %fd247;
	fma.rn.f64 	%fd249, %fd248, %fd246, %fd245;
	add.s32 	%r2149, %r2139, %r402;
	add.s32 	%r2150, %r2149, %r2609;
	mad.lo.s32 	%r2151, %r2150, %r2338, %r608;
	mul.wide.s32 	%rd157, %r2151, 8;
	add.s64 	%rd158, %rd3, %rd157;
	st.local.f64 	[%rd158], %fd249;
	add.s32 	%r2603, %r2603, 1;
	setp.ne.s32 	%p277, %r2603, %r2480;
	@%p277 bra 	$L__BB1_341;
	mov.b32 	%r2622, 0;
$L__BB1_365:
	mov.b32 	%r2626, 0;
	mov.u32 	%r2628, %r2626;
	@%p240 bra 	$L__BB1_368;
	mov.b32 	%r2623, 0;
	mov.u32 	%r2628, %r2623;
$L__BB1_367:
	add.s32 	%r2156, %r2623, 2;
	mad.lo.s32 	%r2157, %r2156, %r2623, %r2156;
	shr.u32 	%r2158, %r2157, 1;
	add.s32 	%r2159, %r2158, %r2628;
	add.s32 	%r2160, %r2158, %r2156;
	add.s32 	%r2161, %r2623, %r2160;
	and.b32  	%r2162, %r2160, 2147483647;
	add.s32 	%r2163, %r2162, %r2159;
	add.s32 	%r2623, %r2623, 4;
	add.s32 	%r2164, %r2161, 3;
	and.b32  	%r2165, %r2164, 2147483646;
	add.s32 	%r2166, %r2165, %r2163;
	add.s32 	%r2167, %r2164, %r2623;
	and.b32  	%r2168, %r2167, 2147483646;
	add.s32 	%r2628, %r2168, %r2166;
	setp.ne.s32 	%p279, %r2623, %r407;
	mov.u32 	%r2626, %r407;
	@%p279 bra 	$L__BB1_367;
$L__BB1_368:
	@%p242 bra 	$L__BB1_372;
	setp.eq.s32 	%p281, %r406, 1;
	add.s32 	%r763, %r2626, 2;
	mad.lo.s32 	%r2169, %r763, %r2626, %r763;
	shr.u32 	%r764, %r2169, 1;
	add.s32 	%r2628, %r764, %r2628;
	@%p281 bra 	$L__BB1_372;
	setp.eq.s32 	%p282, %r406, 2;
	add.s32 	%r766, %r764, %r763;
	and.b32  	%r2170, %r766, 2147483647;
	add.s32 	%r2628, %r2170, %r2628;
	@%p282 bra 	$L__BB1_372;
	add.s32 	%r2171, %r2626, %r766;
	add.s32 	%r2172, %r2171, 3;
	and.b32  	%r2173, %r2172, 2147483647;
	add.s32 	%r2628, %r2173, %r2628;
$L__BB1_372:
	mov.b32 	%r2632, 0;
	mov.u32 	%r2634, %r2632;
	@%p245 bra 	$L__BB1_375;
	mov.b32 	%r2629, 0;
	mov.u32 	%r2634, %r2629;
$L__BB1_374:
	add.s32 	%r2177, %r2629, 2;
	mad.lo.s32 	%r2178, %r2177, %r2629, %r2177;
	shr.u32 	%r2179, %r2178, 1;
	add.s32 	%r2180, %r2179, %r2634;
	add.s32 	%r2181, %r2179, %r2177;
	add.s32 	%r2182, %r2629, %r2181;
	and.b32  	%r2183, %r2181, 2147483647;
	add.s32 	%r2184, %r2183, %r2180;
	add.s32 	%r2629, %r2629, 4;
	add.s32 	%r2185, %r2182, 3;
	and.b32  	%r2186, %r2185, 2147483646;
	add.s32 	%r2187, %r2186, %r2184;
	add.s32 	%r2188, %r2185, %r2629;
	and.b32  	%r2189, %r2188, 2147483646;
	add.s32 	%r2634, %r2189, %r2187;
	setp.ne.s32 	%p284, %r2629, %r409;
	mov.u32 	%r2632, %r409;
	@%p284 bra 	$L__BB1_374;
$L__BB1_375:
	@%p247 bra 	$L__BB1_379;
	setp.eq.s32 	%p286, %r408, 1;
	add.s32 	%r777, %r2632, 2;
	mad.lo.s32 	%r2190, %r777, %r2632, %r777;
	shr.u32 	%r778, %r2190, 1;
	add.s32 	%r2634, %r778, %r2634;
	@%p286 bra 	$L__BB1_379;
	setp.eq.s32 	%p287, %r408, 2;
	add.s32 	%r780, %r778, %r777;
	and.b32  	%r2191, %r780, 2147483647;
	add.s32 	%r2634, %r2191, %r2634;
	@%p287 bra 	$L__BB1_379;
	add.s32 	%r2192, %r2632, %r780;
	add.s32 	%r2193, %r2192, 3;
	and.b32  	%r2194, %r2193, 2147483647;
	add.s32 	%r2634, %r2194, %r2634;
$L__BB1_379:
	not.b32 	%r2195, %r2622;
	add.s32 	%r2196, %r586, %r2195;
	add.s32 	%r2197, %r2196, %r2634;
	mul.lo.s32 	%r2198, %r2197, %r2338;
	add.s32 	%r2199, %r2198, %r608;
	mul.wide.s32 	%rd159, %r2199, 8;
	add.s64 	%rd160, %rd3, %rd159;
	ld.local.f64 	%fd250, [%rd160];
	add.s32 	%r2200, %r2198, %r623;
	mul.wide.s32 	%rd161, %r2200, 8;
	add.s64 	%rd162, %rd3, %rd161;
	ld.local.f64 	%fd251, [%rd162];
	mul.f64 	%fd252, %fd52, %fd251;
	fma.rn.f64 	%fd253, %fd47, %fd250, %fd252;
	add.s32 	%r2201, %r2196, %r2628;
	mad.lo.s32 	%r2202, %r2201, %r2338, %r608;
	mul.wide.s32 	%rd163, %r2202, 8;
	add.s64 	%rd164, %rd3, %rd163;
	st.local.f64 	[%rd164], %fd253;
	add.s32 	%r2622, %r2622, 1;
	setp.ne.s32 	%p288, %r2622, %r400;
	@%p288 bra 	$L__BB1_365;
	mov.b32 	%r2636, 2;
	mov.u32 	%r2635, %r2482;
$L__BB1_381:
	setp.lt.s32 	%p289, %r400, %r2636;
	@%p289 bra 	$L__BB1_406;
	sub.s32 	%r2205, %r400, %r2636;
	mad.lo.s32 	%r2206, %r2205, %r2205, %r2205;
	shr.u32 	%r2207, %r2206, 31;
	add.s32 	%r2208, %r2206, %r2207;
	shr.s32 	%r787, %r2208, 1;
	add.s32 	%r2209, %r2636, -1;
	cvt.rn.f64.s32 	%fd254, %r2209;
	mul.f64 	%fd54, %fd7, %fd254;
	mov.b32 	%r2637, 0;
$L__BB1_383:
	mov.b32 	%r2641, 0;
	mov.u32 	%r2643, %r2641;
	@%p240 bra 	$L__BB1_386;
	mov.b32 	%r2638, 0;
	mov.u32 	%r2643, %r2638;
$L__BB1_385:
	add.s32 	%r2213, %r2638, 2;
	mad.lo.s32 	%r2214, %r2213, %r2638, %r2213;
	shr.u32 	%r2215, %r2214, 1;
	add.s32 	%r2216, %r2215, %r2643;
	add.s32 	%r2217, %r2215, %r2213;
	add.s32 	%r2218, %r2638, %r2217;
	and.b32  	%r2219, %r2217, 2147483647;
	add.s32 	%r2220, %r2219, %r2216;
	add.s32 	%r2638, %r2638, 4;
	add.s32 	%r2221, %r2218, 3;
	and.b32  	%r2222, %r2221, 2147483646;
	add.s32 	%r2223, %r2222, %r2220;
	add.s32 	%r2224, %r2221, %r2638;
	and.b32  	%r2225, %r2224, 2147483646;
	add.s32 	%r2643, %r2225, %r2223;
	setp.ne.s32 	%p291, %r2638, %r407;
	mov.u32 	%r2641, %r407;
	@%p291 bra 	$L__BB1_385;
$L__BB1_386:
	@%p242 bra 	$L__BB1_390;
	setp.eq.s32 	%p293, %r406, 1;
	add.s32 	%r796, %r2641, 2;
	mad.lo.s32 	%r2226, %r796, %r2641, %r796;
	shr.u32 	%r797, %r2226, 1;
	add.s32 	%r2643, %r797, %r2643;
	@%p293 bra 	$L__BB1_390;
	setp.eq.s32 	%p294, %r406, 2;
	add.s32 	%r799, %r797, %r796;
	and.b32  	%r2227, %r799, 2147483647;
	add.s32 	%r2643, %r2227, %r2643;
	@%p294 bra 	$L__BB1_390;
	add.s32 	%r2228, %r2641, %r799;
	add.s32 	%r2229, %r2228, 3;
	and.b32  	%r2230, %r2229, 2147483647;
	add.s32 	%r2643, %r2230, %r2643;
$L__BB1_390:
	mov.b32 	%r2647, 0;
	mov.u32 	%r2649, %r2647;
	@%p245 bra 	$L__BB1_393;
	mov.b32 	%r2644, 0;
	mov.u32 	%r2649, %r2644;
$L__BB1_392:
	add.s32 	%r2234, %r2644, 2;
	mad.lo.s32 	%r2235, %r2234, %r2644, %r2234;
	shr.u32 	%r2236, %r2235, 1;
	add.s32 	%r2237, %r2236, %r2649;
	add.s32 	%r2238, %r2236, %r2234;
	add.s32 	%r2239, %r2644, %r2238;
	and.b32  	%r2240, %r2238, 2147483647;
	add.s32 	%r2241, %r2240, %r2237;
	add.s32 	%r2644, %r2644, 4;
	add.s32 	%r2242, %r2239, 3;
	and.b32  	%r2243, %r2242, 2147483646;
	add.s32 	%r2244, %r2243, %r2241;
	add.s32 	%r2245, %r2242, %r2644;
	and.b32  	%r2246, %r2245, 2147483646;
	add.s32 	%r2649, %r2246, %r2244;
	setp.ne.s32 	%p296, %r2644, %r409;
	mov.u32 	%r2647, %r409;
	@%p296 bra 	$L__BB1_392;
$L__BB1_393:
	@%p247 bra 	$L__BB1_397;
	setp.eq.s32 	%p298, %r408, 1;
	add.s32 	%r810, %r2647, 2;
	mad.lo.s32 	%r2247, %r810, %r2647, %r810;
	shr.u32 	%r811, %r2247, 1;
	add.s32 	%r2649, %r811, %r2649;
	@%p298 bra 	$L__BB1_397;
	setp.eq.s32 	%p299, %r408, 2;
	add.s32 	%r813, %r811, %r810;
	and.b32  	%r2248, %r813, 2147483647;
	add.s32 	%r2649, %r2248, %r2649;
	@%p299 bra 	$L__BB1_397;
	add.s32 	%r2249, %r2647, %r813;
	add.s32 	%r2250, %r2249, 3;
	and.b32  	%r2251, %r2250, 2147483647;
	add.s32 	%r2649, %r2251, %r2649;
$L__BB1_397:
	setp.eq.s32 	%p300, %r2479, 0;
	mov.b32 	%r2655, 0;
	@%p300 bra 	$L__BB1_405;
	setp.lt.u32 	%p301, %r2479, 4;
	mov.b32 	%r2653, 0;
	mov.u32 	%r2655, %r2653;
	@%p301 bra 	$L__BB1_401;
	mov.b32 	%r2650, 0;
	mov.u32 	%r2655, %r2650;
$L__BB1_400:
	add.s32 	%r2256, %r2650, 2;
	mad.lo.s32 	%r2257, %r2256, %r2650, %r2256;
	shr.u32 	%r2258, %r2257, 1;
	add.s32 	%r2259, %r2258, %r2655;
	add.s32 	%r2260, %r2258, %r2256;
	add.s32 	%r2261, %r2650, %r2260;
	and.b32  	%r2262, %r2260, 2147483647;
	add.s32 	%r2263, %r2262, %r2259;
	add.s32 	%r2650, %r2650, 4;
	add.s32 	%r2264, %r2261, 3;
	and.b32  	%r2265, %r2264, 2147483646;
	add.s32 	%r2266, %r2265, %r2263;
	add.s32 	%r2267, %r2264, %r2650;
	and.b32  	%r2268, %r2267, 2147483646;
	add.s32 	%r2655, %r2268, %r2266;
	setp.ne.s32 	%p302, %r2650, %r585;
	mov.u32 	%r2653, %r585;
	@%p302 bra 	$L__BB1_400;
$L__BB1_401:
	setp.eq.s32 	%p303, %r584, 0;
	@%p303 bra 	$L__BB1_405;
	setp.eq.s32 	%p304, %r584, 1;
	add.s32 	%r824, %r2653, 2;
	mad.lo.s32 	%r2269, %r824, %r2653, %r824;
	shr.u32 	%r825, %r2269, 1;
	add.s32 	%r2655, %r825, %r2655;
	@%p304 bra 	$L__BB1_405;
	setp.eq.s32 	%p305, %r584, 2;
	add.s32 	%r827, %r825, %r824;
	and.b32  	%r2270, %r827, 2147483647;
	add.s32 	%r2655, %r2270, %r2655;
	@%p305 bra 	$L__BB1_405;
	add.s32 	%r2271, %r2653, %r827;
	add.s32 	%r2272, %r2271, 3;
	and.b32  	%r2273, %r2272, 2147483647;
	add.s32 	%r2655, %r2273, %r2655;
$L__BB1_405:
	add.s32 	%r2274, %r2636, %r2637;
	sub.s32 	%r2275, %r400, %r2274;
	add.s32 	%r2276, %r787, %r2275;
	add.s32 	%r2277, %r2276, %r2655;
	add.s32 	%r2278, %r2276, %r2649;
	mul.lo.s32 	%r2279, %r2278, %r2338;
	add.s32 	%r2280, %r2279, %r608;
	mul.wide.s32 	%rd165, %r2280, 8;
	add.s64 	%rd166, %rd3, %rd165;
	ld.local.f64 	%fd255, [%rd166];
	add.s32 	%r2281, %r2279, %r623;
	mul.wide.s32 	%rd167, %r2281, 8;
	add.s64 	%rd168, %rd3, %rd167;
	ld.local.f64 	%fd256, [%rd168];
	mul.f64 	%fd257, %fd52, %fd256;
	fma.rn.f64 	%fd258, %fd47, %fd255, %fd257;
	mad.lo.s32 	%r2282, %r2277, %r2338, %r608;
	mul.wide.s32 	%rd169, %r2282, 8;
	add.s64 	%rd170, %rd3, %rd169;
	ld.local.f64 	%fd259, [%rd170];
	fma.rn.f64 	%fd260, %fd54, %fd259, %fd258;
	add.s32 	%r2283, %r2276, %r2643;
	mad.lo.s32 	%r2284, %r2283, %r2338, %r608;
	mul.wide.s32 	%rd171, %r2284, 8;
	add.s64 	%rd172, %rd3, %rd171;
	st.local.f64 	[%rd172], %fd260;
	add.s32 	%r2637, %r2637, 1;
	setp.ne.s32 	%p306, %r2637, %r2635;
	@%p306 bra 	$L__BB1_383;
$L__BB1_406:
	add.s32 	%r2636, %r2636, 1;
	add.s32 	%r2635, %r2635, -1;
	setp.ne.s32 	%p307, %r2636, %r2480;
	@%p307 bra 	$L__BB1_381;
	add.s32 	%r2554, %r2554, 1;
	setp.ne.s32 	%p308, %r2554, %r2552;
	@%p308 bra 	$L__BB1_280;
$L__BB1_408:
	add.s32 	%r835, %r2553, 1;
	add.s32 	%r2552, %r2552, -1;
	setp.ne.s32 	%p309, %r6, %r2553;
	mov.u32 	%r2553, %r835;
	@%p309 bra 	$L__BB1_278;
	add.s32 	%r2481, %r400, 1;
	add.s32 	%r2480, %r400, 2;
	add.s32 	%r839, %r2479, 1;
	add.s32 	%r2285, %r7, -2;
	setp.eq.s32 	%p310, %r2479, %r2285;
	mov.u32 	%r2479, %r839;
	mov.u32 	%r2482, %r400;
	@%p310 bra 	$L__BB1_410;
	bra.uni 	$L__BB1_192;
$L__BB1_410:
	or.b32  	%r2286, %r6, %r7;
	setp.ne.s32 	%p311, %r2286, 0;
	@%p311 bra 	$L__BB1_438;
	ld.local.f64 	%fd276, [%rd3];
	st.local.f64 	[%rd2], %fd276;
	bra.uni 	$L__BB1_444;
$L__BB1_412:
	setp.lt.s32 	%p13, %r7, 1;
	@%p13 bra 	$L__BB1_410;
	add.f64 	%fd97, %fd6, 0dBFF0000000000000;
	mul.f64 	%fd55, %fd97, %fd2;
	mul.f64 	%fd56, %fd97, %fd3;
	mul.f64 	%fd57, %fd97, %fd4;
	mul.f64 	%fd98, %fd55, %fd14;
	mul.wide.u32 	%rd36, %r2338, 8;
	add.s64 	%rd8, %rd3, %rd36;
	st.local.f64 	[%rd8], %fd98;
	ld.local.f64 	%fd99, [%rd3];
	mul.f64 	%fd100, %fd56, %fd99;
	shl.b32 	%r1000, %r2338, 1;
	mul.wide.u32 	%rd37, %r1000, 8;
	add.s64 	%rd9, %rd3, %rd37;
	st.local.f64 	[%rd9], %fd100;
	ld.local.f64 	%fd101, [%rd3];
	mul.f64 	%fd102, %fd57, %fd101;
	mul.lo.s32 	%r1001, %r2338, 3;
	mul.wide.u32 	%rd38, %r1001, 8;
	add.s64 	%rd10, %rd3, %rd38;
	st.local.f64 	[%rd10], %fd102;
	setp.eq.s32 	%p14, %r7, 1;
	@%p14 bra 	$L__BB1_410;
	ld.local.f64 	%fd103, [%rd3];
	ld.local.f64 	%fd104, [%rd8];
	mul.f64 	%fd105, %fd55, %fd104;
	fma.rn.f64 	%fd106, %fd7, %fd103, %fd105;
	shl.b32 	%r1002, %r2338, 2;
	mul.wide.u32 	%rd39, %r1002, 8;
	add.s64 	%rd40, %rd3, %rd39;
	st.local.f64 	[%rd40], %fd106;
	ld.local.f64 	%fd107, [%rd9];
	mul.f64 	%fd108, %fd55, %fd107;
	mul.lo.s32 	%r1003, %r2338, 5;
	mul.wide.u32 	%rd41, %r1003, 8;
	add.s64 	%rd42, %rd3, %rd41;
	st.local.f64 	[%rd42], %fd108;
	ld.local.f64 	%fd109, [%rd10];
	mul.f64 	%fd110, %fd55, %fd109;
	mul.lo.s32 	%r1004, %r2338, 6;
	mul.wide.u32 	%rd43, %r1004, 8;
	add.s64 	%rd44, %rd3, %rd43;
	st.local.f64 	[%rd44], %fd110;
	ld.local.f64 	%fd111, [%rd9];
	mul.f64 	%fd112, %fd56, %fd111;
	fma.rn.f64 	%fd113, %fd7, %fd103, %fd112;
	mul.lo.s32 	%r1005, %r2338, 7;
	mul.wide.u32 	%rd45, %r1005, 8;
	add.s64 	%rd46, %rd3, %rd45;
	st.local.f64 	[%rd46], %fd113;
	ld.local.f64 	%fd114, [%rd10];
	mul.f64 	%fd115, %fd56, %fd114;
	shl.b32 	%r1006, %r2338, 3;
	mul.wide.u32 	%rd47, %r1006, 8;
	add.s64 	%rd48, %rd3, %rd47;
	st.local.f64 	[%rd48], %fd115;
	ld.local.f64 	%fd116, [%rd10];
	mul.f64 	%fd117, %fd57, %fd116;
	fma.rn.f64 	%fd118, %fd7, %fd103, %fd117;
	mul.lo.s32 	%r840, %r2338, 9;
	mul.wide.u32 	%rd49, %r840, 8;
	add.s64 	%rd50, %rd3, %rd49;
	st.local.f64 	[%rd50], %fd118;
	setp.lt.u32 	%p15, %r7, 3;
	@%p15 bra 	$L__BB1_410;
	mul.wide.s32 	%rd51, %r840, 8;
	add.s64 	%rd52, %rd3, %rd51;
	ld.local.f64 	%fd119, [%rd52];
	add.f64 	%fd120, %fd7, %fd7;
	mul.wide.s32 	%rd53, %r2338, -48;
	add.s64 	%rd54, %rd52, %rd53;
	ld.local.f64 	%fd121, [%rd54];
	mul.f64 	%fd122, %fd120, %fd121;
	fma.rn.f64 	%fd123, %fd57, %fd119, %fd122;
	mul.wide.s32 	%rd55, %r2338, 128;
	add.s64 	%rd56, %rd54, %rd55;
	st.local.f64 	[%rd56], %fd123;
	ld.local.f64 	%fd124, [%rd52];
	mul.f64 	%fd125, %fd56, %fd124;
	mul.wide.s32 	%rd57, %r2338, 8;
	sub.s64 	%rd58, %rd56, %rd57;
	st.local.f64 	[%rd58], %fd125;
	mov.b32 	%r2658, 3;
	mov.b32 	%r2659, 2;
	mov.b32 	%r2657, 1;
	mov.b32 	%r2656, 0;
$L__BB1_416:
	mov.u32 	%r843, %r2659;
	mov.u32 	%r2659, %r2658;
	mov.u32 	%r842, %r2657;
	add.s32 	%r845, %r2659, -2;
	add.s32 	%r2657, %r2659, -1;
	mul.lo.s32 	%r1013, %r2657, %r2659;
	shr.u32 	%r847, %r1013, 1;
	and.b32  	%r848, %r843, 3;
	setp.lt.u32 	%p16, %r842, 3;
	mov.b32 	%r2663, 0;
	mov.u32 	%r2665, %r2663;
	@%p16 bra 	$L__BB1_419;
	and.b32  	%r2663, %r843, -4;
	mov.b32 	%r2660, 0;
	mov.u32 	%r2665, %r2660;
$L__BB1_418:
	add.s32 	%r1015, %r2660, 2;
	mad.lo.s32 	%r1016, %r1015, %r2660, %r1015;
	shr.u32 	%r1017, %r1016, 1;
	add.s32 	%r1018, %r1017, %r2665;
	add.s32 	%r1019, %r1017, %r1015;
	add.s32 	%r1020, %r2660, %r1019;
	and.b32  	%r1021, %r1019, 2147483647;
	add.s32 	%r1022, %r1021, %r1018;
	add.s32 	%r2660, %r2660, 4;
	add.s32 	%r1023, %r1020, 3;
	and.b32  	%r1024, %r1023, 2147483646;
	add.s32 	%r1025, %r1024, %r1022;
	add.s32 	%r1026, %r1023, %r2660;
	and.b32  	%r1027, %r1026, 2147483646;
	add.s32 	%r2665, %r1027, %r1025;
	setp.ne.s32 	%p17, %r2660, %r2663;
	@%p17 bra 	$L__BB1_418;
$L__BB1_419:
	setp.eq.s32 	%p18, %r848, 0;
	@%p18 bra 	$L__BB1_423;
	add.s32 	%r857, %r2663, 2;
	mad.lo.s32 	%r1028, %r857, %r2663, %r857;
	shr.u32 	%r858, %r1028, 1;
	add.s32 	%r2665, %r858, %r2665;
	setp.eq.s32 	%p19, %r848, 1;
	@%p19 bra 	$L__BB1_423;
	add.s32 	%r860, %r858, %r857;
	and.b32  	%r1029, %r860, 2147483647;
	add.s32 	%r2665, %r1029, %r2665;
	setp.eq.s32 	%p20, %r848, 2;
	@%p20 bra 	$L__BB1_423;
	add.s32 	%r1030, %r2663, %r860;
	add.s32 	%r1031, %r1030, 3;
	and.b32  	%r1032, %r1031, 2147483647;
	add.s32 	%r2665, %r1032, %r2665;
$L__BB1_423:
	add.s32 	%r1035, %r847, %r845;
	add.s32 	%r1036, %r1035, %r2665;
	mul.lo.s32 	%r1037, %r1036, %r2338;
	mul.wide.s32 	%rd59, %r1037, 8;
	add.s64 	%rd60, %rd3, %rd59;
	ld.local.f64 	%fd58, [%rd60];
	and.b32  	%r864, %r842, 3;
	setp.lt.u32 	%p21, %r2656, 3;
	mov.b32 	%r2669, 0;
	mov.u32 	%r2671, %r2669;
	@%p21 bra 	$L__BB1_426;
	and.b32  	%r2669, %r842, -4;
	mov.b32 	%r2666, 0;
	mov.u32 	%r2671, %r2666;
$L__BB1_425:
	add.s32 	%r1039, %r2666, 2;
	mad.lo.s32 	%r1040, %r1039, %r2666, %r1039;
	shr.u32 	%r1041, %r1040, 1;
	add.s32 	%r1042, %r1041, %r2671;
	add.s32 	%r1043, %r1041, %r1039;
	add.s32 	%r1044, %r2666, %r1043;
	and.b32  	%r1045, %r1043, 2147483647;
	add.s32 	%r1046, %r1045, %r1042;
	add.s32 	%r2666, %r2666, 4;
	add.s32 	%r1047, %r1044, 3;
	and.b32  	%r1048, %r1047, 2147483646;
	add.s32 	%r1049, %r1048, %r1046;
	add.s32 	%r1050, %r1047, %r2666;
	and.b32  	%r1051, %r1050, 2147483646;
	add.s32 	%r2671, %r1051, %r1049;
	setp.ne.s32 	%p22, %r2666, %r2669;
	@%p22 bra 	$L__BB1_425;
$L__BB1_426:
	setp.eq.s32 	%p23, %r864, 0;
	@%p23 bra 	$L__BB1_430;
	add.s32 	%r873, %r2669, 2;
	mad.lo.s32 	%r1052, %r873, %r2669, %r873;
	shr.u32 	%r874, %r1052, 1;
	add.s32 	%r2671, %r874, %r2671;
	setp.eq.s32 	%p24, %r864, 1;
	@%p24 bra 	$L__BB1_430;
	add.s32 	%r876, %r874, %r873;
	and.b32  	%r1053, %r876, 2147483647;
	add.s32 	%r2671, %r1053, %r2671;
	setp.eq.s32 	%p25, %r864, 2;
	@%p25 bra 	$L__BB1_430;
	add.s32 	%r1054, %r2669, %r876;
	add.s32 	%r1055, %r1054, 3;
	and.b32  	%r1056, %r1055, 2147483647;
	add.s32 	%r2671, %r1056, %r2671;
$L__BB1_430:
	mul.lo.s32 	%r1059, %r2657, %r845;
	shr.u32 	%r1060, %r1059, 31;
	add.s32 	%r1061, %r1059, %r1060;
	shr.s32 	%r1062, %r1061, 1;
	add.s32 	%r1063, %r1062, %r845;
	add.s32 	%r1064, %r1063, %r2671;
	mul.lo.s32 	%r1065, %r1064, %r2338;
	mul.wide.s32 	%rd61, %r1065, 8;
	add.s64 	%rd62, %rd3, %rd61;
	ld.local.f64 	%fd126, [%rd62];
	mul.f64 	%fd127, %fd7, %fd126;
	fma.rn.f64 	%fd59, %fd56, %fd58, %fd127;
	add.s32 	%r880, %r847, %r2659;
	and.b32  	%r881, %r2659, 3;
	add.s32 	%r1066, %r2656, 2;
	setp.lt.u32 	%p26, %r1066, 3;
	mov.b32 	%r2675, 0;
	mov.u32 	%r2677, %r2675;
	@%p26 bra 	$L__BB1_433;
	and.b32  	%r2675, %r2659, -4;
	mov.b32 	%r2672, 0;
	mov.u32 	%r2677, %r2672;
$L__BB1_432:
	add.s32 	%r1068, %r2672, 2;
	mad.lo.s32 	%r1069, %r1068, %r2672, %r1068;
	shr.u32 	%r1070, %r1069, 1;
	add.s32 	%r1071, %r1070, %r2677;
	add.s32 	%r1072, %r1070, %r1068;
	add.s32 	%r1073, %r2672, %r1072;
	and.b32  	%r1074, %r1072, 2147483647;
	add.s32 	%r1075, %r1074, %r1071;
	add.s32 	%r2672, %r2672, 4;
	add.s32 	%r1076, %r1073, 3;
	and.b32  	%r1077, %r1076, 2147483646;
	add.s32 	%r1078, %r1077, %r1075;
	add.s32 	%r1079, %r1076, %r2672;
	and.b32  	%r1080, %r1079, 2147483646;
	add.s32 	%r2677, %r1080, %r1078;
	setp.ne.s32 	%p27, %r2672, %r2675;
	@%p27 bra 	$L__BB1_432;
$L__BB1_433:
	setp.eq.s32 	%p28, %r881, 0;
	@%p28 bra 	$L__BB1_437;
	add.s32 	%r890, %r2675, 2;
	mad.lo.s32 	%r1081, %r890, %r2675, %r890;
	shr.u32 	%r891, %r1081, 1;
	add.s32 	%r2677, %r891, %r2677;
	setp.eq.s32 	%p29, %r881, 1;
	@%p29 bra 	$L__BB1_437;
	add.s32 	%r893, %r891, %r890;
	and.b32  	%r1082, %r893, 2147483647;
	add.s32 	%r2677, %r1082, %r2677;
	setp.eq.s32 	%p30, %r881, 2;
	@%p30 bra 	$L__BB1_437;
	add.s32 	%r1083, %r2675, %r893;
	add.s32 	%r1084, %r1083, 3;
	and.b32  	%r1085, %r1084, 2147483647;
	add.s32 	%r2677, %r1085, %r2677;
$L__BB1_437:
	and.b32  	%r1086, %r880, 2147483647;
	add.s32 	%r1087, %r1086, %r845;
	add.s32 	%r1088, %r1087, %r2677;
	mul.lo.s32 	%r1089, %r1088, %r2338;
	mul.wide.s32 	%rd63, %r1089, 8;
	add.s64 	%rd64, %rd3, %rd63;
	st.local.f64 	[%rd64], %fd59;
	add.s32 	%r2656, %r2656, 1;
	add.s32 	%r2658, %r2659, 1;
	bra.uni 	$L__BB1_416;
$L__BB1_438:
	setp.ne.s32 	%p312, %r6, 0;
	setp.ne.s32 	%p313, %r7, 1;
	or.pred  	%p314, %p312, %p313;
	@%p314 bra 	$L__BB1_440;
	ld.local.f64 	%fd273, [%rd3+8];
	st.local.f64 	[%rd2], %fd273;
	ld.local.v2.f64 	{%fd274, %fd275}, [%rd3+16];
	st.local.f64 	[%rd2+8], %fd274;
	st.local.f64 	[%rd2+16], %fd275;
	bra.uni 	$L__BB1_444;
$L__BB1_440:
	setp.ne.s32 	%p315, %r7, 0;
	setp.ne.s32 	%p316, %r6, 1;
	or.pred  	%p317, %p316, %p315;
	@%p317 bra 	$L__BB1_442;
	ld.local.f64 	%fd270, [%rd3+8];
	st.local.f64 	[%rd2], %fd270;
	ld.local.v2.f64 	{%fd271, %fd272}, [%rd3+16];
	st.local.f64 	[%rd2+8], %fd271;
	st.local.f64 	[%rd2+16], %fd272;
	bra.uni 	$L__BB1_444;
$L__BB1_442:
	setp.ne.s32 	%p318, %r6, 1;
	setp.ne.s32 	%p319, %r7, 1;
	or.pred  	%p320, %p318, %p319;
	@%p320 bra 	$L__BB1_444;
	ld.local.f64 	%fd261, [%rd3+40];
	st.local.f64 	[%rd2], %fd261;
	ld.local.v2.f64 	{%fd262, %fd263}, [%rd3+48];
	st.local.f64 	[%rd2+8], %fd262;
	st.local.f64 	[%rd2+16], %fd263;
	ld.local.f64 	%fd264, [%rd3+72];
	st.local.f64 	[%rd2+24], %fd264;
	ld.local.v2.f64 	{%fd265, %fd266}, [%rd3+80];
	st.local.f64 	[%rd2+32], %fd265;
	st.local.f64 	[%rd2+40], %fd266;
	ld.local.f64 	%fd267, [%rd3+104];
	st.local.f64 	[%rd2+48], %fd267;
	ld.local.v2.f64 	{%fd268, %fd269}, [%rd3+112];
	st.local.f64 	[%rd2+56], %fd268;
	st.local.f64 	[%rd2+64], %fd269;
$L__BB1_444:
	setp.lt.s32 	%p321, %r7, 0;
	@%p321 bra 	$L__BB1_459;
	and.b32  	%r899, %r9, 7;
	add.s32 	%r900, %r899, -1;
	and.b32  	%r901, %r9, 3;
	and.b32  	%r902, %r9, 2147483640;
	and.b32  	%r903, %r9, 1;
	neg.s32 	%r904, %r902;
	add.s32 	%r905, %r2, %r4;
	shl.b32 	%r906, %r4, 3;
	shl.b32 	%r2288, %r4, 1;
	add.s32 	%r907, %r2, %r2288;
	mad.lo.s32 	%r908, %r4, 3, %r2;
	shl.b32 	%r2289, %r4, 2;
	add.s32 	%r909, %r2, %r2289;
	mad.lo.s32 	%r910, %r4, 5, %r2;
	mad.lo.s32 	%r911, %r4, 6, %r2;
	mad.lo.s32 	%r912, %r4, 7, %r2;
	add.s32 	%r913, %r1, 2;
	cvt.s64.s32 	%rd11, %r11;
	add.s32 	%r2290, %r7, 2;
	mad.lo.s32 	%r2291, %r2290, %r7, %r2290;
	shr.u32 	%r914, %r2291, 1;
	mov.b32 	%r2678, 0;
	cvt.s64.s32 	%rd13, %r10;
$L__BB1_446:
	setp.eq.s32 	%p322, %r9, 0;
	@%p322 bra 	$L__BB1_458;
	ld.param.u64 	%rd296, [compute_s_gpu_kernel_param_3];
	cvta.to.global.u64 	%rd12, %rd296;
	setp.lt.u32 	%p323, %r9, 8;
	mul.lo.s32 	%r916, %r2678, %r9;
	mov.u32 	%r2293, %tid.y;
	mad.lo.s32 	%r2294, %r2678, %r957, %r2293;
	cvt.u64.u32 	%rd173, %r2294;
	add.s64 	%rd174, %rd173, %rd11;
	shl.b64 	%rd175, %rd174, 3;
	add.s64 	%rd14, %rd1, %rd175;
	mov.b32 	%r2691, 0;
	@%p323 bra 	$L__BB1_450;
	add.s32 	%r2680, %r913, %r916;
	add.s32 	%r2679, %r916, 3;
	mov.u32 	%r2681, %r2;
	mov.u32 	%r2682, %r912;
	mov.u32 	%r2683, %r911;
	mov.u32 	%r2684, %r910;
	mov.u32 	%r2685, %r909;
	mov.u32 	%r2686, %r908;
	mov.u32 	%r2687, %r907;
	mov.u32 	%r2688, %r905;
	mov.u32 	%r2689, %r904;
$L__BB1_449:
	.pragma "nounroll";
	add.s32 	%r2295, %r2679, -3;
	mul.wide.u32 	%rd176, %r2295, 8;
	add.s64 	%rd177, %rd2, %rd176;
	ld.local.f64 	%fd277, [%rd177];
	cvt.u64.u32 	%rd178, %r2681;
	add.s64 	%rd179, %rd178, %rd13;
	shl.b64 	%rd180, %rd179, 3;
	add.s64 	%rd181, %rd1, %rd180;
	ld.global.f64 	%fd278, [%rd181];
	mul.f64 	%fd279, %fd277, %fd278;
	ld.global.f64 	%fd280, [%rd14];
	mul.f64 	%fd281, %fd279, %fd280;
	add.s32 	%r2296, %r2680, -3;
	mul.wide.u32 	%rd182, %r2296, 8;
	add.s64 	%rd183, %rd12, %rd182;
	atom.global.cta.add.f64 	%fd282, [%rd183], %fd281;
	add.s32 	%r2297, %r2679, -2;
	mul.wide.u32 	%rd184, %r2297, 8;
	add.s64 	%rd185, %rd2, %rd184;
	ld.local.f64 	%fd283, [%rd185];
	cvt.u64.u32 	%rd186, %r2688;
	add.s64 	%rd187, %rd186, %rd13;
	shl.b64 	%rd188, %rd187, 3;
	add.s64 	%rd189, %rd1, %rd188;
	ld.global.f64 	%fd284, [%rd189];
	mul.f64 	%fd285, %fd283, %fd284;
	ld.global.f64 	%fd286, [%rd14];
	mul.f64 	%fd287, %fd285, %fd286;
	add.s32 	%r2298, %r2680, -2;
	mul.wide.u32 	%rd190, %r2298, 8;
	add.s64 	%rd191, %rd12, %rd190;
	atom.global.cta.add.f64 	%fd288, [%rd191], %fd287;
	add.s32 	%r2299, %r2679, -1;
	mul.wide.u32 	%rd192, %r2299, 8;
	add.s64 	%rd193, %rd2, %rd192;
	ld.local.f64 	%fd289, [%rd193];
	cvt.u64.u32 	%rd194, %r2687;
	add.s64 	%rd195, %rd194, %rd13;
	shl.b64 	%rd196, %rd195, 3;
	add.s64 	%rd197, %rd1, %rd196;
	ld.global.f64 	%fd290, [%rd197];
	mul.f64 	%fd291, %fd289, %fd290;
	ld.global.f64 	%fd292, [%rd14];
	mul.f64 	%fd293, %fd291, %fd292;
	add.s32 	%r2300, %r2680, -1;
	mul.wide.u32 	%rd198, %r2300, 8;
	add.s64 	%rd199, %rd12, %rd198;
	atom.global.cta.add.f64 	%fd294, [%rd199], %fd293;
	add.s32 	%r2301, %r2679, 4;
	mul.wide.u32 	%rd200, %r2679, 8;
	add.s64 	%rd201, %rd2, %rd200;
	ld.local.f64 	%fd295, [%rd201];
	cvt.u64.u32 	%rd202, %r2686;
	add.s64 	%rd203, %rd202, %rd13;
	shl.b64 	%rd204, %rd203, 3;
	add.s64 	%rd205, %rd1, %rd204;
	ld.global.f64 	%fd296, [%rd205];
	mul.f64 	%fd297, %fd295, %fd296;
	ld.global.f64 	%fd298, [%rd14];
	mul.f64 	%fd299, %fd297, %fd298;
	add.s32 	%r2302, %r2680, 4;
	mul.wide.u32 	%rd206, %r2680, 8;
	add.s64 	%rd207, %rd12, %rd206;
	atom.global.cta.add.f64 	%fd300, [%rd207], %fd299;
	add.s32 	%r2303, %r2679, 1;
	mul.wide.u32 	%rd208, %r2303, 8;
	add.s64 	%rd209, %rd2, %rd208;
	ld.local.f64 	%fd301, [%rd209];
	cvt.u64.u32 	%rd210, %r2685;
	add.s64 	%rd211, %rd210, %rd13;
	shl.b64 	%rd212, %rd211, 3;
	add.s64 	%rd213, %rd1, %rd212;
	ld.global.f64 	%fd302, [%rd213];
	mul.f64 	%fd303, %fd301, %fd302;
	ld.global.f64 	%fd304, [%rd14];
	mul.f64 	%fd305, %fd303, %fd304;
	add.s32 	%r2304, %r2680, 1;
	mul.wide.u32 	%rd214, %r2304, 8;
	add.s64 	%rd215, %rd12, %rd214;
	atom.global.cta.add.f64 	%fd306, [%rd215], %fd305;
	add.s32 	%r2305, %r2679, 2;
	mul.wide.u32 	%rd216, %r2305, 8;
	add.s64 	%rd217, %rd2, %rd216;
	ld.local.f64 	%fd307, [%rd217];
	cvt.u64.u32 	%rd218, %r2684;
	add.s64 	%rd219, %rd218, %rd13;
	shl.b64 	%rd220, %rd219, 3;
	add.s64 	%rd221, %rd1, %rd220;
	ld.global.f64 	%fd308, [%rd221];
	mul.f64 	%fd309, %fd307, %fd308;
	ld.global.f64 	%fd310, [%rd14];
	mul.f64 	%fd311, %fd309, %fd310;
	add.s32 	%r2306, %r2680, 2;
	mul.wide.u32 	%rd222, %r2306, 8;
	add.s64 	%rd223, %rd12, %rd222;
	atom.global.cta.add.f64 	%fd312, [%rd223], %fd311;
	add.s32 	%r2307, %r2679, 3;
	mul.wide.u32 	%rd224, %r2307, 8;
	add.s64 	%rd225, %rd2, %rd224;
	ld.local.f64 	%fd313, [%rd225];
	cvt.u64.u32 	%rd226, %r2683;
	add.s64 	%rd227, %rd226, %rd13;
	shl.b64 	%rd228, %rd227, 3;
	add.s64 	%rd229, %rd1, %rd228;
	ld.global.f64 	%fd314, [%rd229];
	mul.f64 	%fd315, %fd313, %fd314;
	ld.global.f64 	%fd316, [%rd14];
	mul.f64 	%fd317, %fd315, %fd316;
	add.s32 	%r2308, %r2680, 3;
	mul.wide.u32 	%rd230, %r2308, 8;
	add.s64 	%rd231, %rd12, %rd230;
	atom.global.cta.add.f64 	%fd318, [%rd231], %fd317;
	mul.wide.u32 	%rd232, %r2301, 8;
	add.s64 	%rd233, %rd2, %rd232;
	ld.local.f64 	%fd319, [%rd233];
	cvt.u64.u32 	%rd234, %r2682;
	add.s64 	%rd235, %rd234, %rd13;
	shl.b64 	%rd236, %rd235, 3;
	add.s64 	%rd237, %rd1, %rd236;
	ld.global.f64 	%fd320, [%rd237];
	mul.f64 	%fd321, %fd319, %fd320;
	ld.global.f64 	%fd322, [%rd14];
	mul.f64 	%fd323, %fd321, %fd322;
	mul.wide.u32 	%rd238, %r2302, 8;
	add.s64 	%rd239, %rd12, %rd238;
	atom.global.cta.add.f64 	%fd324, [%rd239], %fd323;
	add.s32 	%r2689, %r2689, 8;
	add.s32 	%r2688, %r2688, %r906;
	add.s32 	%r2687, %r2687, %r906;
	add.s32 	%r2686, %r2686, %r906;
	add.s32 	%r2685, %r2685, %r906;
	add.s32 	%r2684, %r2684, %r906;
	add.s32 	%r2683, %r2683, %r906;
	add.s32 	%r2682, %r2682, %r906;
	add.s32 	%r2681, %r2681, %r906;
	add.s32 	%r2680, %r2680, 8;
	add.s32 	%r2679, %r2679, 8;
	setp.ne.s32 	%p324, %r2689, 0;
	mov.u32 	%r2691, %r902;
	@%p324 bra 	$L__BB1_449;
$L__BB1_450:
	setp.eq.s32 	%p325, %r899, 0;
	@%p325 bra 	$L__BB1_458;
	add.s32 	%r942, %r1, -1;
	setp.lt.u32 	%p326, %r900, 3;
	@%p326 bra 	$L__BB1_453;
	add.s32 	%r2309, %r2691, %r916;
	mul.wide.u32 	%rd240, %r2309, 8;
	add.s64 	%rd241, %rd2, %rd240;
	ld.local.f64 	%fd325, [%rd241];
	mad.lo.s32 	%r2310, %r2691, %r4, %r2;
	cvt.u64.u32 	%rd242, %r2310;
	add.s64 	%rd243, %rd242, %rd13;
	shl.b64 	%rd244, %rd243, 3;
	add.s64 	%rd245, %rd1, %rd244;
	ld.global.f64 	%fd326, [%rd245];
	mul.f64 	%fd327, %fd325, %fd326;
	ld.global.f64 	%fd328, [%rd14];
	mul.f64 	%fd329, %fd327, %fd328;
	add.s32 	%r2311, %r2309, %r942;
	mul.wide.u32 	%rd246, %r2311, 8;
	add.s64 	%rd247, %rd12, %rd246;
	atom.global.cta.add.f64 	%fd330, [%rd247], %fd329;
	add.s32 	%r2312, %r2309, 1;
	mul.wide.u32 	%rd248, %r2312, 8;
	add.s64 	%rd249, %rd2, %rd248;
	ld.local.f64 	%fd331, [%rd249];
	add.s32 	%r2313, %r2310, %r4;
	cvt.u64.u32 	%rd250, %r2313;
	add.s64 	%rd251, %rd250, %rd13;
	shl.b64 	%rd252, %rd251, 3;
	add.s64 	%rd253, %rd1, %rd252;
	ld.global.f64 	%fd332, [%rd253];
	mul.f64 	%fd333, %fd331, %fd332;
	ld.global.f64 	%fd334, [%rd14];
	mul.f64 	%fd335, %fd333, %fd334;
	add.s32 	%r2314, %r2309, %r1;
	mul.wide.u32 	%rd254, %r2314, 8;
	add.s64 	%rd255, %rd12, %rd254;
	atom.global.cta.add.f64 	%fd336, [%rd255], %fd335;
	add.s32 	%r2315, %r2309, 2;
	mul.wide.u32 	%rd256, %r2315, 8;
	add.s64 	%rd257, %rd2, %rd256;
	ld.local.f64 	%fd337, [%rd257];
	add.s32 	%r2316, %r2313, %r4;
	cvt.u64.u32 	%rd258, %r2316;
	add.s64 	%rd259, %rd258, %rd13;
	shl.b64 	%rd260, %rd259, 3;
	add.s64 	%rd261, %rd1, %rd260;
	ld.global.f64 	%fd338, [%rd261];
	mul.f64 	%fd339, %fd337, %fd338;
	ld.global.f64 	%fd340, [%rd14];
	mul.f64 	%fd341, %fd339, %fd340;
	add.s32 	%r2317, %r2311, 2;
	mul.wide.u32 	%rd262, %r2317, 8;
	add.s64 	%rd263, %rd12, %rd262;
	atom.global.cta.add.f64 	%fd342, [%rd263], %fd341;
	add.s32 	%r2318, %r2309, 3;
	mul.wide.u32 	%rd264, %r2318, 8;
	add.s64 	%rd265, %rd2, %rd264;
	ld.local.f64 	%fd343, [%rd265];
	add.s32 	%r2319, %r2316, %r4;
	cvt.u64.u32 	%rd266, %r2319;
	add.s64 	%rd267, %rd266, %rd13;
	shl.b64 	%rd268, %rd267, 3;
	add.s64 	%rd269, %rd1, %rd268;
	ld.global.f64 	%fd344, [%rd269];
	mul.f64 	%fd345, %fd343, %fd344;
	ld.global.f64 	%fd346, [%rd14];
	mul.f64 	%fd347, %fd345, %fd346;
	add.s32 	%r2320, %r2311, 3;
	mul.wide.u32 	%rd270, %r2320, 8;
	add.s64 	%rd271, %rd12, %rd270;
	atom.global.cta.add.f64 	%fd348, [%rd271], %fd347;
	add.s32 	%r2691, %r2691, 4;
$L__BB1_453:
	setp.eq.s32 	%p327, %r901, 0;
	@%p327 bra 	$L__BB1_458;
	setp.eq.s32 	%p328, %r901, 1;
	@%p328 bra 	$L__BB1_456;
	add.s32 	%r2321, %r2691, %r916;
	mul.wide.u32 	%rd272, %r2321, 8;
	add.s64 	%rd273, %rd2, %rd272;
	ld.local.f64 	%fd349, [%rd273];
	mad.lo.s32 	%r2322, %r2691, %r4, %r2;
	cvt.u64.u32 	%rd274, %r2322;
	add.s64 	%rd275, %rd274, %rd13;
	shl.b64 	%rd276, %rd275, 3;
	add.s64 	%rd277, %rd1, %rd276;
	ld.global.f64 	%fd350, [%rd277];
	mul.f64 	%fd351, %fd349, %fd350;
	ld.global.f64 	%fd352, [%rd14];
	mul.f64 	%fd353, %fd351, %fd352;
	add.s32 	%r2323, %r2321, %r942;
	mul.wide.u32 	%rd278, %r2323, 8;
	add.s64 	%rd279, %rd12, %rd278;
	atom.global.cta.add.f64 	%fd354, [%rd279], %fd353;
	add.s32 	%r2324, %r2321, 1;
	mul.wide.u32 	%rd280, %r2324, 8;
	add.s64 	%rd281, %rd2, %rd280;
	ld.local.f64 	%fd355, [%rd281];
	add.s32 	%r2325, %r2322, %r4;
	cvt.u64.u32 	%rd282, %r2325;
	add.s64 	%rd283, %rd282, %rd13;
	shl.b64 	%rd284, %rd283, 3;
	add.s64 	%rd285, %rd1, %rd284;
	ld.global.f64 	%fd356, [%rd285];
	mul.f64 	%fd357, %fd355, %fd356;
	ld.global.f64 	%fd358, [%rd14];
	mul.f64 	%fd359, %fd357, %fd358;
	add.s32 	%r2326, %r2321, %r1;
	mul.wide.u32 	%rd286, %r2326, 8;
	add.s64 	%rd287, %rd12, %rd286;
	atom.global.cta.add.f64 	%fd360, [%rd287], %fd359;
	add.s32 	%r2691, %r2691, 2;
$L__BB1_456:
	setp.eq.s32 	%p329, %r903, 0;
	@%p329 bra 	$L__BB1_458;
	add.s32 	%r2327, %r2691, %r916;
	mul.wide.u32 	%rd288, %r2327, 8;
	add.s64 	%rd289, %rd2, %rd288;
	ld.local.f64 	%fd361, [%rd289];
	mad.lo.s32 	%r2328, %r2691, %r4, %r2;
	cvt.u64.u32 	%rd290, %r2328;
	add.s64 	%rd291, %rd290, %rd13;
	shl.b64 	%rd292, %rd291, 3;
	add.s64 	%rd293, %rd1, %rd292;
	ld.global.f64 	%fd362, [%rd293];
	mul.f64 	%fd363, %fd361, %fd362;
	ld.global.f64 	%fd364, [%rd14];
	mul.f64 	%fd365, %fd363, %fd364;
	add.s32 	%r2329, %r2327, %r942;
	mul.wide.u32 	%rd294, %r2329, 8;
	add.s64 	%rd295, %rd12, %rd294;
	atom.global.cta.add.f64 	%fd366, [%rd295], %fd365;
$L__BB1_458:
	add.s32 	%r2678, %r2678, 1;
	setp.gt.u32 	%p330, %r914, %r2678;
	@%p330 bra 	$L__BB1_446;
$L__BB1_459:
	ret;

}


// ===== COMPILED SASS (sm_100) =====

	.target	sm_100

	.elftype	@"ET_EXEC"


//--------------------- .note.nv.tkinfo           --------------------------
	.section	.note.nv.tkinfo,"",@"SHT_NOTE"
	.sectionflags	@"SHF_NOTE_NV_TKINFO"
	.tkinfo
        /*0018*/ 	.word	0x00000002
        /*0030*/ 	.string	""
        /*0030*/ 	.string	"ptxas"
        /*0030*/ 	.string	"Cuda compilation tools, release 13.0, V13.0.88"
        /*0030*/ 	.string	"Build cuda_13.0.r13.0/compiler.36424714_0"
        /*0030*/ 	.string	"-arch sm_100 -m 64 "



//--------------------- .note.nv.cuinfo           --------------------------
	.section	.note.nv.cuinfo,"",@"SHT_NOTE"
	.sectionflags	@"SHF_NOTE_NV_CUINFO"
        /*0018*/ 	.short	0x0002
        /*001a*/ 	.short	0x0064
        /*001c*/ 	.short	0x0082
	.zero		2


//--------------------- .nv.info                  --------------------------
	.section	.nv.info,"",@"SHT_CUDA_INFO"
	.align	4


	//----- nvinfo : EIATTR_REGCOUNT
	.align		4
        /*0000*/ 	.byte	0x04, 0x2f
        /*0002*/ 	.short	(.L_1 - .L_0)
	.align		4
.L_0:
        /*0004*/ 	.word	index@(_Z21overlap_ab_cgf_kernelPdS_S_S_S_S_iijjddd)
        /*0008*/ 	.word	0x00000028


	//----- nvinfo : EIATTR_FRAME_SIZE
	.align		4
.L_1:
        /*000c*/ 	.byte	0x04, 0x11
        /*000e*/ 	.short	(.L_3 - .L_2)
	.align		4
.L_2:
        /*0010*/ 	.word	index@($__internal_3_$__cuda_sm20_dsqrt_rn_f64_mediumpath_v1)
        /*0014*/ 	.word	0x00000000


	//----- nvinfo : EIATTR_FRAME_SIZE
	.align		4
.L_3:
        /*0018*/ 	.byte	0x04, 0x11
        /*001a*/ 	.short	(.L_5 - .L_4)
	.align		4
.L_4:
        /*001c*/ 	.word	index@($__internal_2_$__cuda_sm20_dblrcp_rn_slowpath_v3)
        /*0020*/ 	.word	0x00000000


	//----- nvinfo : EIATTR_FRAME_SIZE
	.align		4
.L_5:
        /*0024*/ 	.byte	0x04, 0x11
        /*0026*/ 	.short	(.L_7 - .L_6)
	.align		4
.L_6:
        /*0028*/ 	.word	index@(_Z21overlap_ab_cgf_kernelPdS_S_S_S_S_iijjddd)
        /*002c*/ 	.word	0x00000000


	//----- nvinfo : EIATTR_REGCOUNT
	.align		4
.L_7:
        /*0030*/ 	.byte	0x04, 0x2f
        /*0032*/ 	.short	(.L_9 - .L_8)
	.align		4
.L_8:
        /*0034*/ 	.word	index@(compute_s_gpu_kernel)
        /*0038*/ 	.word	0x00000030


	//----- nvinfo : EIATTR_FRAME_SIZE
	.align		4
.L_9:
        /*003c*/ 	.byte	0x04, 0x11
        /*003e*/ 	.short	(.L_11 - .L_10)
	.align		4
.L_10:
        /*0040*/ 	.word	index@($__internal_1_$__cuda_sm20_dsqrt_rn_f64_mediumpath_v1)
        /*0044*/ 	.word	0x000000d0


	//----- nvinfo : EIATTR_FRAME_SIZE
	.align		4
.L_11:
        /*0048*/ 	.byte	0x04, 0x11
        /*004a*/ 	.short	(.L_13 - .L_12)
	.align		4
.L_12:
        /*004c*/ 	.word	index@($__internal_0_$__cuda_sm20_dblrcp_rn_slowpath_v3)
        /*0050*/ 	.word	0x000000d0


	//----- nvinfo : EIATTR_FRAME_SIZE
	.align		4
.L_13:
        /*0054*/ 	.byte	0x04, 0x11
        /*0056*/ 	.short	(.L_15 - .L_14)
	.align		4
.L_14:
        /*0058*/ 	.word	index@(compute_s_gpu_kernel)
        /*005c*/ 	.word	0x000000d0


	//----- nvinfo : EIATTR_MIN_STACK_SIZE
	.align		4
.L_15:
        /*0060*/ 	.byte	0x04, 0x12
        /*0062*/ 	.short	(.L_17 - .L_16)
	.align		4
.L_16:
        /*0064*/ 	.word	index@(compute_s_gpu_kernel)
        /*0068*/ 	.word	0x000000d0


	//----- nvinfo : EIATTR_MIN_STACK_SIZE
	.align		4
.L_17:
        /*006c*/ 	.byte	0x04, 0x12
        /*006e*/ 	.short	(.L_19 - .L_18)
	.align		4
.L_18:
        /*0070*/ 	.word	index@(_Z21overlap_ab_cgf_kernelPdS_S_S_S_S_iijjddd)
        /*0074*/ 	.word	0x00000000
.L_19:


//--------------------- .nv.compat                --------------------------
	.section	.nv.compat,"",@"SHT_CUDA_COMPAT_INFO"
	.align	4
        /*0000*/ 	.byte	0x02, 0x09, 0x00, 0x00, 0x02, 0x02, 0x01, 0x00, 0x02, 0x05, 0x05, 0x00, 0x03, 0x07, 0x01, 0x01
        /*0010*/ 	.byte	0x02, 0x03, 0x00, 0x00, 0x02, 0x06, 0x01, 0x00, 0x04, 0x0b, 0x08, 0x00, 0x01, 0x00, 0x00, 0x00
        /*0020*/ 	.byte	0x00, 0x00, 0x00, 0x00


//--------------------- .nv.info.compute_s_gpu_kernel --------------------------
	.section	.nv.info.compute_s_gpu_kernel,"",@"SHT_CUDA_INFO"
	.sectionflags	@""
	.align	4


	//----- nvinfo : EIATTR_CUDA_API_VERSION
	.align		4
        /*0000*/ 	.byte	0x04, 0x37
        /*0002*/ 	.short	(.L_21 - .L_20)
.L_20:
        /*0004*/ 	.word	0x00000082


	//----- nvinfo : EIATTR_KPARAM_INFO
	.align		4
.L_21:
        /*0008*/ 	.byte	0x04, 0x17
        /*000a*/ 	.short	(.L_23 - .L_22)
.L_22:
        /*000c*/ 	.word	0x00000000
        /*0010*/ 	.short	0x0003
        /*0012*/ 	.short	0x0018
        /*0014*/ 	.byte	0x00, 0xf5, 0x21, 0x00


	//----- nvinfo : EIATTR_KPARAM_INFO
	.align		4
.L_23:
        /*0018*/ 	.byte	0x04, 0x17
        /*001a*/ 	.short	(.L_25 - .L_24)
.L_24:
        /*001c*/ 	.word	0x00000000
        /*0020*/ 	.short	0x0002
        /*0022*/ 	.short	0x0010
        /*0024*/ 	.byte	0x00, 0xf5, 0x21, 0x00


	//----- nvinfo : EIATTR_KPARAM_INFO
	.align		4
.L_25:
        /*0028*/ 	.byte	0x04, 0x17
        /*002a*/ 	.short	(.L_27 - .L_26)
.L_26:
        /*002c*/ 	.word	0x00000000
        /*0030*/ 	.short	0x0001
        /*0032*/ 	.short	0x0008
        /*0034*/ 	.byte	0x00, 0xf5, 0x21, 0x00


	//----- nvinfo : EIATTR_KPARAM_INFO
	.align		4
.L_27:
        /*0038*/ 	.byte	0x04, 0x17
        /*003a*/ 	.short	(.L_29 - .L_28)
.L_28:
        /*003c*/ 	.word	0x00000000
        /*0040*/ 	.short	0x0000
        /*0042*/ 	.short	0x0000
        /*0044*/ 	.byte	0x00, 0xf5, 0x21, 0x00


	//----- nvinfo : EIATTR_SPARSE_MMA_MASK
	.align		4
.L_29:
        /*0048*/ 	.byte	0x03, 0x50
        /*004a*/ 	.short	0x0000


	//----- nvinfo : EIATTR_MAXREG_COUNT
	.align		4
        /*004c*/ 	.byte	0x03, 0x1b
        /*004e*/ 	.short	0x00ff


	//----- nvinfo : EIATTR_MERCURY_ISA_VERSION
	.align		4
        /*0050*/ 	.byte	0x03, 0x5f
        /*0052*/ 	.short	0x0101


	//----- nvinfo : EIATTR_VRC_CTA_INIT_COUNT
	.align		4
        /*0054*/ 	.byte	0x02, 0x4a
	.zero		1
	.zero		1


	//----- nvinfo : EIATTR_EXIT_INSTR_OFFSETS
	.align		4
        /*0058*/ 	.byte	0x04, 0x1c
        /*005a*/ 	.short	(.L_31 - .L_30)


	//   ....[0]....
.L_30:
        /*005c*/ 	.word	0x00000160


	//   ....[1]....
        /*0060*/ 	.word	0x0001cfc0


	//   ....[2]....
        /*0064*/ 	.word	0x0001e320


	//----- nvinfo : EIATTR_CRS_STACK_SIZE
	.align		4
.L_31:
        /*0068*/ 	.byte	0x04, 0x1e
        /*006a*/ 	.short	(.L_33 - .L_32)
.L_32:
        /*006c*/ 	.word	0x00000000


	//----- nvinfo : EIATTR_CBANK_PARAM_SIZE
	.align		4
.L_33:
        /*0070*/ 	.byte	0x03, 0x19
        /*0072*/ 	.short	0x0020


	//----- nvinfo : EIATTR_PARAM_CBANK
	.align		4
        /*0074*/ 	.byte	0x04, 0x0a
        /*0076*/ 	.short	(.L_35 - .L_34)
	.align		4
.L_34:
        /*0078*/ 	.word	index@(.nv.constant0.compute_s_gpu_kernel)
        /*007c*/ 	.short	0x0380
        /*007e*/ 	.short	0x0020


	//----- nvinfo : EIATTR_SW_WAR
	.align		4
.L_35:
        /*0080*/ 	.byte	0x04, 0x36
        /*0082*/ 	.short	(.L_37 - .L_36)
.L_36:
        /*0084*/ 	.word	0x00000008
.L_37:


//--------------------- .nv.info._Z21overlap_ab_cgf_kernelPdS_S_S_S_S_iijjddd --------------------------
	.section	.nv.info._Z21overlap_ab_cgf_kernelPdS_S_S_S_S_iijjddd,"",@"SHT_CUDA_INFO"
	.sectionflags	@""
	.align	4


	//----- nvinfo : EIATTR_CUDA_API_VERSION
	.align		4
        /*0000*/ 	.byte	0x04, 0x37
        /*0002*/ 	.short	(.L_39 - .L_38)
.L_38:
        /*0004*/ 	.word	0x00000082


	//----- nvinfo : EIATTR_KPARAM_INFO
	.align		4
.L_39:
        /*0008*/ 	.byte	0x04, 0x17
        /*000a*/ 	.short	(.L_41 - .L_40)
.L_40:
        /*000c*/ 	.word	0x00000000
        /*0010*/ 	.short	0x000c
        /*0012*/ 	.short	0x0050
        /*0014*/ 	.byte	0x00, 0xf0, 0x21, 0x00


	//----- nvinfo : EIATTR_KPARAM_INFO
	.align		4
.L_41:
        /*0018*/ 	.byte	0x04, 0x17
        /*001a*/ 	.short	(.L_43 - .L_42)
.L_42:
        /*001c*/ 	.word	0x00000000
        /*0020*/ 	.short	0x000b
        /*0022*/ 	.short	0x0048
        /*0024*/ 	.byte	0x00, 0xf0, 0x21, 0x00


	//----- nvinfo : EIATTR_KPARAM_INFO
	.align		4
.L_43:
        /*0028*/ 	.byte	0x04, 0x17
        /*002a*/ 	.short	(.L_45 - .L_44)
.L_44:
        /*002c*/ 	.word	0x00000000
        /*0030*/ 	.short	0x000a
        /*0032*/ 	.short	0x0040
        /*0034*/ 	.byte	0x00, 0xf0, 0x21, 0x00


	//----- nvinfo : EIATTR_KPARAM_INFO
	.align		4
.L_45:
        /*0038*/ 	.byte	0x04, 0x17
        /*003a*/ 	.short	(.L_47 - .L_46)
.L_46:
        /*003c*/ 	.word	0x00000000
        /*0040*/ 	.short	0x0009
        /*0042*/ 	.short	0x003c
        /*0044*/ 	.byte	0x00, 0xf0, 0x11, 0x00


	//----- nvinfo : EIATTR_KPARAM_INFO
	.align		4
.L_47:
        /*0048*/ 	.byte	0x04, 0x17
        /*004a*/ 	.short	(.L_49 - .L_48)
.L_48:
        /*004c*/ 	.word	0x00000000
        /*0050*/ 	.short	0x0008
        /*0052*/ 	.short	0x0038
        /*0054*/ 	.byte	0x00, 0xf0, 0x11, 0x00


	//----- nvinfo : EIATTR_KPARAM_INFO
	.align		4
.L_49:
        /*0058*/ 	.byte	0x04, 0x17
        /*005a*/ 	.short	(.L_51 - .L_50)
.L_50:
        /*005c*/ 	.word	0x00000000
        /*0060*/ 	.short	0x0007
        /*0062*/ 	.short	0x0034
        /*0064*/ 	.byte	0x00, 0xf0, 0x11, 0x00


	//----- nvinfo : EIATTR_KPARAM_INFO
	.align		4
.L_51:
        /*0068*/ 	.byte	0x04, 0x17
        /*006a*/ 	.short	(.L_53 - .L_52)
.L_52:
        /*006c*/ 	.word	0x00000000
        /*0070*/ 	.short	0x0006
        /*0072*/ 	.short	0x0030
        /*0074*/ 	.byte	0x00, 0xf0, 0x11, 0x00


	//----- nvinfo : EIATTR_KPARAM_INFO
	.align		4
.L_53:
        /*0078*/ 	.byte	0x04, 0x17
        /*007a*/ 	.short	(.L_55 - .L_54)
.L_54:
        /*007c*/ 	.word	0x00000000
        /*0080*/ 	.short	0x0005
        /*0082*/ 	.short	0x0028
        /*0084*/ 	.byte	0x00, 0xf5, 0x21, 0x00


	//----- nvinfo : EIATTR_KPARAM_INFO
	.align		4
.L_55:
        /*0088*/ 	.byte	0x04, 0x17
        /*008a*/ 	.short	(.L_57 - .L_56)
.L_56:
        /*008c*/ 	.word	0x00000000
        /*0090*/ 	.short	0x0004
        /*0092*/ 	.short	0x0020
        /*0094*/ 	.byte	0x00, 0xf5, 0x21, 0x00


	//----- nvinfo : EIATTR_KPARAM_INFO
	.align		4
.L_57:
        /*0098*/ 	.byte	0x04, 0x17
        /*009a*/ 	.short	(.L_59 - .L_58)
.L_58:
        /*009c*/ 	.word	0x00000000
        /*00a0*/ 	.short	0x0003
        /*00a2*/ 	.short	0x0018
        /*00a4*/ 	.byte	0x00, 0xf5, 0x21, 0x00


	//----- nvinfo : EIATTR_KPARAM_INFO
	.align		4
.L_59:
        /*00a8*/ 	.byte	0x04, 0x17
        /*00aa*/ 	.short	(.L_61 - .L_60)
.L_60:
        /*00ac*/ 	.word	0x00000000
        /*00b0*/ 	.short	0x0002
        /*00b2*/ 	.short	0x0010
        /*00b4*/ 	.byte	0x00, 0xf5, 0x21, 0x00


	//----- nvinfo : EIATTR_KPARAM_INFO
	.align		4
.L_61:
        /*00b8*/ 	.byte	0x04, 0x17
        /*00ba*/ 	.short	(.L_63 - .L_62)
.L_62:
        /*00bc*/ 	.word	0x00000000
        /*00c0*/ 	.short	0x0001
        /*00c2*/ 	.short	0x0008
        /*00c4*/ 	.byte	0x00, 0xf5, 0x21, 0x00


	//----- nvinfo : EIATTR_KPARAM_INFO
	.align		4
.L_63:
        /*00c8*/ 	.byte	0x04, 0x17
        /*00ca*/ 	.short	(.L_65 - .L_64)
.L_64:
        /*00cc*/ 	.word	0x00000000
        /*00d0*/ 	.short	0x0000
        /*00d2*/ 	.short	0x0000
        /*00d4*/ 	.byte	0x00, 0xf5, 0x21, 0x00


	//----- nvinfo : EIATTR_SPARSE_MMA_MASK
	.align		4
.L_65:
        /*00d8*/ 	.byte	0x03, 0x50
        /*00da*/ 	.short	0x0000


	//----- nvinfo : EIATTR_MAXREG_COUNT
	.align		4
        /*00dc*/ 	.byte	0x03, 0x1b
        /*00de*/ 	.short	0x00ff


	//----- nvinfo : EIATTR_MERCURY_ISA_VERSION
	.align		4
        /*00e0*/ 	.byte	0x03, 0x5f
        /*00e2*/ 	.short	0x0101


	//----- nvinfo : EIATTR_VRC_CTA_INIT_COUNT
	.align		4
        /*00e4*/ 	.byte	0x02, 0x4a
	.zero		1
	.zero		1


	//----- nvinfo : EIATTR_EXIT_INSTR_OFFSETS
	.align		4
        /*00e8*/ 	.byte	0x04, 0x1c
        /*00ea*/ 	.short	(.L_67 - .L_66)


	//   ....[0]....
.L_66:
        /*00ec*/ 	.word	0x00002b30


	//   ....[1]....
        /*00f0*/ 	.word	0x00002b60


	//   ....[2]....
        /*00f4*/ 	.word	0x00003e30


	//----- nvinfo : EIATTR_CRS_STACK_SIZE
	.align		4
.L_67:
        /*00f8*/ 	.byte	0x04, 0x1e
        /*00fa*/ 	.short	(.L_69 - .L_68)
.L_68:
        /*00fc*/ 	.word	0x00000000


	//----- nvinfo : EIATTR_CBANK_PARAM_SIZE
	.align		4
.L_69:
        /*0100*/ 	.byte	0x03, 0x19
        /*0102*/ 	.short	0x0058


	//----- nvinfo : EIATTR_PARAM_CBANK
	.align		4
        /*0104*/ 	.byte	0x04, 0x0a
        /*0106*/ 	.short	(.L_71 - .L_70)
	.align		4
.L_70:
        /*0108*/ 	.word	index@(.nv.constant0._Z21overlap_ab_cgf_kernelPdS_S_S_S_S_iijjddd)
        /*010c*/ 	.short	0x0380
        /*010e*/ 	.short	0x0058


	//----- nvinfo : EIATTR_SW_WAR
	.align		4
.L_71:
        /*0110*/ 	.byte	0x04, 0x36
        /*0112*/ 	.short	(.L_73 - .L_72)
.L_72:
        /*0114*/ 	.word	0x00000008
.L_73:


//--------------------- .nv.callgraph             --------------------------
	.section	.nv.callgraph,"",@"SHT_CUDA_CALLGRAPH"
	.align	4
	.sectionentsize	8
	.align		4
        /*0000*/ 	.word	0x00000000
	.align		4
        /*0004*/ 	.word	0xffffffff
	.align		4
        /*0008*/ 	.word	0x00000000
	.align		4
        /*000c*/ 	.word	0xfffffffe
	.align		4
        /*0010*/ 	.word	0x00000000
	.align		4
        /*0014*/ 	.word	0xfffffffd
	.align		4
        /*0018*/ 	.word	0x00000000
	.align		4
        /*001c*/ 	.word	0xfffffffc


//--------------------- .text.compute_s_gpu_kernel --------------------------
	.section	.text.compute_s_gpu_kernel,"ax",@progbits
	.align	128
        .global         compute_s_gpu_kernel
        .type           compute_s_gpu_kernel,@function
        .size           compute_s_gpu_kernel,(.L_x_412 - compute_s_gpu_kernel)
        .other          compute_s_gpu_kernel,@"STO_CUDA_ENTRY STV_DEFAULT"
compute_s_gpu_kernel:
.text.compute_s_gpu_kernel:
[----:B------:R-:W0:Y:S01]  /*0000*/  LDC R1, c[0x0][0x37c] ;  /* 0x0000df00ff017b82 */ /* 0x000e220000000800 */
[----:B------:R-:W1:Y:S07]  /*0010*/  S2R R5, SR_CTAID.X ;  /* 0x0000000000057919 */ /* 0x000e6e0000002500 */
[----:B------:R-:W2:Y:S01]  /*0020*/  LDC.64 R2, c[0x0][0x380] ;  /* 0x0000e000ff027b82 */ /* 0x000ea20000000a00 */
[----:B------:R-:W3:Y:S01]  /*0030*/  LDCU.64 UR20, c[0x0][0x358] ;  /* 0x00006b00ff1477ac */ /* 0x000ee20008000a00 */
[----:B0-----:R-:W-:-:S06]  /*0040*/  VIADD R1, R1, 0xffffff30 ;  /* 0xffffff3001017836 */ /* 0x001fcc0000000000 */
[----:B------:R-:W0:Y:S01]  /*0050*/  LDC.64 R10, c[0x0][0x388] ;  /* 0x0000e200ff0a7b82 */ /* 0x000e220000000a00 */
[----:B-1----:R-:W-:-:S04]  /*0060*/  IMAD R5, R5, 0x3, RZ ;  /* 0x0000000305057824 */ /* 0x002fc800078e02ff */
[----:B--2---:R-:W-:-:S05]  /*0070*/  IMAD.WIDE R2, R5, 0x4, R2 ;  /* 0x0000000405027825 */ /* 0x004fca00078e0202 */
[----:B---3--:R-:W2:Y:S04]  /*0080*/  LDG.E R4, desc[UR20][R2.64+0x4] ;  /* 0x0000041402047981 */ /* 0x008ea8000c1e1900 */
[----:B------:R-:W3:Y:S01]  /*0090*/  LDG.E R0, desc[UR20][R2.64] ;  /* 0x0000001402007981 */ /* 0x000ee2000c1e1900 */
[----:B------:R-:W1:Y:S01]  /*00a0*/  S2R R7, SR_TID.Y ;  /* 0x0000000000077919 */ /* 0x000e620000002200 */
[----:B--2---:R-:W-:Y:S02]  /*00b0*/  LEA R9, R4, 0xfffffffa, 0x3 ;  /* 0xfffffffa04097811 */ /* 0x004fe400078e18ff */
[----:B---3--:R-:W-:-:S03]  /*00c0*/  LEA R5, R0, 0xfffffffa, 0x3 ;  /* 0xfffffffa00057811 */ /* 0x008fc600078e18ff */
[----:B0-----:R-:W-:-:S04]  /*00d0*/  IMAD.WIDE R8, R9, 0x4, R10 ;  /* 0x0000000409087825 */ /* 0x001fc800078e020a */
[----:B------:R-:W-:Y:S01]  /*00e0*/  IMAD.WIDE R10, R5, 0x4, R10 ;  /* 0x00000004050a7825 */ /* 0x000fe200078e020a */
[----:B------:R-:W1:Y:S04]  /*00f0*/  LDG.E R0, desc[UR20][R8.64] ;  /* 0x0000001408007981 */ /* 0x000e68000c1e1900 */
[----:B------:R-:W2:Y:S01]  /*0100*/  LDG.E R36, desc[UR20][R10.64] ;  /* 0x000000140a247981 */ /* 0x000ea2000c1e1900 */
[C---:B------:R-:W-:Y:S02]  /*0110*/  R2UR UR35, R1.reuse ;  /* 0x00000000012372ca */ /* 0x040fe400000e0000 */
[----:B------:R-:W-:Y:S01]  /*0120*/  R2UR UR34, R1 ;  /* 0x00000000012272ca */ /* 0x000fe200000e0000 */
[----:B------:R-:W2:Y:S01]  /*0130*/  S2R R5, SR_TID.X ;  /* 0x0000000000057919 */ /* 0x000ea20000002100 */
[----:B-1----:R-:W-:-:S04]  /*0140*/  ISETP.GE.AND P0, PT, R7, R0, PT ;  /* 0x000000000700720c */ /* 0x002fc80003f06270 */
[----:B--2---:R-:W-:-:S13]  /*0150*/  ISETP.GE.OR P0, PT, R5, R36, P0 ;  /* 0x000000240500720c */ /* 0x004fda0000706670 */
[----:B------:R-:W-:Y:S05]  /*0160*/  @P0 EXIT ;  /* 0x000000000000094d */ /* 0x000fea0003800000 */
[----:B------:R-:W2:Y:S01]  /*0170*/  LDG.E R4, desc[UR20][R10.64+0xc] ;  /* 0x00000c140a047981 */ /* 0x000ea2000c1e1900 */
[----:B------:R-:W0:Y:S03]  /*0180*/  LDC.64 R30, c[0x0][0x390] ;  /* 0x0000e400ff1e7b82 */ /* 0x000e260000000a00 */
[----:B------:R-:W3:Y:S04]  /*0190*/  LDG.E R6, desc[UR20][R8.64+0xc] ;  /* 0x00000c1408067981 */ /* 0x000ee8000c1e1900 */
[----:B------:R-:W4:Y:S04]  /*01a0*/  LDG.E R29, desc[UR20][R10.64+0x14] ;  /* 0x000014140a1d7981 */ /* 0x000f28000c1e1900 */
[----:B------:R-:W4:Y:S04]  /*01b0*/  LDG.E R13, desc[UR20][R8.64+0x14] ;  /* 0x00001414080d7981 */ /* 0x000f28000c1e1900 */
[----:B------:R-:W4:Y:S04]  /*01c0*/  LDG.E R2, desc[UR20][R2.64+0x8] ;  /* 0x0000081402027981 */ /* 0x000f28000c1e1900 */
[----:B------:R-:W4:Y:S04]  /*01d0*/  LDG.E R32, desc[UR20][R10.64+-0x4] ;  /* 0xfffffc140a207981 */ /* 0x000f28000c1e1900 */
[----:B------:R-:W4:Y:S04]  /*01e0*/  LDG.E R34, desc[UR20][R10.64+0x10] ;  /* 0x000010140a227981 */ /* 0x000f28000c1e1900 */
[----:B------:R-:W4:Y:S04]  /*01f0*/  LDG.E R33, desc[UR20][R8.64+-0x4] ;  /* 0xfffffc1408217981 */ /* 0x000f28000c1e1900 */
[----:B------:R-:W5:Y:S01]  /*0200*/  LDG.E R37, desc[UR20][R8.64+0x10] ;  /* 0x0000101408257981 */ /* 0x000f62000c1e1900 */
[----:B--2---:R-:W-:-:S02]  /*0210*/  IMAD.IADD R5, R4, 0x1, R5 ;  /* 0x0000000104057824 */ /* 0x004fc400078e0205 */
[----:B---3--:R-:W-:Y:S02]  /*0220*/  IMAD.IADD R7, R6, 0x1, R7 ;  /* 0x0000000106077824 */ /* 0x008fe400078e0207 */
[----:B0-----:R-:W-:-:S04]  /*0230*/  IMAD.WIDE R4, R5, 0x8, R30 ;  /* 0x0000000805047825 */ /* 0x001fc800078e021e */
[--C-:B------:R-:W-:Y:S02]  /*0240*/  IMAD.WIDE R6, R7, 0x8, R30.reuse ;  /* 0x0000000807067825 */ /* 0x100fe400078e021e */
[----:B------:R-:W2:Y:S04]  /*0250*/  LDG.E.64 R4, desc[UR20][R4.64] ;  /* 0x0000001404047981 */ /* 0x000ea8000c1e1b00 */
[----:B------:R-:W2:Y:S01]  /*0260*/  LDG.E.64 R6, desc[UR20][R6.64] ;  /* 0x0000001406067981 */ /* 0x000ea2000c1e1b00 */
[----:B----4-:R-:W-:-:S04]  /*0270*/  IMAD.WIDE R28, R29, 0x8, R30 ;  /* 0x000000081d1c7825 */ /* 0x010fc800078e021e */
[----:B------:R-:W-:Y:S01]  /*0280*/  IMAD.WIDE R30, R13, 0x8, R30 ;  /* 0x000000080d1e7825 */ /* 0x000fe200078e021e */
[----:B------:R-:W3:Y:S04]  /*0290*/  LDG.E.64 R18, desc[UR20][R28.64] ;  /* 0x000000141c127981 */ /* 0x000ee8000c1e1b00 */
[----:B------:R-:W4:Y:S04]  /*02a0*/  LDG.E.64 R16, desc[UR20][R28.64+0x8] ;  /* 0x000008141c107981 */ /* 0x000f28000c1e1b00 */
[----:B------:R0:W4:Y:S04]  /*02b0*/  LDG.E.64 R14, desc[UR20][R28.64+0x10] ;  /* 0x000010141c0e7981 */ /* 0x000128000c1e1b00 */
[----:B------:R-:W3:Y:S04]  /*02c0*/  LDG.E.64 R24, desc[UR20][R30.64] ;  /* 0x000000141e187981 */ /* 0x000ee8000c1e1b00 */
[----:B------:R-:W4:Y:S04]  /*02d0*/  LDG.E.64 R22, desc[UR20][R30.64+0x8] ;  /* 0x000008141e167981 */ /* 0x000f28000c1e1b00 */
[----:B------:R-:W4:Y:S04]  /*02e0*/  LDG.E.64 R20, desc[UR20][R30.64+0x10] ;  /* 0x000010141e147981 */ /* 0x000f28000c1e1b00 */
[----:B------:R1:W-:Y:S04]  /*02f0*/  STL.128 [R1], RZ ;  /* 0x000000ff01007387 */ /* 0x0003e80000100c00 */
[----:B------:R1:W-:Y:S04]  /*0300*/  STL.128 [R1+0x10], RZ ;  /* 0x000010ff01007387 */ /* 0x0003e80000100c00 */
[----:B------:R1:W-:Y:S04]  /*0310*/  STL.128 [R1+0x20], RZ ;  /* 0x000020ff01007387 */ /* 0x0003e80000100c00 */
[----:B------:R1:W-:Y:S04]  /*0320*/  STL.128 [R1+0x30], RZ ;  /* 0x000030ff01007387 */ /* 0x0003e80000100c00 */
[----:B------:R1:W-:Y:S01]  /*0330*/  STL.64 [R1+0x40], RZ ;  /* 0x000040ff01007387 */ /* 0x0003e20000100a00 */
[----:B------:R-:W-:Y:S01]  /*0340*/  R2UR UR33, R2 ;  /* 0x00000000022172ca */ /* 0x000fe200000e0000 */
[----:B------:R-:W-:Y:S01]  /*0350*/  BSSY.RECONVERGENT B0, `(.L_x_0) ;  /* 0x000001d000007945 */ /* 0x000fe20003800200 */
[----:B------:R-:W-:-:S02]  /*0360*/  R2UR UR32, R32 ;  /* 0x00000000202072ca */ /* 0x000fc400000e0000 */
[----:B------:R-:W-:Y:S02]  /*0370*/  R2UR UR31, R34 ;  /* 0x00000000221f72ca */ /* 0x000fe400000e0000 */
[----:B------:R-:W-:Y:S01]  /*0380*/  R2UR UR30, R33 ;  /* 0x00000000211e72ca */ /* 0x000fe200000e0000 */
[----:B--2---:R-:W-:-:S06]  /*0390*/  DADD R12, R4, R6 ;  /* 0x00000000040c7229 */ /* 0x004fcc0000000006 */
[----:B------:R-:W0:Y:S04]  /*03a0*/  MUFU.RCP64H R27, R13 ;  /* 0x0000000d001b7308 */ /* 0x000e280000001800 */
[----:B------:R-:W-:-:S06]  /*03b0*/  VIADD R26, R13, 0x300402 ;  /* 0x003004020d1a7836 */ /* 0x000fcc0000000000 */
[----:B0-----:R-:W-:-:S08]  /*03c0*/  DFMA R28, -R12, R26, 1 ;  /* 0x3ff000000c1c742b */ /* 0x001fd0000000011a */
[----:B------:R-:W-:Y:S01]  /*03d0*/  DFMA R28, R28, R28, R28 ;  /* 0x0000001c1c1c722b */ /* 0x000fe2000000001c */
[----:B------:R-:W-:Y:S01]  /*03e0*/  FSETP.GEU.AND P0, PT, |R26|, 5.8789094863358348022e-39, PT ;  /* 0x004004021a00780b */ /* 0x000fe20003f0e200 */
[----:B---3--:R-:W-:-:S06]  /*03f0*/  DADD R18, R18, -R24 ;  /* 0x0000000012127229 */ /* 0x008fcc0000000818 */
[----:B------:R-:W-:Y:S02]  /*0400*/  DFMA R28, R26, R28, R26 ;  /* 0x0000001c1a1c722b */ /* 0x000fe4000000001a */
[----:B----4-:R-:W-:Y:S02]  /*0410*/  DADD R16, R16, -R22 ;  /* 0x0000000010107229 */ /* 0x010fe40000000816 */
[----:B------:R-:W-:-:S04]  /*0420*/  DADD R14, R14, -R20 ;  /* 0x000000000e0e7229 */ /* 0x000fc80000000814 */
[----:B------:R-:W-:Y:S01]  /*0430*/  DFMA R2, -R12, R28, 1 ;  /* 0x3ff000000c02742b */ /* 0x000fe2000000011c */
[----:B------:R-:W-:Y:S02]  /*0440*/  R2UR UR18, R18 ;  /* 0x00000000121272ca */ /* 0x000fe400000e0000 */
[----:B------:R-:W-:Y:S02]  /*0450*/  R2UR UR19, R19 ;  /* 0x00000000131372ca */ /* 0x000fe400000e0000 */
[----:B------:R-:W-:Y:S02]  /*0460*/  R2UR UR16, R16 ;  /* 0x00000000101072ca */ /* 0x000fe400000e0000 */
[----:B------:R-:W-:Y:S01]  /*0470*/  R2UR UR17, R17 ;  /* 0x00000000111172ca */ /* 0x000fe200000e0000 */
[----:B------:R-:W-:Y:S01]  /*0480*/  DFMA R2, R28, R2, R28 ;  /* 0x000000021c02722b */ /* 0x000fe2000000001c */
[----:B------:R-:W-:Y:S02]  /*0490*/  R2UR UR14, R14 ;  /* 0x000000000e0e72ca */ /* 0x000fe400000e0000 */
[----:B------:R-:W-:Y:S01]  /*04a0*/  R2UR UR15, R15 ;  /* 0x000000000f0f72ca */ /* 0x000fe200000e0000 */
[----:B-1----:R-:W-:-:S14]  /*04b0*/  @P0 BRA `(.L_x_1) ;  /* 0x0000000000180947 */ /* 0x002fdc0003800000 */
[----:B------:R-:W-:-:S04]  /*04c0*/  LOP3.LUT R2, R13, 0x7fffffff, RZ, 0xc0, !PT ;  /* 0x7fffffff0d027812 */ /* 0x000fc800078ec0ff */
[----:B------:R-:W-:Y:S02]  /*04d0*/  IADD3 R3, PT, PT, R2, -0x100000, RZ ;  /* 0xfff0000002037810 */ /* 0x000fe40007ffe0ff */
[----:B------:R-:W-:-:S07]  /*04e0*/  MOV R2, 0x500 ;  /* 0x0000050000027802 */ /* 0x000fce0000000f00 */
[----:B-----5:R-:W-:Y:S05]  /*04f0*/  CALL.REL.NOINC `($__internal_0_$__cuda_sm20_dblrcp_rn_slowpath_v3) ;  /* 0x000001dc008c7944 */ /* 0x020fea0003c00000 */
[----:B------:R-:W-:Y:S02]  /*0500*/  IMAD.MOV.U32 R2, RZ, RZ, R10 ;  /* 0x000000ffff027224 */ /* 0x000fe400078e000a */
[----:B------:R-:W-:-:S07]  /*0510*/  IMAD.MOV.U32 R3, RZ, RZ, R11 ;  /* 0x000000ffff037224 */ /* 0x000fce00078e000b */
.L_x_1:
[----:B------:R-:W-:Y:S05]  /*0520*/  BSYNC.RECONVERGENT B0 ;  /* 0x0000000000007941 */ /* 0x000fea0003800200 */
.L_x_0:
[----:B------:R-:W-:Y:S01]  /*0530*/  IMAD.U32 R12, RZ, RZ, UR16 ;  /* 0x00000010ff0c7e24 */ /* 0x000fe2000f8e00ff */
[----:B------:R-:W-:Y:S01]  /*0540*/  UMOV UR4, 0x54442d18 ;  /* 0x54442d1800047882 */ /* 0x000fe20000000000 */
[----:B------:R-:W-:Y:S01]  /*0550*/  IMAD.U32 R13, RZ, RZ, UR17 ;  /* 0x00000011ff0d7e24 */ /* 0x000fe2000f8e00ff */
[----:B------:R-:W-:Y:S01]  /*0560*/  UMOV UR5, 0x400921fb ;  /* 0x400921fb00057882 */ /* 0x000fe20000000000 */
[----:B------:R-:W-:Y:S01]  /*0570*/  MOV R14, UR18 ;  /* 0x00000012000e7c02 */ /* 0x000fe20008000f00 */
[----:B------:R-:W-:Y:S01]  /*0580*/  DMUL R8, R2, UR4 ;  /* 0x0000000402087c28 */ /* 0x000fe20008000000 */
[----:B------:R-:W-:Y:S01]  /*0590*/  IMAD.U32 R15, RZ, RZ, UR19 ;  /* 0x00000013ff0f7e24 */ /* 0x000fe2000f8e00ff */
[----:B------:R-:W-:Y:S01]  /*05a0*/  UISETP.GE.AND UP0, UPT, UR32, URZ, UPT ;  /* 0x000000ff2000728c */ /* 0x000fe2000bf06270 */
[----:B------:R-:W-:Y:S01]  /*05b0*/  DMUL R12, R12, UR16 ;  /* 0x000000100c0c7c28 */ /* 0x000fe20008000000 */
[----:B------:R-:W-:Y:S01]  /*05c0*/  UMOV UR4, URZ ;  /* 0x000000ff00047c82 */ /* 0x000fe20008000000 */
[----:B------:R-:W-:-:S02]  /*05d0*/  DMUL R6, R6, R2 ;  /* 0x0000000206067228 */ /* 0x000fc40000000000 */
[----:B------:R-:W-:Y:S02]  /*05e0*/  DMUL R42, R2, 0.5 ;  /* 0x3fe00000022a7828 */ /* 0x000fe40000000000 */
[----:B------:R-:W-:Y:S02]  /*05f0*/  DMUL R10, R8, R8 ;  /* 0x00000008080a7228 */ /* 0x000fe40000000000 */
[----:B------:R-:W-:Y:S01]  /*0600*/  DFMA R12, R14, UR18, R12 ;  /* 0x000000120e0c7c2b */ /* 0x000fe2000800000c */
[----:B------:R-:W-:Y:S02]  /*0610*/  IMAD.U32 R14, RZ, RZ, UR14 ;  /* 0x0000000eff0e7e24 */ /* 0x000fe4000f8e00ff */
[----:B------:R-:W-:-:S03]  /*0620*/  IMAD.U32 R15, RZ, RZ, UR15 ;  /* 0x0000000fff0f7e24 */ /* 0x000fc6000f8e00ff */
[----:B------:R-:W-:-:S03]  /*0630*/  DMUL R8, R8, R10 ;  /* 0x0000000a08087228 */ /* 0x000fc60000000000 */
[----:B------:R-:W-:Y:S01]  /*0640*/  DFMA R12, R14, UR14, R12 ;  /* 0x0000000e0e0c7c2b */ /* 0x000fe2000800000c */
[----:B------:R-:W-:Y:S10]  /*0650*/  BRA.U !UP0, `(.L_x_2) ;  /* 0x0000000508ec7547 */ /* 0x000ff4000b800000 */
[----:B------:R-:W-:Y:S02]  /*0660*/  UISETP.GE.U32.AND UP0, UPT, UR32, 0x3, UPT ;  /* 0x000000032000788c */ /* 0x000fe4000bf06070 */
[----:B------:R-:W-:Y:S01]  /*0670*/  UIADD3 UR6, UPT, UPT, UR32, 0x1, URZ ;  /* 0x0000000120067890 */ /* 0x000fe2000fffe0ff */
[----:B------:R-:W-:Y:S01]  /*0680*/  UMOV UR5, URZ ;  /* 0x000000ff00057c82 */ /* 0x000fe20008000000 */
[----:B------:R-:W-:Y:S02]  /*0690*/  UMOV UR4, URZ ;  /* 0x000000ff00047c82 */ /* 0x000fe40008000000 */
[----:B------:R-:W-:-:S03]  /*06a0*/  ULOP3.LUT UR29, UR6, 0x3, URZ, 0xc0, !UPT ;  /* 0x00000003061d7892 */ /* 0x000fc6000f8ec0ff */
[----:B------:R-:W-:Y:S09]  /*06b0*/  BRA.U !UP0, `(.L_x_3) ;  /* 0x0000000508ac7547 */ /* 0x000ff2000b800000 */
[----:B------:R-:W-:Y:S01]  /*06c0*/  ULOP3.LUT UR5, UR6, 0xfffffffc, URZ, 0xc0, !UPT ;  /* 0xfffffffc06057892 */ /* 0x000fe2000f8ec0ff */
[----:B------:R-:W-:Y:S02]  /*06d0*/  UMOV UR4, URZ ;  /* 0x000000ff00047c82 */ /* 0x000fe40008000000 */
[----:B------:R-:W-:Y:S01]  /*06e0*/  UMOV UR6, URZ ;  /* 0x000000ff00067c82 */ /* 0x000fe20008000000 */
[----:B------:R-:W-:-:S09]  /*06f0*/  UISETP.GT.AND UP0, UPT, UR5, URZ, UPT ;  /* 0x000000ff0500728c */ /* 0x000fd2000bf04270 */
[----:B------:R-:W-:Y:S05]  /*0700*/  BRA.U !UP0, `(.L_x_4) ;  /* 0x00000005085c7547 */ /* 0x000fea000b800000 */
[----:B------:R-:W-:Y:S02]  /*0710*/  UIADD3 UR7, UPT, UPT, UR5, -UR6, URZ ;  /* 0x8000000605077290 */ /* 0x000fe4000fffe0ff */
[----:B------:R-:W-:Y:S02]  /*0720*/  UPLOP3.LUT UP0, UPT, UPT, UPT, UPT, 0x80, 0x8 ;  /* 0x000000000008789c */ /* 0x000fe40003f0f070 */
[----:B------:R-:W-:-:S09]  /*0730*/  UISETP.GT.AND UP1, UPT, UR7, 0xc, UPT ;  /* 0x0000000c0700788c */ /* 0x000fd2000bf24270 */
[----:B------:R-:W-:Y:S05]  /*0740*/  BRA.U !UP1, `(.L_x_5) ;  /* 0x0000000109d47547 */ /* 0x000fea000b800000 */
[----:B------:R-:W-:Y:S02]  /*0750*/  UIADD3 UR36, UPT, UPT, UR5, -0xc, URZ ;  /* 0xfffffff405247890 */ /* 0x000fe4000fffe0ff */
[----:B------:R-:W-:-:S11]  /*0760*/  UPLOP3.LUT UP0, UPT, UPT, UPT, UPT, 0x40, 0x4 ;  /* 0x000000000004789c */ /* 0x000fd60003f0e870 */
.L_x_6:
[----:B------:R-:W-:Y:S02]  /*0770*/  UIADD3 UR7, UPT, UPT, UR6, 0x2, URZ ;  /* 0x0000000206077890 */ /* 0x000fe4000fffe0ff */
[----:B------:R-:W-:Y:S02]  /*0780*/  UIADD3 UR10, UPT, UPT, UR6, 0x4, URZ ;  /* 0x00000004060a7890 */ /* 0x000fe4000fffe0ff */
[----:B------:R-:W-:Y:S02]  /*0790*/  UIADD3 UR9, UPT, UPT, UR6, 0x6, URZ ;  /* 0x0000000606097890 */ /* 0x000fe4000fffe0ff */
[----:B------:R-:W-:Y:S02]  /*07a0*/  UIMAD UR8, UR7, UR6, UR7 ;  /* 0x00000006070872a4 */ /* 0x000fe4000f8e0207 */
[----:B------:R-:W-:Y:S02]  /*07b0*/  UIADD3 UR13, UPT, UPT, UR6, 0x8, URZ ;  /* 0x00000008060d7890 */ /* 0x000fe4000fffe0ff */
[----:B------:R-:W-:-:S02]  /*07c0*/  UIADD3 UR22, UPT, UPT, UR6, 0xa, URZ ;  /* 0x0000000a06167890 */ /* 0x000fc4000fffe0ff */
[----:B------:R-:W-:Y:S02]  /*07d0*/  UIMAD UR11, UR10, UR9, UR9 ;  /* 0x000000090a0b72a4 */ /* 0x000fe4000f8e0209 */
[----:B------:R-:W-:Y:S02]  /*07e0*/  USHF.R.U32.HI UR8, URZ, 0x1, UR8 ;  /* 0x00000001ff087899 */ /* 0x000fe40008011608 */
[----:B------:R-:W-:Y:S02]  /*07f0*/  UIMAD UR12, UR13, UR22, UR22 ;  /* 0x000000160d0c72a4 */ /* 0x000fe4000f8e0216 */
[----:B------:R-:W-:Y:S02]  /*0800*/  USHF.R.U32.HI UR11, URZ, 0x1, UR11 ;  /* 0x00000001ff0b7899 */ /* 0x000fe4000801160b */
[----:B------:R-:W-:Y:S02]  /*0810*/  UIADD3 UR7, UPT, UPT, UR7, UR8, URZ ;  /* 0x0000000807077290 */ /* 0x000fe4000fffe0ff */
[----:B------:R-:W-:-:S02]  /*0820*/  UIADD3 UR25, UPT, UPT, UR6, 0xc, URZ ;  /* 0x0000000c06197890 */ /* 0x000fc4000fffe0ff */
[----:B------:R-:W-:Y:S02]  /*0830*/  UIADD3 UR24, UPT, UPT, UR6, 0xe, URZ ;  /* 0x0000000e06187890 */ /* 0x000fe4000fffe0ff */
[----:B------:R-:W-:Y:S02]  /*0840*/  USHF.R.U32.HI UR23, URZ, 0x1, UR12 ;  /* 0x00000001ff177899 */ /* 0x000fe4000801160c */
[----:B------:R-:W-:Y:S02]  /*0850*/  UIADD3 UR12, UPT, UPT, UR9, UR11, URZ ;  /* 0x0000000b090c7290 */ /* 0x000fe4000fffe0ff */
[----:B------:R-:W-:Y:S02]  /*0860*/  ULOP3.LUT UR9, UR7, 0x7fffffff, URZ, 0xc0, !UPT ;  /* 0x7fffffff07097892 */ /* 0x000fe4000f8ec0ff */
[----:B------:R-:W-:Y:S02]  /*0870*/  UIADD3 UR7, UPT, UPT, UR6, 0x3, UR7 ;  /* 0x0000000306077890 */ /* 0x000fe4000fffe007 */
[----:B------:R-:W-:-:S02]  /*0880*/  UIADD3 UR28, UPT, UPT, UR6, 0x10, URZ ;  /* 0x00000010061c7890 */ /* 0x000fc4000fffe0ff */
[----:B------:R-:W-:Y:S02]  /*0890*/  UIMAD UR26, UR25, UR24, UR24 ;  /* 0x00000018191a72a4 */ /* 0x000fe4000f8e0218 */
[----:B------:R-:W-:Y:S02]  /*08a0*/  ULOP3.LUT UR6, UR12, 0x7fffffff, URZ, 0xc0, !UPT ;  /* 0x7fffffff0c067892 */ /* 0x000fe4000f8ec0ff */
[----:B------:R-:W-:Y:S02]  /*08b0*/  UIADD3 UR12, UPT, UPT, UR10, 0x3, UR12 ;  /* 0x000000030a0c7890 */ /* 0x000fe4000fffe00c */
[----:B------:R-:W-:Y:S02]  /*08c0*/  UIADD3 UR10, UPT, UPT, UR10, UR7, URZ ;  /* 0x000000070a0a7290 */ /* 0x000fe4000fffe0ff */
[----:B------:R-:W-:Y:S02]  /*08d0*/  USHF.R.U32.HI UR26, URZ, 0x1, UR26 ;  /* 0x00000001ff1a7899 */ /* 0x000fe4000801161a */
[----:B------:R-:W-:-:S02]  /*08e0*/  UIADD3 UR22, UPT, UPT, UR22, UR23, URZ ;  /* 0x0000001716167290 */ /* 0x000fc4000fffe0ff */
[----:B------:R-:W-:Y:S02]  /*08f0*/  UIADD3 UR9, UPT, UPT, UR9, UR8, UR4 ;  /* 0x0000000809097290 */ /* 0x000fe4000fffe004 */
[----:B------:R-:W-:Y:S02]  /*0900*/  ULOP3.LUT UR7, UR7, 0x7ffffffe, URZ, 0xc0, !UPT ;  /* 0x7ffffffe07077892 */ /* 0x000fe4000f8ec0ff */
[----:B------:R-:W-:Y:S02]  /*0910*/  ULOP3.LUT UR10, UR10, 0x7ffffffe, URZ, 0xc0, !UPT ;  /* 0x7ffffffe0a0a7892 */ /* 0x000fe4000f8ec0ff */
[----:B------:R-:W-:Y:S02]  /*0920*/  UIADD3 UR27, UPT, UPT, UR24, UR26, URZ ;  /* 0x0000001a181b7290 */ /* 0x000fe4000fffe0ff */
[----:B------:R-:W-:Y:S02]  /*0930*/  ULOP3.LUT UR24, UR22, 0x7fffffff, URZ, 0xc0, !UPT ;  /* 0x7fffffff16187892 */ /* 0x000fe4000f8ec0ff */
[----:B------:R-:W-:-:S02]  /*0940*/  UIADD3 UR22, UPT, UPT, UR13, 0x3, UR22 ;  /* 0x000000030d167890 */ /* 0x000fc4000fffe016 */
[----:B------:R-:W-:Y:S02]  /*0950*/  UIADD3 UR13, UPT, UPT, UR13, UR12, URZ ;  /* 0x0000000c0d0d7290 */ /* 0x000fe4000fffe0ff */
[----:B------:R-:W-:Y:S02]  /*0960*/  UIADD3 UR7, UPT, UPT, UR10, UR7, UR9 ;  /* 0x000000070a077290 */ /* 0x000fe4000fffe009 */
[----:B------:R-:W-:Y:S02]  /*0970*/  ULOP3.LUT UR12, UR12, 0x7ffffffe, URZ, 0xc0, !UPT ;  /* 0x7ffffffe0c0c7892 */ /* 0x000fe4000f8ec0ff */
[----:B------:R-:W-:Y:S02]  /*0980*/  ULOP3.LUT UR13, UR13, 0x7ffffffe, URZ, 0xc0, !UPT ;  /* 0x7ffffffe0d0d7892 */ /* 0x000fe4000f8ec0ff */
[----:B------:R-:W-:Y:S02]  /*0990*/  UIADD3 UR6, UPT, UPT, UR6, UR11, UR7 ;  /* 0x0000000b06067290 */ /* 0x000fe4000fffe007 */
[----:B------:R-:W-:-:S02]  /*09a0*/  UIADD3 UR4, UPT, UPT, UR25, 0x3, UR27 ;  /* 0x0000000319047890 */ /* 0x000fc4000fffe01b */
[----:B------:R-:W-:Y:S02]  /*09b0*/  UIADD3 UR25, UPT, UPT, UR25, UR22, URZ ;  /* 0x0000001619197290 */ /* 0x000fe4000fffe0ff */
[----:B------:R-:W-:Y:S02]  /*09c0*/  UIADD3 UR6, UPT, UPT, UR13, UR12, UR6 ;  /* 0x0000000c0d067290 */ /* 0x000fe4000fffe006 */
[----:B------:R-:W-:Y:S02]  /*09d0*/  ULOP3.LUT UR22, UR22, 0x7ffffffe, URZ, 0xc0, !UPT ;  /* 0x7ffffffe16167892 */ /* 0x000fe4000f8ec0ff */
[----:B------:R-:W-:Y:S02]  /*09e0*/  ULOP3.LUT UR25, UR25, 0x7ffffffe, URZ, 0xc0, !UPT ;  /* 0x7ffffffe19197892 */ /* 0x000fe4000f8ec0ff */
[----:B------:R-:W-:Y:S02]  /*09f0*/  UIADD3 UR6, UPT, UPT, UR24, UR23, UR6 ;  /* 0x0000001718067290 */ /* 0x000fe4000fffe006 */
[----:B------:R-:W-:-:S02]  /*0a00*/  UISETP.GE.AND UP1, UPT, UR28, UR36, UPT ;  /* 0x000000241c00728c */ /* 0x000fc4000bf26270 */
[----:B------:R-:W-:Y:S02]  /*0a10*/  ULOP3.LUT UR27, UR27, 0x7fffffff, URZ, 0xc0, !UPT ;  /* 0x7fffffff1b1b7892 */ /* 0x000fe4000f8ec0ff */
[----:B------:R-:W-:Y:S02]  /*0a20*/  UIADD3 UR6, UPT, UPT, UR25, UR22, UR6 ;  /* 0x0000001619067290 */ /* 0x000fe4000fffe006 */
[----:B------:R-:W-:Y:S02]  /*0a30*/  UIADD3 UR7, UPT, UPT, UR28, UR4, URZ ;  /* 0x000000041c077290 */ /* 0x000fe4000fffe0ff */
[----:B------:R-:W-:Y:S02]  /*0a40*/  UIADD3 UR6, UPT, UPT, UR27, UR26, UR6 ;  /* 0x0000001a1b067290 */ /* 0x000fe4000fffe006 */
[----:B------:R-:W-:Y:S02]  /*0a50*/  ULOP3.LUT UR4, UR4, 0x7ffffffe, URZ, 0xc0, !UPT ;  /* 0x7ffffffe04047892 */ /* 0x000fe4000f8ec0ff */
[----:B------:R-:W-:-:S04]  /*0a60*/  ULOP3.LUT UR7, UR7, 0x7ffffffe, URZ, 0xc0, !UPT ;  /* 0x7ffffffe07077892 */ /* 0x000fc8000f8ec0ff */
[----:B------:R-:W-:-:S03]  /*0a70*/  UIADD3 UR4, UPT, UPT, UR7, UR4, UR6 ;  /* 0x0000000407047290 */ /* 0x000fc6000fffe006 */
[----:B------:R-:W-:Y:S01]  /*0a80*/  UMOV UR6, UR28 ;  /* 0x0000001c00067c82 */ /* 0x000fe20008000000 */
[----:B------:R-:W-:Y:S08]  /*0a90*/  BRA.U !UP1, `(.L_x_6) ;  /* 0xfffffffd09347547 */ /* 0x000ff0000b83ffff */
.L_x_5:
[----:B------:R-:W-:-:S04]  /*0aa0*/  UIADD3 UR7, UPT, UPT, UR5, -UR6, URZ ;  /* 0x8000000605077290 */ /* 0x000fc8000fffe0ff */
[----:B------:R-:W-:-:S09]  /*0ab0*/  UISETP.GT.AND UP1, UPT, UR7, 0x4, UPT ;  /* 0x000000040700788c */ /* 0x000fd2000bf24270 */
[----:B------:R-:W-:Y:S05]  /*0ac0*/  BRA.U !UP1, `(.L_x_7) ;  /* 0x0000000109647547 */ /* 0x000fea000b800000 */
[----:B------:R-:W-:Y:S02]  /*0ad0*/  UIADD3 UR7, UPT, UPT, UR6, 0x2, URZ ;  /* 0x0000000206077890 */ /* 0x000fe4000fffe0ff */
[----:B------:R-:W-:Y:S02]  /*0ae0*/  UIADD3 UR10, UPT, UPT, UR6, 0x4, URZ ;  /* 0x00000004060a7890 */ /* 0x000fe4000fffe0ff */
[----:B------:R-:W-:Y:S02]  /*0af0*/  UIADD3 UR9, UPT, UPT, UR6, 0x6, URZ ;  /* 0x0000000606097890 */ /* 0x000fe4000fffe0ff */
[----:B------:R-:W-:Y:S02]  /*0b00*/  UIMAD UR8, UR6, UR7, UR7 ;  /* 0x00000007060872a4 */ /* 0x000fe4000f8e0207 */
[----:B------:R-:W-:Y:S02]  /*0b10*/  UIMAD UR11, UR10, UR9, UR9 ;  /* 0x000000090a0b72a4 */ /* 0x000fe4000f8e0209 */
[----:B------:R-:W-:-:S02]  /*0b20*/  USHF.R.U32.HI UR8, URZ, 0x1, UR8 ;  /* 0x00000001ff087899 */ /* 0x000fc40008011608 */
[----:B------:R-:W-:Y:S02]  /*0b30*/  USHF.R.U32.HI UR11, URZ, 0x1, UR11 ;  /* 0x00000001ff0b7899 */ /* 0x000fe4000801160b */
[----:B------:R-:W-:Y:S02]  /*0b40*/  UIADD3 UR7, UPT, UPT, UR7, UR8, URZ ;  /* 0x0000000807077290 */ /* 0x000fe4000fffe0ff */
[----:B------:R-:W-:Y:S02]  /*0b50*/  UIADD3 UR12, UPT, UPT, UR9, UR11, URZ ;  /* 0x0000000b090c7290 */ /* 0x000fe4000fffe0ff */
[----:B------:R-:W-:Y:S02]  /*0b60*/  ULOP3.LUT UR9, UR7, 0x7fffffff, URZ, 0xc0, !UPT ;  /* 0x7fffffff07097892 */ /* 0x000fe4000f8ec0ff */
[----:B------:R-:W-:Y:S02]  /*0b70*/  UIADD3 UR7, UPT, UPT, UR6, 0x3, UR7 ;  /* 0x0000000306077890 */ /* 0x000fe4000fffe007 */
[----:B------:R-:W-:-:S02]  /*0b80*/  UIADD3 UR13, UPT, UPT, UR10, 0x3, UR12 ;  /* 0x000000030a0d7890 */ /* 0x000fc4000fffe00c */
[----:B------:R-:W-:Y:S02]  /*0b90*/  UIADD3 UR10, UPT, UPT, UR10, UR7, URZ ;  /* 0x000000070a0a7290 */ /* 0x000fe4000fffe0ff */
[----:B------:R-:W-:Y:S02]  /*0ba0*/  UIADD3 UR9, UPT, UPT, UR9, UR8, UR4 ;  /* 0x0000000809097290 */ /* 0x000fe4000fffe004 */
[----:B------:R-:W-:Y:S02]  /*0bb0*/  ULOP3.LUT UR7, UR7, 0x7ffffffe, URZ, 0xc0, !UPT ;  /* 0x7ffffffe07077892 */ /* 0x000fe4000f8ec0ff */
[----:B------:R-:W-:Y:S02]  /*0bc0*/  UIADD3 UR6, UPT, UPT, UR6, 0x8, URZ ;  /* 0x0000000806067890 */ /* 0x000fe4000fffe0ff */
[----:B------:R-:W-:Y:S02]  /*0bd0*/  ULOP3.LUT UR10, UR10, 0x7ffffffe, URZ, 0xc0, !UPT ;  /* 0x7ffffffe0a0a7892 */ /* 0x000fe4000f8ec0ff */
[----:B------:R-:W-:-:S02]  /*0be0*/  ULOP3.LUT UR12, UR12, 0x7fffffff, URZ, 0xc0, !UPT ;  /* 0x7fffffff0c0c7892 */ /* 0x000fc4000f8ec0ff */
[----:B------:R-:W-:Y:S02]  /*0bf0*/  UIADD3 UR8, UPT, UPT, UR6, UR13, URZ ;  /* 0x0000000d06087290 */ /* 0x000fe4000fffe0ff */
[----:B------:R-:W-:Y:S02]  /*0c00*/  UIADD3 UR7, UPT, UPT, UR10, UR7, UR9 ;  /* 0x000000070a077290 */ /* 0x000fe4000fffe009 */
[----:B------:R-:W-:Y:S02]  /*0c10*/  ULOP3.LUT UR4, UR13, 0x7ffffffe, URZ, 0xc0, !UPT ;  /* 0x7ffffffe0d047892 */ /* 0x000fe4000f8ec0ff */
[----:B------:R-:W-:Y:S02]  /*0c20*/  ULOP3.LUT UR8, UR8, 0x7ffffffe, URZ, 0xc0, !UPT ;  /* 0x7ffffffe08087892 */ /* 0x000fe4000f8ec0ff */
[----:B------:R-:W-:Y:S02]  /*0c30*/  UIADD3 UR7, UPT, UPT, UR12, UR11, UR7 ;  /* 0x0000000b0c077290 */ /* 0x000fe4000fffe007 */
[----:B------:R-:W-:-:S02]  /*0c40*/  UPLOP3.LUT UP0, UPT, UPT, UPT, UPT, 0x40, 0x4 ;  /* 0x000000000004789c */ /* 0x000fc40003f0e870 */
[----:B------:R-:W-:-:S12]  /*0c50*/  UIADD3 UR4, UPT, UPT, UR8, UR4, UR7 ;  /* 0x0000000408047290 */ /* 0x000fd8000fffe007 */
.L_x_7:
[----:B------:R-:W-:-:S09]  /*0c60*/  UISETP.NE.OR UP0, UPT, UR6, UR5, UP0 ;  /* 0x000000050600728c */ /* 0x000fd20008705670 */
[----:B------:R-:W-:Y:S05]  /*0c70*/  BRA.U !UP0, `(.L_x_3) ;  /* 0x00000001083c7547 */ /* 0x000fea000b800000 */
.L_x_4:
[----:B------:R-:W-:Y:S02]  /*0c80*/  UIADD3 UR7, UPT, UPT, UR6, 0x2, URZ ;  /* 0x0000000206077890 */ /* 0x000fe4000fffe0ff */
[----:B------:R-:W-:Y:S02]  /*0c90*/  UIADD3 UR9, UPT, UPT, UR6, 0x4, URZ ;  /* 0x0000000406097890 */ /* 0x000fe4000fffe0ff */
[----:B------:R-:W-:Y:S02]  /*0ca0*/  UIMAD UR8, UR7, UR6, UR7 ;  /* 0x00000006070872a4 */ /* 0x000fe4000f8e0207 */
[----:B------:R-:W-:Y:S02]  /*0cb0*/  UISETP.NE.AND UP0, UPT, UR9, UR5, UPT ;  /* 0x000000050900728c */ /* 0x000fe4000bf05270 */
[----:B------:R-:W-:-:S04]  /*0cc0*/  USHF.R.U32.HI UR8, URZ, 0x1, UR8 ;  /* 0x00000001ff087899 */ /* 0x000fc80008011608 */
[----:B------:R-:W-:-:S04]  /*0cd0*/  UIADD3 UR7, UPT, UPT, UR7, UR8, URZ ;  /* 0x0000000807077290 */ /* 0x000fc8000fffe0ff */
[----:B------:R-:W-:Y:S02]  /*0ce0*/  UIADD3 UR6, UPT, UPT, UR6, 0x3, UR7 ;  /* 0x0000000306067890 */ /* 0x000fe4000fffe007 */
[----:B------:R-:W-:Y:S02]  /*0cf0*/  ULOP3.LUT UR7, UR7, 0x7fffffff, URZ, 0xc0, !UPT ;  /* 0x7fffffff07077892 */ /* 0x000fe4000f8ec0ff */
[----:B------:R-:W-:Y:S02]  /*0d00*/  UIADD3 UR10, UPT, UPT, UR9, UR6, URZ ;  /* 0x00000006090a7290 */ /* 0x000fe4000fffe0ff */
[----:B------:R-:W-:Y:S02]  /*0d10*/  ULOP3.LUT UR6, UR6, 0x7ffffffe, URZ, 0xc0, !UPT ;  /* 0x7ffffffe06067892 */ /* 0x000fe4000f8ec0ff */
[----:B------:R-:W-:Y:S02]  /*0d20*/  UIADD3 UR4, UPT, UPT, UR7, UR8, UR4 ;  /* 0x0000000807047290 */ /* 0x000fe4000fffe004 */
[----:B------:R-:W-:-:S04]  /*0d30*/  ULOP3.LUT UR10, UR10, 0x7ffffffe, URZ, 0xc0, !UPT ;  /* 0x7ffffffe0a0a7892 */ /* 0x000fc8000f8ec0ff */
[----:B------:R-:W-:-:S03]  /*0d40*/  UIADD3 UR4, UPT, UPT, UR10, UR6, UR4 ;  /* 0x000000060a047290 */ /* 0x000fc6000fffe004 */
[----:B------:R-:W-:Y:S01]  /*0d50*/  UMOV UR6, UR9 ;  /* 0x0000000900067c82 */ /* 0x000fe20008000000 */
[----:B------:R-:W-:Y:S08]  /*0d60*/  BRA.U UP0, `(.L_x_4) ;  /* 0xfffffffd00c47547 */ /* 0x000ff0000b83ffff */
.L_x_3:
[----:B------:R-:W-:-:S09]  /*0d70*/  UISETP.NE.AND UP0, UPT, UR29, URZ, UPT ;  /* 0x000000ff1d00728c */ /* 0x000fd2000bf05270 */
[----:B------:R-:W-:Y:S05]  /*0d80*/  BRA.U !UP0, `(.L_x_2) ;  /* 0x0000000108207547 */ /* 0x000fea000b800000 */
[----:B------:R-:W-:-:S05]  /*0d90*/  UMOV UR6, URZ ;  /* 0x000000ff00067c82 */ /* 0x000fca0008000000 */
.L_x_8:
[----:B------:R-:W-:Y:S02]  /*0da0*/  UIADD3 UR6, UPT, UPT, UR6, 0x1, URZ ;  /* 0x0000000106067890 */ /* 0x000fe4000fffe0ff */
[----:B------:R-:W-:Y:S02]  /*0db0*/  UIADD3 UR7, UPT, UPT, UR5, 0x2, URZ ;  /* 0x0000000205077890 */ /* 0x000fe4000fffe0ff */
[----:B------:R-:W-:Y:S02]  /*0dc0*/  UISETP.NE.AND UP0, UPT, UR6, UR29, UPT ;  /* 0x0000001d0600728c */ /* 0x000fe4000bf05270 */
[----:B------:R-:W-:Y:S02]  /*0dd0*/  UIMAD UR7, UR7, UR5, UR7 ;  /* 0x00000005070772a4 */ /* 0x000fe4000f8e0207 */
[----:B------:R-:W-:Y:S02]  /*0de0*/  UIADD3 UR5, UPT, UPT, UR5, 0x1, URZ ;  /* 0x0000000105057890 */ /* 0x000fe4000fffe0ff */
[----:B------:R-:W-:-:S03]  /*0df0*/  ULEA.HI UR4, UR7, UR4, URZ, 0x1f ;  /* 0x0000000407047291 */ /* 0x000fc6000f8ff8ff */
[----:B------:R-:W-:Y:S09]  /*0e00*/  BRA.U UP0, `(.L_x_8) ;  /* 0xfffffffd00e47547 */ /* 0x000ff2000b83ffff */
.L_x_2:
[----:B------:R-:W0:Y:S01]  /*0e10*/  MUFU.RSQ64H R3, R13 ;  /* 0x0000000d00037308 */ /* 0x000e220000001c00 */
[----:B------:R-:W-:Y:S01]  /*0e20*/  VIADD R2, R13, 0xfcb00000 ;  /* 0xfcb000000d027836 */ /* 0x000fe20000000000 */
[----:B------:R-:W-:Y:S01]  /*0e30*/  MOV R14, 0x0 ;  /* 0x00000000000e7802 */ /* 0x000fe20000000f00 */
[----:B------:R-:W-:-:S03]  /*0e40*/  IMAD.MOV.U32 R15, RZ, RZ, 0x3fd80000 ;  /* 0x3fd80000ff0f7424 */ /* 0x000fc600078e00ff */
[----:B------:R-:W-:Y:S01]  /*0e50*/  ISETP.GE.U32.AND P0, PT, R2, 0x7ca00000, PT ;  /* 0x7ca000000200780c */ /* 0x000fe20003f06070 */
[----:B0-----:R-:W-:-:S08]  /*0e60*/  DMUL R10, R2, R2 ;  /* 0x00000002020a7228 */ /* 0x001fd00000000000 */
[----:B------:R-:W-:-:S08]  /*0e70*/  DFMA R10, R12, -R10, 1 ;  /* 0x3ff000000c0a742b */ /* 0x000fd0000000080a */
[----:B------:R-:W-:Y:S02]  /*0e80*/  DFMA R14, R10, R14, 0.5 ;  /* 0x3fe000000a0e742b */ /* 0x000fe4000000000e */
[----:B------:R-:W-:-:S08]  /*0e90*/  DMUL R10, R2, R10 ;  /* 0x0000000a020a7228 */ /* 0x000fd00000000000 */
[----:B------:R-:W-:-:S08]  /*0ea0*/  DFMA R10, R14, R10, R2 ;  /* 0x0000000a0e0a722b */ /* 0x000fd00000000002 */
[----:B------:R-:W-:Y:S02]  /*0eb0*/  DMUL R14, R12, R10 ;  /* 0x0000000a0c0e7228 */ /* 0x000fe40000000000 */
[----:B------:R-:W-:Y:S02]  /*0ec0*/  VIADD R21, R11, 0xfff00000 ;  /* 0xfff000000b157836 */ /* 0x000fe40000000000 */
[----:B------:R-:W-:-:S04]  /*0ed0*/  IMAD.MOV.U32 R20, RZ, RZ, R10 ;  /* 0x000000ffff147224 */ /* 0x000fc800078e000a */
[----:B------:R-:W-:-:S08]  /*0ee0*/  DFMA R16, R14, -R14, R12 ;  /* 0x8000000e0e10722b */ /* 0x000fd0000000000c */
[----:B------:R-:W-:Y:S01]  /*0ef0*/  DFMA R18, R16, R20, R14 ;  /* 0x000000141012722b */ /* 0x000fe2000000000e */
[----:B------:R-:W-:Y:S10]  /*0f00*/  @!P0 BRA `(.L_x_9) ;  /* 0x0000000000288947 */ /* 0x000ff40003800000 */
[----:B------:R-:W-:Y:S01]  /*0f10*/  IMAD.MOV.U32 R22, RZ, RZ, R10 ;  /* 0x000000ffff167224 */ /* 0x000fe200078e000a */
[----:B------:R-:W-:Y:S01]  /*0f20*/  MOV R3, R12 ;  /* 0x0000000c00037202 */ /* 0x000fe20000000f00 */
[----:B------:R-:W-:Y:S01]  /*0f30*/  IMAD.MOV.U32 R10, RZ, RZ, R2 ;  /* 0x000000ffff0a7224 */ /* 0x000fe200078e0002 */
[----:B------:R-:W-:Y:S01]  /*0f40*/  MOV R24, R15 ;  /* 0x0000000f00187202 */ /* 0x000fe20000000f00 */
[----:B------:R-:W-:Y:S01]  /*0f50*/  IMAD.MOV.U32 R20, RZ, RZ, R13 ;  /* 0x000000ffff147224 */ /* 0x000fe200078e000d */
[----:B------:R-:W-:Y:S01]  /*0f60*/  MOV R2, 0xfb0 ;  /* 0x00000fb000027802 */ /* 0x000fe20000000f00 */
[----:B------:R-:W-:Y:S02]  /*0f70*/  IMAD.MOV.U32 R18, RZ, RZ, R16 ;  /* 0x000000ffff127224 */ /* 0x000fe400078e0010 */
[----:B------:R-:W-:Y:S02]  /*0f80*/  IMAD.MOV.U32 R19, RZ, RZ, R17 ;  /* 0x000000ffff137224 */ /* 0x000fe400078e0011 */
[----:B------:R-:W-:-:S07]  /*0f90*/  IMAD.MOV.U32 R23, RZ, RZ, R14 ;  /* 0x000000ffff177224 */ /* 0x000fce00078e000e */
[----:B-----5:R-:W-:Y:S05]  /*0fa0*/  CALL.REL.NOINC `($__internal_1_$__cuda_sm20_dsqrt_rn_f64_mediumpath_v1) ;  /* 0x000001d400887944 */ /* 0x020fea0003c00000 */
.L_x_9:
[----:B------:R-:W-:Y:S01]  /*0fb0*/  DMUL R4, R4, -R6 ;  /* 0x8000000604047228 */ /* 0x000fe20000000000 */
[----:B------:R-:W-:Y:S01]  /*0fc0*/  UMOV UR6, 0xfefa39ef ;  /* 0xfefa39ef00067882 */ /* 0x000fe20000000000 */
[----:B------:R-:W-:Y:S01]  /*0fd0*/  UMOV UR7, 0x3fe62e42 ;  /* 0x3fe62e4200077882 */ /* 0x000fe20000000000 */
[----:B------:R-:W-:Y:S01]  /*0fe0*/  UIADD3 UR29, UPT, UPT, UR35, 0x50, URZ ;  /* 0x00000050231d7890 */ /* 0x000fe2000fffe0ff */
[----:B------:R-:W-:Y:S04]  /*0ff0*/  BSSY.RECONVERGENT B0, `(.L_x_10) ;  /* 0x000004a000007945 */ /* 0x000fe80003800200 */
[----:B------:R-:W-:Y:S01]  /*1000*/  DMUL R2, R4, R18 ;  /* 0x0000001204027228 */ /* 0x000fe20000000000 */
[----:B------:R-:W-:Y:S02]  /*1010*/  IMAD.MOV.U32 R4, RZ, RZ, 0x652b82fe ;  /* 0x652b82feff047424 */ /* 0x000fe400078e00ff */
[----:B------:R-:W-:-:S05]  /*1020*/  IMAD.MOV.U32 R5, RZ, RZ, 0x3ff71547 ;  /* 0x3ff71547ff057424 */ /* 0x000fca00078e00ff */
[----:B------:R-:W-:Y:S01]  /*1030*/  DMUL R2, R2, R18 ;  /* 0x0000001202027228 */ /* 0x000fe20000000000 */
[----:B------:R-:W-:Y:S02]  /*1040*/  IMAD.MOV.U32 R18, RZ, RZ, 0x0 ;  /* 0x00000000ff127424 */ /* 0x000fe400078e00ff */
[----:B------:R-:W-:-:S05]  /*1050*/  IMAD.MOV.U32 R19, RZ, RZ, 0x3fd80000 ;  /* 0x3fd80000ff137424 */ /* 0x000fca00078e00ff */
[----:B------:R-:W-:Y:S02]  /*1060*/  DFMA R4, R2, R4, 6.75539944105574400000e+15 ;  /* 0x433800000204742b */ /* 0x000fe40000000004 */
[----:B------:R-:W-:-:S06]  /*1070*/  FSETP.GEU.AND P1, PT, |R3|, 4.1917929649353027344, PT ;  /* 0x4086232b0300780b */ /* 0x000fcc0003f2e200 */
[----:B------:R-:W-:-:S08]  /*1080*/  DADD R12, R4, -6.75539944105574400000e+15 ;  /* 0xc3380000040c7429 */ /* 0x000fd00000000000 */
[----:B------:R-:W-:Y:S01]  /*1090*/  DFMA R10, R12, -UR6, R2 ;  /* 0x800000060c0a7c2b */ /* 0x000fe20008000002 */
[----:B------:R-:W-:Y:S01]  /*10a0*/  UMOV UR6, 0x3b39803f ;  /* 0x3b39803f00067882 */ /* 0x000fe20000000000 */
[----:B------:R-:W-:-:S06]  /*10b0*/  UMOV UR7, 0x3c7abc9e ;  /* 0x3c7abc9e00077882 */ /* 0x000fcc0000000000 */
[----:B------:R-:W-:Y:S01]  /*10c0*/  DFMA R12, R12, -UR6, R10 ;  /* 0x800000060c0c7c2b */ /* 0x000fe2000800000a */
[----:B------:R-:W-:Y:S01]  /*10d0*/  UMOV UR6, 0x69ce2bdf ;  /* 0x69ce2bdf00067882 */ /* 0x000fe20000000000 */
[----:B------:R-:W-:Y:S01]  /*10e0*/  IMAD.MOV.U32 R10, RZ, RZ, -0x35dec16 ;  /* 0xfca213eaff0a7424 */ /* 0x000fe200078e00ff */
[----:B------:R-:W-:Y:S01]  /*10f0*/  MOV R11, 0x3e928af3 ;  /* 0x3e928af3000b7802 */ /* 0x000fe20000000f00 */
[----:B------:R-:W-:-:S05]  /*1100*/  UMOV UR7, 0x3e5ade15 ;  /* 0x3e5ade1500077882 */ /* 0x000fca0000000000 */
[----:B------:R-:W-:Y:S01]  /*1110*/  DFMA R10, R12, UR6, R10 ;  /* 0x000000060c0a7c2b */ /* 0x000fe2000800000a */
[----:B------:R-:W-:Y:S01]  /*1120*/  UMOV UR6, 0x62401315 ;  /* 0x6240131500067882 */ /* 0x000fe20000000000 */
[----:B------:R-:W-:-:S06]  /*1130*/  UMOV UR7, 0x3ec71dee ;  /* 0x3ec71dee00077882 */ /* 0x000fcc0000000000 */
[----:B------:R-:W-:Y:S01]  /*1140*/  DFMA R10, R12, R10, UR6 ;  /* 0x000000060c0a7e2b */ /* 0x000fe2000800000a */
[----:B------:R-:W-:Y:S01]  /*1150*/  UMOV UR6, 0x7c89eb71 ;  /* 0x7c89eb7100067882 */ /* 0x000fe20000000000 */
[----:B------:R-:W-:-:S06]  /*1160*/  UMOV UR7, 0x3efa0199 ;  /* 0x3efa019900077882 */ /* 0x000fcc0000000000 */
[----:B------:R-:W-:Y:S01]  /*1170*/  DFMA R14, R12, R10, UR6 ;  /* 0x000000060c0e7e2b */ /* 0x000fe2000800000a */
[----:B------:R-:W-:Y:S01]  /*1180*/  UMOV UR6, 0x14761f65 ;  /* 0x14761f6500067882 */ /* 0x000fe20000000000 */
[----:B------:R-:W-:Y:S01]  /*1190*/  UMOV UR7, 0x3f2a01a0 ;  /* 0x3f2a01a000077882 */ /* 0x000fe20000000000 */
[----:B------:R-:W0:Y:S01]  /*11a0*/  MUFU.RSQ64H R11, R9 ;  /* 0x00000009000b7308 */ /* 0x000e220000001c00 */
[----:B------:R-:W-:-:S04]  /*11b0*/  VIADD R10, R9, 0xfcb00000 ;  /* 0xfcb00000090a7836 */ /* 0x000fc80000000000 */
[----:B------:R-:W-:Y:S01]  /*11c0*/  DFMA R14, R12, R14, UR6 ;  /* 0x000000060c0e7e2b */ /* 0x000fe2000800000e */
[----:B------:R-:W-:Y:S01]  /*11d0*/  UMOV UR6, 0x1852b7af ;  /* 0x1852b7af00067882 */ /* 0x000fe20000000000 */
[----:B------:R-:W-:Y:S01]  /*11e0*/  UMOV UR7, 0x3f56c16c ;  /* 0x3f56c16c00077882 */ /* 0x000fe20000000000 */
[----:B------:R-:W-:-:S05]  /*11f0*/  ISETP.GE.U32.AND P0, PT, R10, 0x7ca00000, PT ;  /* 0x7ca000000a00780c */ /* 0x000fca0003f06070 */
[----:B------:R-:W-:Y:S01]  /*1200*/  DFMA R14, R12, R14, UR6 ;  /* 0x000000060c0e7e2b */ /* 0x000fe2000800000e */
[----:B------:R-:W-:Y:S01]  /*1210*/  UMOV UR6, 0x11122322 ;  /* 0x1112232200067882 */ /* 0x000fe20000000000 */
[----:B------:R-:W-:Y:S01]  /*1220*/  UMOV UR7, 0x3f811111 ;  /* 0x3f81111100077882 */ /* 0x000fe20000000000 */
[----:B0-----:R-:W-:-:S05]  /*1230*/  DMUL R16, R10, R10 ;  /* 0x0000000a0a107228 */ /* 0x001fca0000000000 */
[----:B------:R-:W-:Y:S01]  /*1240*/  DFMA R14, R12, R14, UR6 ;  /* 0x000000060c0e7e2b */ /* 0x000fe2000800000e */
[----:B------:R-:W-:Y:S01]  /*1250*/  UMOV UR6, 0x555502a1 ;  /* 0x555502a100067882 */ /* 0x000fe20000000000 */
[----:B------:R-:W-:Y:S01]  /*1260*/  UMOV UR7, 0x3fa55555 ;  /* 0x3fa5555500077882 */ /* 0x000fe20000000000 */
[----:B------:R-:W-:-:S05]  /*1270*/  DFMA R16, R8, -R16, 1 ;  /* 0x3ff000000810742b */ /* 0x000fca0000000810 */
[----:B------:R-:W-:Y:S01]  /*1280*/  DFMA R14, R12, R14, UR6 ;  /* 0x000000060c0e7e2b */ /* 0x000fe2000800000e */
[----:B------:R-:W-:Y:S01]  /*1290*/  UMOV UR6, 0x55555511 ;  /* 0x5555551100067882 */ /* 0x000fe20000000000 */
[----:B------:R-:W-:Y:S01]  /*12a0*/  UMOV UR7, 0x3fc55555 ;  /* 0x3fc5555500077882 */ /* 0x000fe20000000000 */
[----:B------:R-:W-:Y:S02]  /*12b0*/  DFMA R18, R16, R18, 0.5 ;  /* 0x3fe000001012742b */ /* 0x000fe40000000012 */
[----:B------:R-:W-:-:S03]  /*12c0*/  DMUL R20, R10, R16 ;  /* 0x000000100a147228 */ /* 0x000fc60000000000 */
[----:B------:R-:W-:Y:S01]  /*12d0*/  DFMA R14, R12, R14, UR6 ;  /* 0x000000060c0e7e2b */ /* 0x000fe2000800000e */
[----:B------:R-:W-:Y:S01]  /*12e0*/  UMOV UR6, 0xb ;  /* 0x0000000b00067882 */ /* 0x000fe20000000000 */
[----:B------:R-:W-:-:S06]  /*12f0*/  UMOV UR7, 0x3fe00000 ;  /* 0x3fe0000000077882 */ /* 0x000fcc0000000000 */
[----:B------:R-:W-:Y:S02]  /*1300*/  DFMA R16, R12, R14, UR6 ;  /* 0x000000060c107e2b */ /* 0x000fe4000800000e */
[----:B------:R-:W-:-:S06]  /*1310*/  DFMA R14, R18, R20, R10 ;  /* 0x00000014120e722b */ /* 0x000fcc000000000a */
[----:B------:R-:W-:Y:S02]  /*1320*/  DFMA R18, R12, R16, 1 ;  /* 0x3ff000000c12742b */ /* 0x000fe40000000010 */
[----:B------:R-:W-:Y:S02]  /*1330*/  DMUL R16, R8, R14 ;  /* 0x0000000e08107228 */ /* 0x000fe40000000000 */
[----:B------:R-:W-:Y:S01]  /*1340*/  VIADD R21, R15, 0xfff00000 ;  /* 0xfff000000f157836 */ /* 0x000fe20000000000 */
[----:B------:R-:W-:-:S03]  /*1350*/  MOV R20, R14 ;  /* 0x0000000e00147202 */ /* 0x000fc60000000f00 */
[----:B------:R-:W-:Y:S02]  /*1360*/  DFMA R24, R12, R18, 1 ;  /* 0x3ff000000c18742b */ /* 0x000fe40000000012 */
[----:B------:R-:W-:-:S08]  /*1370*/  DFMA R18, R16, -R16, R8 ;  /* 0x800000101012722b */ /* 0x000fd00000000008 */
[----:B------:R-:W-:Y:S01]  /*1380*/  DFMA R22, R18, R20, R16 ;  /* 0x000000141216722b */ /* 0x000fe20000000010 */
[----:B------:R-:W-:Y:S02]  /*1390*/  IMAD R13, R4, 0x100000, R25 ;  /* 0x00100000040d7824 */ /* 0x000fe400078e0219 */
[----:B------:R-:W-:Y:S01]  /*13a0*/  IMAD.MOV.U32 R12, RZ, RZ, R24 ;  /* 0x000000ffff0c7224 */ /* 0x000fe200078e0018 */
[----:B------:R-:W-:Y:S07]  /*13b0*/  @!P1 BRA `(.L_x_11) ;  /* 0x0000000000349947 */ /* 0x000fee0003800000 */
[----:B------:R-:W-:Y:S01]  /*13c0*/  FSETP.GEU.AND P2, PT, |R3|, 4.2275390625, PT ;  /* 0x408748000300780b */ /* 0x000fe20003f4e200 */
[C---:B------:R-:W-:Y:S02]  /*13d0*/  DADD R12, R2.reuse, +INF ;  /* 0x7ff00000020c7429 */ /* 0x040fe40000000000 */
[----:B------:R-:W-:-:S08]  /*13e0*/  DSETP.GEU.AND P1, PT, R2, RZ, PT ;  /* 0x000000ff0200722a */ /* 0x000fd00003f2e000 */
[----:B------:R-:W-:Y:S02]  /*13f0*/  FSEL R12, R12, RZ, P1 ;  /* 0x000000ff0c0c7208 */ /* 0x000fe40000800000 */
[----:B------:R-:W-:Y:S02]  /*1400*/  @!P2 LEA.HI R5, R4, R4, RZ, 0x1 ;  /* 0x000000040405a211 */ /* 0x000fe400078f08ff */
[----:B------:R-:W-:Y:S02]  /*1410*/  @!P2 MOV R2, R24 ;  /* 0x000000180002a202 */ /* 0x000fe40000000f00 */
[----:B------:R-:W-:Y:S02]  /*1420*/  @!P2 SHF.R.S32.HI R5, RZ, 0x1, R5 ;  /* 0x00000001ff05a819 */ /* 0x000fe40000011405 */
[----:B------:R-:W-:-:S03]  /*1430*/  FSEL R13, R13, RZ, P1 ;  /* 0x000000ff0d0d7208 */ /* 0x000fc60000800000 */
[----:B------:R-:W-:Y:S02]  /*1440*/  @!P2 IMAD.IADD R4, R4, 0x1, -R5 ;  /* 0x000000010404a824 */ /* 0x000fe400078e0a05 */
[----:B------:R-:W-:-:S03]  /*1450*/  @!P2 IMAD R3, R5, 0x100000, R25 ;  /* 0x001000000503a824 */ /* 0x000fc600078e0219 */
[----:B------:R-:W-:Y:S01]  /*1460*/  @!P2 LEA R5, R4, 0x3ff00000, 0x14 ;  /* 0x3ff000000405a811 */ /* 0x000fe200078ea0ff */
[----:B------:R-:W-:-:S06]  /*1470*/  @!P2 IMAD.MOV.U32 R4, RZ, RZ, RZ ;  /* 0x000000ffff04a224 */ /* 0x000fcc00078e00ff */
[----:B------:R-:W-:-:S11]  /*1480*/  @!P2 DMUL R12, R2, R4 ;  /* 0x00000004020ca228 */ /* 0x000fd60000000000 */
.L_x_11:
[----:B------:R-:W-:Y:S05]  /*1490*/  BSYNC.RECONVERGENT B0 ;  /* 0x0000000000007941 */ /* 0x000fea0003800200 */
.L_x_10:
[----:B------:R-:W-:Y:S04]  /*14a0*/  BSSY.RECONVERGENT B0, `(.L_x_12) ;  /* 0x000000b000007945 */ /* 0x000fe80003800200 */
[----:B------:R-:W-:Y:S05]  /*14b0*/  @!P0 BRA `(.L_x_13) ;  /* 0x0000000000248947 */ /* 0x000fea0003800000 */
[----:B------:R-:W-:Y:S01]  /*14c0*/  IMAD.MOV.U32 R22, RZ, RZ, R14 ;  /* 0x000000ffff167224 */ /* 0x000fe200078e000e */
[----:B------:R-:W-:Y:S01]  /*14d0*/  MOV R23, R16 ;  /* 0x0000001000177202 */ /* 0x000fe20000000f00 */
[----:B------:R-:W-:Y:S01]  /*14e0*/  IMAD.MOV.U32 R3, RZ, RZ, R8 ;  /* 0x000000ffff037224 */ /* 0x000fe200078e0008 */
[----:B------:R-:W-:Y:S01]  /*14f0*/  MOV R2, 0x1530 ;  /* 0x0000153000027802 */ /* 0x000fe20000000f00 */
[----:B------:R-:W-:Y:S02]  /*1500*/  IMAD.MOV.U32 R20, RZ, RZ, R9 ;  /* 0x000000ffff147224 */ /* 0x000fe400078e0009 */
[----:B------:R-:W-:-:S07]  /*1510*/  IMAD.MOV.U32 R24, RZ, RZ, R17 ;  /* 0x000000ffff187224 */ /* 0x000fce00078e0011 */
[----:B-----5:R-:W-:Y:S05]  /*1520*/  CALL.REL.NOINC `($__internal_1_$__cuda_sm20_dsqrt_rn_f64_mediumpath_v1) ;  /* 0x000001d000287944 */ /* 0x020fea0003c00000 */
[----:B------:R-:W-:Y:S02]  /*1530*/  IMAD.MOV.U32 R22, RZ, RZ, R18 ;  /* 0x000000ffff167224 */ /* 0x000fe400078e0012 */
[----:B------:R-:W-:-:S07]  /*1540*/  IMAD.MOV.U32 R23, RZ, RZ, R19 ;  /* 0x000000ffff177224 */ /* 0x000fce00078e0013 */
.L_x_13:
[----:B------:R-:W-:Y:S05]  /*1550*/  BSYNC.RECONVERGENT B0 ;  /* 0x0000000000007941 */ /* 0x000fea0003800200 */
.L_x_12:
[----:B------:R-:W-:Y:S01]  /*1560*/  DMUL R10, R22, R12 ;  /* 0x0000000c160a7228 */ /* 0x000fe20000000000 */
[----:B------:R-:W-:-:S06]  /*1570*/  UISETP.GE.AND UP0, UPT, UR32, 0x1, UPT ;  /* 0x000000012000788c */ /* 0x000fcc000bf06270 */
[----:B------:R0:W-:Y:S03]  /*1580*/  STL.64 [R1+0x50], R10 ;  /* 0x0000500a01007387 */ /* 0x0001e60000100a00 */
[----:B------:R-:W-:Y:S05]  /*1590*/  BRA.U !UP0, `(.L_x_14) ;  /* 0x0000019908487547 */ /* 0x000fea000b800000 */
[C---:B------:R-:W-:Y:S01]  /*15a0*/  DMUL R40, R6.reuse, UR18 ;  /* 0x0000001206287c28 */ /* 0x040fe20008000000 */
[----:B------:R-:W-:Y:S01]  /*15b0*/  UISETP.NE.AND UP0, UPT, UR32, 0x1, UPT ;  /* 0x000000012000788c */ /* 0x000fe2000bf05270 */
[C---:B------:R-:W-:Y:S02]  /*15c0*/  DMUL R38, R6.reuse, UR16 ;  /* 0x0000001006267c28 */ /* 0x040fe40008000000 */
[----:B------:R-:W-:-:S04]  /*15d0*/  DMUL R2, R6, UR14 ;  /* 0x0000000e06027c28 */ /* 0x000fc80008000000 */
[C---:B------:R-:W-:Y:S02]  /*15e0*/  DMUL R32, R10.reuse, R40 ;  /* 0x000000280a207228 */ /* 0x040fe40000000000 */
[C---:B------:R-:W-:Y:S02]  /*15f0*/  DMUL R12, R10.reuse, R38 ;  /* 0x000000260a0c7228 */ /* 0x040fe40000000000 */
[----:B------:R-:W-:-:S03]  /*1600*/  DMUL R14, R10, R2 ;  /* 0x000000020a0e7228 */ /* 0x000fc60000000000 */
[----:B------:R1:W-:Y:S04]  /*1610*/  STL.64 [R1+0x58], R32 ;  /* 0x0000582001007387 */ /* 0x0003e80000100a00 */
[----:B------:R1:W-:Y:S01]  /*1620*/  STL.128 [R1+0x60], R12 ;  /* 0x0000600c01007387 */ /* 0x0003e20000100c00 */
[----:B------:R-:W-:Y:S05]  /*1630*/  BRA.U !UP0, `(.L_x_15) ;  /* 0x0000006908d47547 */ /* 0x000fea000b800000 */
[----:B------:R-:W-:Y:S01]  /*1640*/  DMUL R28, R40, R32 ;  /* 0x00000020281c7228 */ /* 0x000fe20000000000 */
[----:B------:R-:W-:Y:S01]  /*1650*/  UISETP.GE.U32.AND UP0, UPT, UR32, 0x3, UPT ;  /* 0x000000032000788c */ /* 0x000fe2000bf06070 */
[----:B------:R-:W-:Y:S02]  /*1660*/  DMUL R6, R38, R12 ;  /* 0x0000000c26067228 */ /* 0x000fe40000000000 */
[----:B------:R-:W-:Y:S02]  /*1670*/  DMUL R4, R2, R14 ;  /* 0x0000000e02047228 */ /* 0x000fe40000000000 */
[----:B------:R-:W-:Y:S02]  /*1680*/  DMUL R30, R40, R12 ;  /* 0x0000000c281e7228 */ /* 0x000fe40000000000 */
[CC--:B------:R-:W-:Y:S02]  /*1690*/  DFMA R28, R42.reuse, R10.reuse, R28 ;  /* 0x0000000a2a1c722b */ /* 0x0c0fe4000000001c */
[----:B------:R-:W-:-:S02]  /*16a0*/  DFMA R6, R42, R10, R6 ;  /* 0x0000000a2a06722b */ /* 0x000fc40000000006 */
[----:B0-----:R-:W-:Y:S02]  /*16b0*/  DFMA R10, R42, R10, R4 ;  /* 0x0000000a2a0a722b */ /* 0x001fe40000000004 */
[-C--:B------:R-:W-:Y:S01]  /*16c0*/  DMUL R4, R40, R14.reuse ;  /* 0x0000000e28047228 */ /* 0x080fe20000000000 */
[----:B------:R2:W-:Y:S01]  /*16d0*/  STL.128 [R1+0x70], R28 ;  /* 0x0000701c01007387 */ /* 0x0005e20000100c00 */
[----:B------:R-:W-:-:S05]  /*16e0*/  DMUL R8, R38, R14 ;  /* 0x0000000e26087228 */ /* 0x000fca0000000000 */
[----:B------:R2:W-:Y:S04]  /*16f0*/  STL.128 [R1+0x80], R4 ;  /* 0x0000800401007387 */ /* 0x0005e80000100c00 */
[----:B------:R2:W-:Y:S01]  /*1700*/  STL.128 [R1+0x90], R8 ;  /* 0x0000900801007387 */ /* 0x0005e20000100c00 */
[----:B------:R-:W-:Y:S05]  /*1710*/  BRA.U !UP0, `(.L_x_15) ;  /* 0x00000069089c7547 */ /* 0x000fea000b800000 */
[C---:B------:R-:W-:Y:S01]  /*1720*/  DADD R44, R42.reuse, R42 ;  /* 0x000000002a2c7229 */ /* 0x040fe2000000002a */
[----:B------:R-:W-:Y:S01]  /*1730*/  UISETP.NE.AND UP0, UPT, UR32, 0x3, UPT ;  /* 0x000000032000788c */ /* 0x000fe2000bf05270 */
[C---:B------:R-:W-:Y:S02]  /*1740*/  DMUL R18, R42.reuse, R14 ;  /* 0x0000000e2a127228 */ /* 0x040fe40000000000 */
[----:B------:R-:W-:Y:S02]  /*1750*/  DMUL R34, R42, R12 ;  /* 0x0000000c2a227228 */ /* 0x000fe40000000000 */
[----:B------:R-:W-:Y:S02]  /*1760*/  DMUL R26, R40, R6 ;  /* 0x00000006281a7228 */ /* 0x000fe40000000000 */
[-C--:B------:R-:W-:Y:S02]  /*1770*/  DMUL R16, R12, R44.reuse ;  /* 0x0000002c0c107228 */ /* 0x080fe40000000000 */
[----:B------:R-:W-:-:S02]  /*1780*/  DMUL R22, R14, R44 ;  /* 0x0000002c0e167228 */ /* 0x000fc40000000000 */
[----:B-1----:R-:W-:Y:S02]  /*1790*/  DMUL R32, R32, R44 ;  /* 0x0000002c20207228 */ /* 0x002fe40000000000 */
[C---:B------:R-:W-:Y:S02]  /*17a0*/  DFMA R24, R40.reuse, R4, R18 ;  /* 0x000000042818722b */ /* 0x040fe40000000012 */
[C---:B------:R-:W-:Y:S02]  /*17b0*/  DMUL R12, R40.reuse, R8 ;  /* 0x00000008280c7228 */ /* 0x040fe40000000000 */
[----:B------:R-:W-:Y:S02]  /*17c0*/  DFMA R34, R40, R30, R34 ;  /* 0x0000001e2822722b */ /* 0x000fe40000000022 */
[----:B------:R-:W-:Y:S01]  /*17d0*/  DFMA R18, R38, R8, R18 ;  /* 0x000000082612722b */ /* 0x000fe20000000012 */
[----:B------:R3:W-:Y:S01]  /*17e0*/  STL.128 [R1+0xb0], R24 ;  /* 0x0000b01801007387 */ /* 0x0007e20000100c00 */
[----:B------:R-:W-:-:S02]  /*17f0*/  DMUL R14, R40, R10 ;  /* 0x0000000a280e7228 */ /* 0x000fc40000000000 */
[----:B------:R-:W-:Y:S02]  /*1800*/  DFMA R32, R40, R28, R32 ;  /* 0x0000001c2820722b */ /* 0x000fe40000000020 */
[----:B------:R-:W-:Y:S02]  /*1810*/  DFMA R16, R38, R6, R16 ;  /* 0x000000062610722b */ /* 0x000fe40000000010 */
[-C--:B------:R-:W-:Y:S01]  /*1820*/  DFMA R22, R2, R10.reuse, R22 ;  /* 0x0000000a0216722b */ /* 0x080fe20000000016 */
[----:B------:R3:W-:Y:S01]  /*1830*/  STL.128 [R1+0xc0], R12 ;  /* 0x0000c00c01007387 */ /* 0x0007e20000100c00 */
[----:B------:R-:W-:-:S03]  /*1840*/  DMUL R20, R38, R10 ;  /* 0x0000000a26147228 */ /* 0x000fc60000000000 */
[----:B------:R3:W-:Y:S04]  /*1850*/  STL.128 [R1+0xa0], R32 ;  /* 0x0000a02001007387 */ /* 0x0007e80000100c00 */
[----:B------:R3:W-:Y:S04]  /*1860*/  STL.128 [R1+0xd0], R16 ;  /* 0x0000d01001007387 */ /* 0x0007e80000100c00 */
[----:B------:R3:W-:Y:S01]  /*1870*/  STL.128 [R1+0xe0], R20 ;  /* 0x0000e01401007387 */ /* 0x0007e20000100c00 */
[----:B------:R-:W-:Y:S05]  /*1880*/  BRA.U !UP0, `(.L_x_15) ;  /* 0x0000006908407547 */ /* 0x000fea000b800000 */
[-C--:B--2---:R-:W-:Y:S01]  /*1890*/  DMUL R30, R30, R44.reuse ;  /* 0x0000002c1e1e7228 */ /* 0x084fe20000000000 */
[----:B------:R-:W-:Y:S01]  /*18a0*/  UISETP.GE.U32.AND UP0, UPT, UR32, 0x5, UPT ;  /* 0x000000052000788c */ /* 0x000fe2000bf06070 */
[----:B------:R-:W-:-:S06]  /*18b0*/  DMUL R4, R4, R44 ;  /* 0x0000002c04047228 */ /* 0x000fcc0000000000 */
[----:B---3--:R-:W-:Y:S02]  /*18c0*/  DFMA R34, R40, R34, R30 ;  /* 0x000000222822722b */ /* 0x008fe4000000001e */
[----:B------:R-:W-:Y:S02]  /*18d0*/  DMUL R30, R42, 3 ;  /* 0x400800002a1e7828 */ /* 0x000fe40000000000 */
[----:B------:R-:W-:Y:S02]  /*18e0*/  DFMA R24, R40, R24, R4 ;  /* 0x000000182818722b */ /* 0x000fe40000000004 */
[----:B------:R-:W-:-:S04]  /*18f0*/  DMUL R4, R42, R8 ;  /* 0x000000082a047228 */ /* 0x000fc80000000000 */
[----:B------:R-:W-:-:S04]  /*1900*/  DMUL R28, R28, R30 ;  /* 0x0000001e1c1c7228 */ /* 0x000fc80000000000 */
[C---:B------:R-:W-:Y:S02]  /*1910*/  DFMA R12, R40.reuse, R12, R4 ;  /* 0x0000000c280c722b */ /* 0x040fe40000000004 */
[C---:B------:R-:W-:Y:S02]  /*1920*/  DMUL R4, R40.reuse, R16 ;  /* 0x0000001028047228 */ /* 0x040fe40000000000 */
[----:B------:R-:W-:Y:S02]  /*1930*/  DFMA R32, R40, R32, R28 ;  /* 0x000000202820722b */ /* 0x000fe4000000001c */
[----:B------:R-:W-:Y:S02]  /*1940*/  DMUL R28, R8, R44 ;  /* 0x0000002c081c7228 */ /* 0x000fe40000000000 */
[-C--:B------:R-:W-:Y:S02]  /*1950*/  DMUL R44, R10, R30.reuse ;  /* 0x0000001e0a2c7228 */ /* 0x080fe40000000000 */
[----:B------:R-:W-:Y:S01]  /*1960*/  DMUL R8, R6, R30 ;  /* 0x0000001e06087228 */ /* 0x000fe20000000000 */
[----:B------:R0:W-:Y:S01]  /*1970*/  STL.128 [R1+0xf0], R32 ;  /* 0x0000f02001007387 */ /* 0x0001e20000100c00 */
[----:B------:R-:W-:-:S02]  /*1980*/  DMUL R10, R42, R10 ;  /* 0x0000000a2a0a7228 */ /* 0x000fc40000000000 */
[-C--:B------:R-:W-:Y:S02]  /*1990*/  DMUL R30, R38, R22.reuse ;  /* 0x00000016261e7228 */ /* 0x080fe40000000000 */
[----:B------:R-:W-:Y:S02]  /*19a0*/  DFMA R44, R2, R22, R44 ;  /* 0x00000016022c722b */ /* 0x000fe4000000002c */
[----:B------:R-:W-:Y:S02]  /*19b0*/  DFMA R16, R38, R16, R8 ;  /* 0x000000102610722b */ /* 0x000fe40000000008 */
[C---:B------:R-:W-:Y:S02]  /*19c0*/  DFMA R14, R40.reuse, R14, R10 ;  /* 0x0000000e280e722b */ /* 0x040fe4000000000a */
[----:B------:R-:W-:Y:S01]  /*19d0*/  DMUL R8, R40, R20 ;  /* 0x0000001428087228 */ /* 0x000fe20000000000 */
[----:B------:R4:W-:Y:S01]  /*19e0*/  STL.64 [R1+0x160], R44 ;  /* 0x0001602c01007387 */ /* 0x0009e20000100a00 */
[----:B0-----:R-:W-:-:S03]  /*19f0*/  DMUL R32, R42, R6 ;  /* 0x000000062a207228 */ /* 0x001fc60000000000 */
[----:B------:R4:W-:Y:S01]  /*1a00*/  STL.128 [R1+0x110], R12 ;  /* 0x0001100c01007387 */ /* 0x0009e20000100c00 */
[-C--:B------:R-:W-:Y:S02]  /*1a10*/  DMUL R6, R40, R18.reuse ;  /* 0x0000001228067228 */ /* 0x080fe40000000000 */
[C---:B------:R-:W-:Y:S02]  /*1a20*/  DFMA R18, R38.reuse, R18, R28 ;  /* 0x000000122612722b */ /* 0x040fe4000000001c */
[----:B------:R-:W-:Y:S02]  /*1a30*/  DFMA R28, R38, R20, R10 ;  /* 0x00000014261c722b */ /* 0x000fe4000000000a */
[C---:B------:R-:W-:Y:S01]  /*1a40*/  DFMA R26, R40.reuse, R26, R32 ;  /* 0x0000001a281a722b */ /* 0x040fe20000000020 */
[----:B------:R4:W-:Y:S01]  /*1a50*/  STL.128 [R1+0x120], R4 ;  /* 0x0001200401007387 */ /* 0x0009e20000100c00 */
[----:B------:R-:W-:-:S03]  /*1a60*/  DMUL R10, R40, R22 ;  /* 0x00000016280a7228 */ /* 0x000fc60000000000 */
[----:B------:R4:W-:Y:S04]  /*1a70*/  STL.128 [R1+0x150], R28 ;  /* 0x0001501c01007387 */ /* 0x0009e80000100c00 */
[----:B------:R4:W-:Y:S04]  /*1a80*/  STL.128 [R1+0x100], R24 ;  /* 0x0001001801007387 */ /* 0x0009e80000100c00 */
[----:B------:R4:W-:Y:S04]  /*1a90*/  STL.128 [R1+0x130], R8 ;  /* 0x0001300801007387 */ /* 0x0009e80000100c00 */
[----:B------:R4:W-:Y:S01]  /*1aa0*/  STL.128 [R1+0x140], R16 ;  /* 0x0001401001007387 */ /* 0x0009e20000100c00 */
[----:B------:R-:W-:Y:S05]  /*1ab0*/  BRA.U !UP0, `(.L_x_15) ;  /* 0x0000006508b47547 */ /* 0x000fea000b800000 */
[----:B------:R-:W-:Y:S01]  /*1ac0*/  UMOV UR10, 0x5 ;  /* 0x00000005000a7882 */ /* 0x000fe20000000000 */
[----:B------:R-:W-:Y:S01]  /*1ad0*/  UMOV UR11, 0x4 ;  /* 0x00000004000b7882 */ /* 0x000fe20000000000 */
[----:B------:R-:W-:Y:S01]  /*1ae0*/  UMOV UR24, 0x3 ;  /* 0x0000000300187882 */ /* 0x000fe20000000000 */
[----:B------:R-:W-:Y:S01]  /*1af0*/  UMOV UR12, 0x6 ;  /* 0x00000006000c7882 */ /* 0x000fe20000000000 */
[----:B------:R-:W-:-:S05]  /*1b00*/  UMOV UR5, URZ ;  /* 0x000000ff00057c82 */ /* 0x000fca0008000000 */
.L_x_93:
[----:B------:R-:W-:Y:S02]  /*1b10*/  UISETP.GE.U32.AND UP0, UPT, UR24, 0x3, UPT ;  /* 0x000000031800788c */ /* 0x000fe4000bf06070 */
[----:B------:R-:W-:Y:S02]  /*1b20*/  UIADD3 UR13, UPT, UPT, UR10, -0x1, URZ ;  /* 0xffffffff0a0d7890 */ /* 0x000fe4000fffe0ff */
[----:B------:R-:W-:Y:S02]  /*1b30*/  UIADD3 UR36, UPT, UPT, UR5, 0x4, URZ ;  /* 0x0000000405247890 */ /* 0x000fe4000fffe0ff */
[----:B------:R-:W-:Y:S02]  /*1b40*/  UIMAD UR23, UR13, UR10, URZ ;  /* 0x0000000a0d1772a4 */ /* 0x000fe4000f8e02ff */
[----:B------:R-:W-:Y:S02]  /*1b50*/  UIADD3 UR37, UPT, UPT, UR5, 0x2, URZ ;  /* 0x0000000205257890 */ /* 0x000fe4000fffe0ff */
[----:B------:R-:W-:-:S02]  /*1b60*/  ULEA.HI UR9, UR23, UR23, URZ, 0x1 ;  /* 0x0000001717097291 */ /* 0x000fc4000f8f08ff */
[----:B------:R-:W-:Y:S02]  /*1b70*/  ULOP3.LUT UR38, UR11, 0x3, URZ, 0xc0, !UPT ;  /* 0x000000030b267892 */ /* 0x000fe4000f8ec0ff */
[----:B------:R-:W-:Y:S01]  /*1b80*/  USHF.R.S32.HI UR9, URZ, 0x1, UR9 ;  /* 0x00000001ff097899 */ /* 0x000fe20008011409 */
[----:B------:R-:W-:Y:S01]  /*1b90*/  UMOV UR22, UR10 ;  /* 0x0000000a00167c82 */ /* 0x000fe20008000000 */
[----:B------:R-:W-:Y:S01]  /*1ba0*/  UMOV UR6, URZ ;  /* 0x000000ff00067c82 */ /* 0x000fe20008000000 */
[----:B------:R-:W-:Y:S01]  /*1bb0*/  UMOV UR7, URZ ;  /* 0x000000ff00077c82 */ /* 0x000fe20008000000 */
[----:B01----:R-:W-:Y:S08]  /*1bc0*/  BRA.U !UP0, `(.L_x_16) ;  /* 0x0000000508ac7547 */ /* 0x003ff0000b800000 */
[----:B------:R-:W-:Y:S01]  /*1bd0*/  ULOP3.LUT UR6, UR11, 0x7ffffffc, URZ, 0xc0, !UPT ;  /* 0x7ffffffc0b067892 */ /* 0x000fe2000f8ec0ff */
[----:B------:R-:W-:Y:S01]  /*1be0*/  UMOV UR8, URZ ;  /* 0x000000ff00087c82 */ /* 0x000fe20008000000 */
[----:B------:R-:W-:Y:S02]  /*1bf0*/  UMOV UR7, URZ ;  /* 0x000000ff00077c82 */ /* 0x000fe40008000000 */
        /* <DEDUP_REMOVED lines=8> */
.L_x_19:
        /* <DEDUP_REMOVED lines=51> */
.L_x_18:
        /* <DEDUP_REMOVED lines=28> */
.L_x_20:
[----:B------:R-:W-:-:S09]  /*2170*/  UISETP.NE.OR UP0, UPT, UR8, UR6, UP0 ;  /* 0x000000060800728c */ /* 0x000fd20008705670 */
[----:B------:R-:W-:Y:S05]  /*2180*/  BRA.U !UP0, `(.L_x_16) ;  /* 0x00000001083c7547 */ /* 0x000fea000b800000 */
.L_x_17:
        /* <DEDUP_REMOVED lines=15> */
.L_x_16:
[----:B------:R-:W-:-:S09]  /*2280*/  UISETP.NE.AND UP0, UPT, UR38, URZ, UPT ;  /* 0x000000ff2600728c */ /* 0x000fd2000bf05270 */
[----:B------:R-:W-:Y:S05]  /*2290*/  BRA.U !UP0, `(.L_x_21) ;  /* 0x0000000108347547 */ /* 0x000fea000b800000 */
[----:B------:R-:W-:Y:S02]  /*22a0*/  UISETP.NE.AND UP0, UPT, UR38, 0x1, UPT ;  /* 0x000000012600788c */ /* 0x000fe4000bf05270 */
[----:B------:R-:W-:-:S04]  /*22b0*/  UIADD3 UR25, UPT, UPT, UR6, 0x2, URZ ;  /* 0x0000000206197890 */ /* 0x000fc8000fffe0ff */
[----:B------:R-:W-:-:S04]  /*22c0*/  UIMAD UR8, UR25, UR6, UR25 ;  /* 0x00000006190872a4 */ /* 0x000fc8000f8e0219 */
[----:B------:R-:W-:-:S04]  /*22d0*/  USHF.R.U32.HI UR8, URZ, 0x1, UR8 ;  /* 0x00000001ff087899 */ /* 0x000fc80008011608 */
[----:B------:R-:W-:Y:S01]  /*22e0*/  UIADD3 UR7, UPT, UPT, UR7, UR8, URZ ;  /* 0x0000000807077290 */ /* 0x000fe2000fffe0ff */
[----:B------:R-:W-:Y:S11]  /*22f0*/  BRA.U !UP0, `(.L_x_21) ;  /* 0x00000001081c7547 */ /* 0x000ff6000b800000 */
[----:B------:R-:W-:Y:S02]  /*2300*/  UISETP.NE.AND UP0, UPT, UR38, 0x2, UPT ;  /* 0x000000022600788c */ /* 0x000fe4000bf05270 */
[----:B------:R-:W-:-:S04]  /*2310*/  UIADD3 UR8, UPT, UPT, UR25, UR8, URZ ;  /* 0x0000000819087290 */ /* 0x000fc8000fffe0ff */
[----:B------:R-:W-:-:S04]  /*2320*/  ULOP3.LUT UR25, UR8, 0x7fffffff, URZ, 0xc0, !UPT ;  /* 0x7fffffff08197892 */ /* 0x000fc8000f8ec0ff */
[----:B------:R-:W-:Y:S02]  /*2330*/  UIADD3 UR7, UPT, UPT, UR7, UR25, URZ ;  /* 0x0000001907077290 */ /* 0x000fe4000fffe0ff */
[----:B------:R-:W-:-:S04]  /*2340*/  @UP0 UIADD3 UR6, UPT, UPT, UR6, 0x3, UR8 ;  /* 0x0000000306060890 */ /* 0x000fc8000fffe008 */
[----:B------:R-:W-:-:S04]  /*2350*/  @UP0 ULOP3.LUT UR6, UR6, 0x7fffffff, URZ, 0xc0, !UPT ;  /* 0x7fffffff06060892 */ /* 0x000fc8000f8ec0ff */
[----:B------:R-:W-:-:S12]  /*2360*/  @UP0 UIADD3 UR7, UPT, UPT, UR7, UR6, URZ ;  /* 0x0000000607070290 */ /* 0x000fd8000fffe0ff */
.L_x_21:
[----:B------:R-:W-:-:S04]  /*2370*/  UIADD3 UR25, UPT, UPT, UR7, UR13, UR9 ;  /* 0x0000000d07197290 */ /* 0x000fc8000fffe009 */
[----:B------:R-:W-:-:S09]  /*2380*/  ULEA UR25, UR25, UR29, 0x3 ;  /* 0x0000001d19197291 */ /* 0x000fd2000f8e18ff */
[----:B----4-:R-:W5:Y:S01]  /*2390*/  LDL.64 R8, [UR25] ;  /* 0x00000019ff087983 */ /* 0x010f620008100a00 */
[----:B------:R-:W-:Y:S02]  /*23a0*/  UISETP.GE.U32.AND UP0, UPT, UR37, 0x3, UPT ;  /* 0x000000032500788c */ /* 0x000fe4000bf06070 */
[----:B------:R-:W-:Y:S02]  /*23b0*/  UIADD3 UR27, UPT, UPT, UR10, -0x2, URZ ;  /* 0xfffffffe0a1b7890 */ /* 0x000fe4000fffe0ff */
[----:B------:R-:W-:Y:S02]  /*23c0*/  ULOP3.LUT UR39, UR24, 0x3, URZ, 0xc0, !UPT ;  /* 0x0000000318277892 */ /* 0x000fe4000f8ec0ff */
[----:B------:R-:W-:Y:S01]  /*23d0*/  UIMAD UR6, UR13, UR27, URZ ;  /* 0x0000001b0d0672a4 */ /* 0x000fe2000f8e02ff */
[----:B------:R-:W-:-:S03]  /*23e0*/  UMOV UR7, URZ ;  /* 0x000000ff00077c82 */ /* 0x000fc60008000000 */
[----:B------:R-:W-:-:S03]  /*23f0*/  ULEA.HI UR26, UR6, UR6, URZ, 0x1 ;  /* 0x00000006061a7291 */ /* 0x000fc6000f8f08ff */
[----:B------:R-:W-:Y:S01]  /*2400*/  UMOV UR6, URZ ;  /* 0x000000ff00067c82 */ /* 0x000fe20008000000 */
[----:B------:R-:W-:Y:S01]  /*2410*/  USHF.R.S32.HI UR26, URZ, 0x1, UR26 ;  /* 0x00000001ff1a7899 */ /* 0x000fe2000801141a */
[----:B------:R-:W-:Y:S11]  /*2420*/  BRA.U !UP0, `(.L_x_22) ;  /* 0x0000000508ac7547 */ /* 0x000ff6000b800000 */
        /* <DEDUP_REMOVED lines=11> */
.L_x_25:
        /* <DEDUP_REMOVED lines=51> */
.L_x_24:
        /* <DEDUP_REMOVED lines=28> */
.L_x_26:
[----:B------:R-:W-:-:S09]  /*29d0*/  UISETP.NE.OR UP0, UPT, UR8, UR6, UP0 ;  /* 0x000000060800728c */ /* 0x000fd20008705670 */
[----:B------:R-:W-:Y:S05]  /*29e0*/  BRA.U !UP0, `(.L_x_22) ;  /* 0x00000001083c7547 */ /* 0x000fea000b800000 */
.L_x_23:
        /* <DEDUP_REMOVED lines=15> */
.L_x_22:
        /* <DEDUP_REMOVED lines=15> */
.L_x_27:
[----:B------:R-:W-:-:S04]  /*2bd0*/  UIADD3 UR7, UPT, UPT, UR7, UR26, UR27 ;  /* 0x0000001a07077290 */ /* 0x000fc8000fffe01b */
[----:B------:R-:W-:-:S09]  /*2be0*/  ULEA UR7, UR7, UR29, 0x3 ;  /* 0x0000001d07077291 */ /* 0x000fd2000f8e18ff */
[----:B------:R-:W2:Y:S01]  /*2bf0*/  LDL.64 R4, [UR7] ;  /* 0x00000007ff047983 */ /* 0x000ea20008100a00 */
[----:B------:R-:W0:Y:S01]  /*2c00*/  I2F.F64 R6, UR13 ;  /* 0x0000000d00067d12 */ /* 0x000e220008201c00 */
[----:B------:R-:W-:Y:S02]  /*2c10*/  UISETP.GE.U32.AND UP0, UPT, UR36, 0x3, UPT ;  /* 0x000000032400788c */ /* 0x000fe4000bf06070 */
[----:B------:R-:W-:Y:S02]  /*2c20*/  ULEA.HI UR27, UR23, UR10, URZ, 0x1f ;  /* 0x0000000a171b7291 */ /* 0x000fe4000f8ff8ff */
[----:B------:R-:W-:Y:S02]  /*2c30*/  ULOP3.LUT UR40, UR10, 0x3, URZ, 0xc0, !UPT ;  /* 0x000000030a287892 */ /* 0x000fe4000f8ec0ff */
[----:B------:R-:W-:Y:S01]  /*2c40*/  ULOP3.LUT UR27, UR27, 0x7fffffff, URZ, 0xc0, !UPT ;  /* 0x7fffffff1b1b7892 */ /* 0x000fe2000f8ec0ff */
[----:B------:R-:W-:Y:S01]  /*2c50*/  UMOV UR6, URZ ;  /* 0x000000ff00067c82 */ /* 0x000fe20008000000 */
[----:B------:R-:W-:Y:S01]  /*2c60*/  UMOV UR7, URZ ;  /* 0x000000ff00077c82 */ /* 0x000fe20008000000 */
[----:B0-----:R-:W-:-:S08]  /*2c70*/  DMUL R6, R42, R6 ;  /* 0x000000062a067228 */ /* 0x001fd00000000000 */
[----:B--2---:R-:W-:-:S08]  /*2c80*/  DMUL R4, R4, R6 ;  /* 0x0000000604047228 */ /* 0x004fd00000000000 */
[----:B-----5:R-:W-:Y:S01]  /*2c90*/  DFMA R4, R2, R8, R4 ;  /* 0x000000080204722b */ /* 0x020fe20000000004 */
[----:B------:R-:W-:Y:S10]  /*2ca0*/  BRA.U !UP0, `(.L_x_28) ;  /* 0x0000000508ac7547 */ /* 0x000ff4000b800000 */
        /* <DEDUP_REMOVED lines=11> */
.L_x_31:
        /* <DEDUP_REMOVED lines=51> */
.L_x_30:
        /* <DEDUP_REMOVED lines=28> */
.L_x_32:
[----:B------:R-:W-:-:S09]  /*3250*/  UISETP.NE.OR UP0, UPT, UR8, UR6, UP0 ;  /* 0x000000060800728c */ /* 0x000fd20008705670 */
[----:B------:R-:W-:Y:S05]  /*3260*/  BRA.U !UP0, `(.L_x_28) ;  /* 0x00000001083c7547 */ /* 0x000fea000b800000 */
.L_x_29:
        /* <DEDUP_REMOVED lines=15> */
.L_x_28:
[----:B------:R-:W-:Y:S02]  /*3360*/  UISETP.NE.AND UP0, UPT, UR40, URZ, UPT ;  /* 0x000000ff2800728c */ /* 0x000fe4000bf05270 */
[----:B------:R-:W-:-:S07]  /*3370*/  UIADD3 UR23, UPT, UPT, UR27, UR10, URZ ;  /* 0x0000000a1b177290 */ /* 0x000fce000fffe0ff */
        /* <DEDUP_REMOVED lines=14> */
.L_x_33:
[----:B------:R-:W-:-:S04]  /*3460*/  UIADD3 UR7, UPT, UPT, UR23, UR7, URZ ;  /* 0x0000000717077290 */ /* 0x000fc8000fffe0ff */
[----:B------:R-:W-:-:S09]  /*3470*/  ULEA UR7, UR7, UR29, 0x3 ;  /* 0x0000001d07077291 */ /* 0x000fd2000f8e18ff */
[----:B------:R0:W-:Y:S04]  /*3480*/  STL.64 [UR7], R4 ;  /* 0x00000004ff007987 */ /* 0x0001e80008100a07 */
[----:B------:R-:W5:Y:S01]  /*3490*/  LDL.64 R6, [UR25] ;  /* 0x00000019ff067983 */ /* 0x000f620008100a00 */
[----:B------:R-:W-:Y:S01]  /*34a0*/  UISETP.GE.U32.AND UP0, UPT, UR36, 0x3, UPT ;  /* 0x000000032400788c */ /* 0x000fe2000bf06070 */
[----:B------:R-:W-:Y:S01]  /*34b0*/  UMOV UR6, URZ ;  /* 0x000000ff00067c82 */ /* 0x000fe20008000000 */
[----:B------:R-:W-:-:S07]  /*34c0*/  UMOV UR7, URZ ;  /* 0x000000ff00077c82 */ /* 0x000fce0008000000 */
[----:B0-----:R-:W-:Y:S05]  /*34d0*/  BRA.U !UP0, `(.L_x_34) ;  /* 0x0000000508ac7547 */ /* 0x001fea000b800000 */
        /* <DEDUP_REMOVED lines=11> */
.L_x_37:
        /* <DEDUP_REMOVED lines=51> */
.L_x_36:
        /* <DEDUP_REMOVED lines=28> */
.L_x_38:
[----:B------:R-:W-:-:S09]  /*3a80*/  UISETP.NE.OR UP0, UPT, UR8, UR6, UP0 ;  /* 0x000000060800728c */ /* 0x000fd20008705670 */
[----:B------:R-:W-:Y:S05]  /*3a90*/  BRA.U !UP0, `(.L_x_34) ;  /* 0x00000001083c7547 */ /* 0x000fea000b800000 */
.L_x_35:
        /* <DEDUP_REMOVED lines=15> */
.L_x_34:
        /* <DEDUP_REMOVED lines=15> */
.L_x_39:
[----:B------:R-:W-:Y:S01]  /*3c80*/  UIADD3 UR7, UPT, UPT, UR23, -0x1, UR7 ;  /* 0xffffffff17077890 */ /* 0x000fe2000fffe007 */
[----:B-----5:R-:W-:Y:S01]  /*3c90*/  DMUL R4, R38, R6 ;  /* 0x0000000626047228 */ /* 0x020fe20000000000 */
[----:B------:R-:W-:Y:S02]  /*3ca0*/  ULOP3.LUT UR23, UR11, 0x7ffffffc, URZ, 0xc0, !UPT ;  /* 0x7ffffffc0b177892 */ /* 0x000fe4000f8ec0ff */
[----:B------:R-:W-:Y:S02]  /*3cb0*/  ULEA UR7, UR7, UR29, 0x3 ;  /* 0x0000001d07077291 */ /* 0x000fe4000f8e18ff */
[----:B------:R-:W-:Y:S02]  /*3cc0*/  ULOP3.LUT UR24, UR24, 0x7ffffffc, URZ, 0xc0, !UPT ;  /* 0x7ffffffc18187892 */ /* 0x000fe4000f8ec0ff */
[----:B------:R-:W-:Y:S01]  /*3cd0*/  ULOP3.LUT UR25, UR10, 0xfffffffc, URZ, 0xc0, !UPT ;  /* 0xfffffffc0a197892 */ /* 0x000fe2000f8ec0ff */
[----:B------:R-:W-:-:S04]  /*3ce0*/  UMOV UR45, 0x2 ;  /* 0x00000002002d7882 */ /* 0x000fc80000000000 */
[----:B------:R0:W-:Y:S07]  /*3cf0*/  STL.64 [UR7], R4 ;  /* 0x00000004ff007987 */ /* 0x0001ee0008100a07 */
.L_x_58:
[----:B------:R-:W-:Y:S02]  /*3d00*/  UISETP.GT.U32.AND UP0, UPT, UR5, -0x4, UPT ;  /* 0xfffffffc0500788c */ /* 0x000fe4000bf04070 */
[----:B------:R-:W-:Y:S01]  /*3d10*/  UIADD3 UR28, UPT, UPT, -UR45, UR10, URZ ;  /* 0x0000000a2d1c7290 */ /* 0x000fe2000fffe1ff */
[----:B------:R-:W-:Y:S01]  /*3d20*/  UMOV UR8, URZ ;  /* 0x000000ff00087c82 */ /* 0x000fe20008000000 */
[----:B------:R-:W-:-:S05]  /*3d30*/  UMOV UR6, URZ ;  /* 0x000000ff00067c82 */ /* 0x000fca0008000000 */
[----:B-1----:R-:W-:Y:S05]  /*3d40*/  BRA.U UP0, `(.L_x_40) ;  /* 0x0000000500b47547 */ /* 0x002fea000b800000 */
[----:B------:R-:W-:Y:S01]  /*3d50*/  UISETP.GT.AND UP0, UPT, UR23, URZ, UPT ;  /* 0x000000ff1700728c */ /* 0x000fe2000bf04270 */
[----:B------:R-:W-:Y:S01]  /*3d60*/  UMOV UR7, URZ ;  /* 0x000000ff00077c82 */ /* 0x000fe20008000000 */
[----:B------:R-:W-:-:S07]  /*3d70*/  UMOV UR6, URZ ;  /* 0x000000ff00067c82 */ /* 0x000fce0008000000 */
[----:B------:R-:W-:Y:S05]  /*3d80*/  BRA.U !UP0, `(.L_x_41) ;  /* 0x0000000508647547 */ /* 0x000fea000b800000 */
[----:B------:R-:W-:Y:S02]  /*3d90*/  UIADD3 UR35, UPT, UPT, UR23, -UR7, URZ ;  /* 0x8000000717237290 */ /* 0x000fe4000fffe0ff */
[----:B------:R-:W-:Y:S02]  /*3da0*/  UPLOP3.LUT UP0, UPT, UPT, UPT, UPT, 0x80, 0x8 ;  /* 0x000000000008789c */ /* 0x000fe40003f0f070 */
[----:B------:R-:W-:-:S09]  /*3db0*/  UISETP.GT.AND UP1, UPT, UR35, 0xc, UPT ;  /* 0x0000000c2300788c */ /* 0x000fd2000bf24270 */
[----:B------:R-:W-:Y:S05]  /*3dc0*/  BRA.U !UP1, `(.L_x_42) ;  /* 0x0000000109d87547 */ /* 0x000fea000b800000 */
[----:B------:R-:W-:Y:S02]  /*3dd0*/  UIADD3 UR53, UPT, UPT, UR23, -0xc, URZ ;  /* 0xfffffff417357890 */ /* 0x000fe4000fffe0ff */
[----:B------:R-:W-:-:S11]  /*3de0*/  UPLOP3.LUT UP0, UPT, UPT, UPT, UPT, 0x40, 0x4 ;  /* 0x000000000004789c */ /* 0x000fd60003f0e870 */
.L_x_43:
        /* <DEDUP_REMOVED lines=51> */
[----:B------:R-:W-:-:S05]  /*4120*/  UMOV UR8, UR23 ;  /* 0x0000001700087c82 */ /* 0x000fca0008000000 */
.L_x_42:
        /* <DEDUP_REMOVED lines=18> */
[----:B------:R-:W-:Y:S02]  /*4250*/  ULOP3.LUT UR42, UR42, 0x7ffffffe, URZ, 0xc0, !UPT ;  /* 0x7ffffffe2a2a7892 */ /* 0x000fe4000f8ec0ff */
[----:B------:R-:W-:Y:S02]  /*4260*/  UIADD3 UR7, UPT, UPT, UR7, 0x8, URZ ;  /* 0x0000000807077890 */ /* 0x000fe4000fffe0ff */
[----:B------:R-:W-:-:S02]  /*4270*/  ULOP3.LUT UR44, UR44, 0x7fffffff, URZ, 0xc0, !UPT ;  /* 0x7fffffff2c2c7892 */ /* 0x000fc4000f8ec0ff */
[----:B------:R-:W-:Y:S02]  /*4280*/  UIADD3 UR8, UPT, UPT, UR42, UR8, UR41 ;  /* 0x000000082a087290 */ /* 0x000fe4000fffe029 */
[----:B------:R-:W-:Y:S02]  /*4290*/  UIADD3 UR35, UPT, UPT, UR7, UR46, URZ ;  /* 0x0000002e07237290 */ /* 0x000fe4000fffe0ff */
[----:B------:R-:W-:Y:S02]  /*42a0*/  UIADD3 UR8, UPT, UPT, UR44, UR43, UR8 ;  /* 0x0000002b2c087290 */ /* 0x000fe4000fffe008 */
[----:B------:R-:W-:Y:S02]  /*42b0*/  ULOP3.LUT UR6, UR46, 0x7ffffffe, URZ, 0xc0, !UPT ;  /* 0x7ffffffe2e067892 */ /* 0x000fe4000f8ec0ff */
[----:B------:R-:W-:Y:S02]  /*42c0*/  ULOP3.LUT UR35, UR35, 0x7ffffffe, URZ, 0xc0, !UPT ;  /* 0x7ffffffe23237892 */ /* 0x000fe4000f8ec0ff */
[----:B------:R-:W-:-:S02]  /*42d0*/  UPLOP3.LUT UP0, UPT, UPT, UPT, UPT, 0x40, 0x4 ;  /* 0x000000000004789c */ /* 0x000fc40003f0e870 */
[----:B------:R-:W-:-:S03]  /*42e0*/  UIADD3 UR6, UPT, UPT, UR35, UR6, UR8 ;  /* 0x0000000623067290 */ /* 0x000fc6000fffe008 */
[----:B------:R-:W-:-:S09]  /*42f0*/  UMOV UR8, UR23 ;  /* 0x0000001700087c82 */ /* 0x000fd20008000000 */
.L_x_44:
[----:B------:R-:W-:-:S09]  /*4300*/  UISETP.NE.OR UP0, UPT, UR7, UR23, UP0 ;  /* 0x000000170700728c */ /* 0x000fd20008705670 */
[----:B------:R-:W-:Y:S05]  /*4310*/  BRA.U !UP0, `(.L_x_40) ;  /* 0x0000000108407547 */ /* 0x000fea000b800000 */
.L_x_41:
        /* <DEDUP_REMOVED lines=15> */
[----:B------:R-:W-:-:S05]  /*4410*/  UMOV UR8, UR23 ;  /* 0x0000001700087c82 */ /* 0x000fca0008000000 */
.L_x_40:
        /* <DEDUP_REMOVED lines=15> */
.L_x_45:
[----:B------:R-:W-:Y:S02]  /*4510*/  UIADD3 UR6, UPT, UPT, UR6, UR28, UR9 ;  /* 0x0000001c06067290 */ /* 0x000fe4000fffe009 */
[----:B------:R-:W-:Y:S02]  /*4520*/  UISETP.GE.U32.AND UP0, UPT, UR37, 0x3, UPT ;  /* 0x000000032500788c */ /* 0x000fe4000bf06070 */
[----:B------:R-:W-:Y:S01]  /*4530*/  ULEA UR6, UR6, UR29, 0x3 ;  /* 0x0000001d06067291 */ /* 0x000fe2000f8e18ff */
[----:B------:R-:W-:-:S08]  /*4540*/  UMOV UR8, URZ ;  /* 0x000000ff00087c82 */ /* 0x000fd00008000000 */
[----:B------:R-:W5:Y:S01]  /*4550*/  LDL.64 R8, [UR6] ;  /* 0x00000006ff087983 */ /* 0x000f620008100a00 */
[----:B------:R-:W-:Y:S01]  /*4560*/  UMOV UR6, URZ ;  /* 0x000000ff00067c82 */ /* 0x000fe20008000000 */
[----:B------:R-:W-:Y:S05]  /*4570*/  BRA.U !UP0, `(.L_x_46) ;  /* 0x0000000508b47547 */ /* 0x000fea000b800000 */
        /* <DEDUP_REMOVED lines=10> */
.L_x_49:
        /* <DEDUP_REMOVED lines=52> */
.L_x_48:
        /* <DEDUP_REMOVED lines=29> */
.L_x_50:
[----:B------:R-:W-:-:S09]  /*4b30*/  UISETP.NE.OR UP0, UPT, UR7, UR24, UP0 ;  /* 0x000000180700728c */ /* 0x000fd20008705670 */
[----:B------:R-:W-:Y:S05]  /*4b40*/  BRA.U !UP0, `(.L_x_46) ;  /* 0x0000000108407547 */ /* 0x000fea000b800000 */
.L_x_47:
        /* <DEDUP_REMOVED lines=16> */
.L_x_46:
        /* <DEDUP_REMOVED lines=15> */
.L_x_51:
[----:B------:R-:W-:-:S04]  /*4d40*/  UIADD3 UR6, UPT, UPT, UR6, UR28, UR26 ;  /* 0x0000001c06067290 */ /* 0x000fc8000fffe01a */
[----:B------:R-:W-:-:S09]  /*4d50*/  ULEA UR6, UR6, UR29, 0x3 ;  /* 0x0000001d06067291 */ /* 0x000fd2000f8e18ff */
[----:B0-----:R-:W2:Y:S01]  /*4d60*/  LDL.64 R4, [UR6] ;  /* 0x00000006ff047983 */ /* 0x001ea20008100a00 */
[----:B------:R-:W-:Y:S02]  /*4d70*/  UIADD3 UR6, UPT, UPT, UR45, -0x1, URZ ;  /* 0xffffffff2d067890 */ /* 0x000fe4000fffe0ff */
[----:B------:R-:W-:Y:S01]  /*4d80*/  UISETP.GE.U32.AND UP0, UPT, UR36, 0x3, UPT ;  /* 0x000000032400788c */ /* 0x000fe2000bf06070 */
[----:B------:R-:W-:-:S06]  /*4d90*/  UMOV UR8, URZ ;  /* 0x000000ff00087c82 */ /* 0x000fcc0008000000 */
[----:B------:R-:W0:Y:S01]  /*4da0*/  I2F.F64 R6, UR6 ;  /* 0x0000000600067d12 */ /* 0x000e220008201c00 */
[----:B------:R-:W-:Y:S01]  /*4db0*/  UMOV UR6, URZ ;  /* 0x000000ff00067c82 */ /* 0x000fe20008000000 */
[----:B0-----:R-:W-:-:S08]  /*4dc0*/  DMUL R6, R42, R6 ;  /* 0x000000062a067228 */ /* 0x001fd00000000000 */
[----:B--2---:R-:W-:-:S08]  /*4dd0*/  DMUL R4, R4, R6 ;  /* 0x0000000604047228 */ /* 0x004fd00000000000 */
[----:B-----5:R-:W-:Y:S01]  /*4de0*/  DFMA R4, R38, R8, R4 ;  /* 0x000000082604722b */ /* 0x020fe20000000004 */
[----:B------:R-:W-:Y:S10]  /*4df0*/  BRA.U !UP0, `(.L_x_52) ;  /* 0x0000000508b47547 */ /* 0x000ff4000b800000 */
        /* <DEDUP_REMOVED lines=10> */
.L_x_55:
        /* <DEDUP_REMOVED lines=52> */
.L_x_54:
        /* <DEDUP_REMOVED lines=29> */
.L_x_56:
[----:B------:R-:W-:-:S09]  /*53b0*/  UISETP.NE.OR UP0, UPT, UR7, UR25, UP0 ;  /* 0x000000190700728c */ /* 0x000fd20008705670 */
[----:B------:R-:W-:Y:S05]  /*53c0*/  BRA.U !UP0, `(.L_x_52) ;  /* 0x0000000108407547 */ /* 0x000fea000b800000 */
.L_x_53:
        /* <DEDUP_REMOVED lines=16> */
.L_x_52:
        /* <DEDUP_REMOVED lines=15> */
.L_x_57:
[----:B------:R-:W-:Y:S02]  /*55c0*/  UIADD3 UR6, UPT, UPT, UR6, UR28, UR27 ;  /* 0x0000001c06067290 */ /* 0x000fe4000fffe01b */
[----:B------:R-:W-:Y:S02]  /*55d0*/  UIADD3 UR45, UPT, UPT, UR45, 0x1, URZ ;  /* 0x000000012d2d7890 */ /* 0x000fe4000fffe0ff */
[----:B------:R-:W-:Y:S02]  /*55e0*/  ULEA UR6, UR6, UR29, 0x3 ;  /* 0x0000001d06067291 */ /* 0x000fe4000f8e18ff */
[----:B------:R-:W-:-:S07]  /*55f0*/  UISETP.NE.AND UP0, UPT, UR45, UR12, UPT ;  /* 0x0000000c2d00728c */ /* 0x000fce000bf05270 */
[----:B------:R1:W-:Y:S02]  /*5600*/  STL.64 [UR6], R4 ;  /* 0x00000004ff007987 */ /* 0x0003e40008100a06 */
[----:B------:R-:W-:Y:S05]  /*5610*/  BRA.U UP0, `(.L_x_58) ;  /* 0xffffffe500b87547 */ /* 0x000fea000b83ffff */
[----:B------:R-:W-:Y:S01]  /*5620*/  UIADD3 UR26, UPT, UPT, UR9, UR10, URZ ;  /* 0x0000000a091a7290 */ /* 0x000fe2000fffe0ff */
[----:B------:R-:W-:-:S11]  /*5630*/  UMOV UR6, URZ ;  /* 0x000000ff00067c82 */ /* 0x000fd60008000000 */
.L_x_71:
[----:B------:R-:W-:Y:S01]  /*5640*/  UISETP.GT.U32.AND UP0, UPT, UR5, -0x4, UPT ;  /* 0xfffffffc0500788c */ /* 0x000fe2000bf04070 */
[----:B------:R-:W-:Y:S01]  /*5650*/  UMOV UR9, URZ ;  /* 0x000000ff00097c82 */ /* 0x000fe20008000000 */
[----:B------:R-:W-:-:S07]  /*5660*/  UMOV UR7, URZ ;  /* 0x000000ff00077c82 */ /* 0x000fce0008000000 */
[----:B0-----:R-:W-:Y:S05]  /*5670*/  BRA.U UP0, `(.L_x_59) ;  /* 0x0000000500b47547 */ /* 0x001fea000b800000 */
        /* <DEDUP_REMOVED lines=10> */
.L_x_62:
        /* <DEDUP_REMOVED lines=52> */
.L_x_61:
        /* <DEDUP_REMOVED lines=29> */
.L_x_63:
[----:B------:R-:W-:-:S09]  /*5c30*/  UISETP.NE.OR UP0, UPT, UR8, UR23, UP0 ;  /* 0x000000170800728c */ /* 0x000fd20008705670 */
[----:B------:R-:W-:Y:S05]  /*5c40*/  BRA.U !UP0, `(.L_x_59) ;  /* 0x0000000108407547 */ /* 0x000fea000b800000 */
.L_x_60:
        /* <DEDUP_REMOVED lines=16> */
.L_x_59:
[----:B------:R-:W-:Y:S02]  /*5d50*/  UISETP.NE.AND UP0, UPT, UR38, URZ, UPT ;  /* 0x000000ff2600728c */ /* 0x000fe4000bf05270 */
[----:B------:R-:W-:-:S04]  /*5d60*/  ULOP3.LUT UR27, URZ, UR6, URZ, 0x33, !UPT ;  /* 0x00000006ff1b7292 */ /* 0x000fc8000f8e33ff */
[----:B------:R-:W-:-:S03]  /*5d70*/  UIADD3 UR27, UPT, UPT, UR26, UR27, URZ ;  /* 0x0000001b1a1b7290 */ /* 0x000fc6000fffe0ff */
[----:B------:R-:W-:Y:S09]  /*5d80*/  BRA.U !UP0, `(.L_x_64) ;  /* 0x0000000108347547 */ /* 0x000ff2000b800000 */
        /* <DEDUP_REMOVED lines=13> */
.L_x_64:
[----:B------:R-:W-:Y:S02]  /*5e60*/  UIADD3 UR7, UPT, UPT, UR27, UR7, URZ ;  /* 0x000000071b077290 */ /* 0x000fe4000fffe0ff */
[----:B------:R-:W-:Y:S02]  /*5e70*/  UISETP.GE.U32.AND UP0, UPT, UR36, 0x3, UPT ;  /* 0x000000032400788c */ /* 0x000fe4000bf06070 */
[----:B------:R-:W-:Y:S01]  /*5e80*/  ULEA UR7, UR7, UR29, 0x3 ;  /* 0x0000001d07077291 */ /* 0x000fe2000f8e18ff */
[----:B------:R-:W-:-:S08]  /*5e90*/  UMOV UR9, URZ ;  /* 0x000000ff00097c82 */ /* 0x000fd00008000000 */
[----:B-1----:R-:W5:Y:S01]  /*5ea0*/  LDL.64 R4, [UR7] ;  /* 0x00000007ff047983 */ /* 0x002f620008100a00 */
        /* <DEDUP_REMOVED lines=12> */
.L_x_68:
        /* <DEDUP_REMOVED lines=52> */
.L_x_67:
        /* <DEDUP_REMOVED lines=29> */
.L_x_69:
[----:B------:R-:W-:-:S09]  /*6480*/  UISETP.NE.OR UP0, UPT, UR8, UR25, UP0 ;  /* 0x000000190800728c */ /* 0x000fd20008705670 */
[----:B------:R-:W-:Y:S05]  /*6490*/  BRA.U !UP0, `(.L_x_65) ;  /* 0x0000000108407547 */ /* 0x000fea000b800000 */
.L_x_66:
        /* <DEDUP_REMOVED lines=16> */
.L_x_65:
        /* <DEDUP_REMOVED lines=15> */
.L_x_70:
[----:B------:R-:W-:Y:S01]  /*6690*/  UIADD3 UR7, UPT, UPT, UR27, UR7, URZ ;  /* 0x000000071b077290 */ /* 0x000fe2000fffe0ff */
[----:B-----5:R-:W-:Y:S01]  /*66a0*/  DMUL R4, R40, R4 ;  /* 0x0000000428047228 */ /* 0x020fe20000000000 */
[----:B------:R-:W-:Y:S02]  /*66b0*/  UIADD3 UR6, UPT, UPT, UR6, 0x1, URZ ;  /* 0x0000000106067890 */ /* 0x000fe4000fffe0ff */
[----:B------:R-:W-:Y:S02]  /*66c0*/  ULEA UR7, UR7, UR29, 0x3 ;  /* 0x0000001d07077291 */ /* 0x000fe4000f8e18ff */
[----:B------:R-:W-:-:S07]  /*66d0*/  UISETP.NE.AND UP0, UPT, UR6, UR10, UPT ;  /* 0x0000000a0600728c */ /* 0x000fce000bf05270 */
[----:B------:R0:W-:Y:S02]  /*66e0*/  STL.64 [UR7], R4 ;  /* 0x00000004ff007987 */ /* 0x0001e40008100a07 */
[----:B------:R-:W-:Y:S05]  /*66f0*/  BRA.U UP0, `(.L_x_71) ;  /* 0xffffffed00d07547 */ /* 0x000fea000b83ffff */
[----:B------:R-:W-:Y:S01]  /*6700*/  UMOV UR44, 0x2 ;  /* 0x00000002002c7882 */ /* 0x000fe20000000000 */
[----:B------:R-:W-:-:S05]  /*6710*/  UMOV UR26, UR11 ;  /* 0x0000000b001a7c82 */ /* 0x000fca0008000000 */
.L_x_92:
[----:B------:R-:W-:-:S09]  /*6720*/  UISETP.GE.AND UP0, UPT, UR10, UR44, UPT ;  /* 0x0000002c0a00728c */ /* 0x000fd2000bf06270 */
[----:B-1----:R-:W-:Y:S05]  /*6730*/  BRA.U !UP0, `(.L_x_72) ;  /* 0x0000001908607547 */ /* 0x002fea000b800000 */
[----:B------:R-:W-:-:S09]  /*6740*/  UIADD3 UR6, UPT, UPT, UR44, -0x1, URZ ;  /* 0xffffffff2c067890 */ /* 0x000fd2000fffe0ff */
[----:B0-----:R-:W0:Y:S01]  /*6750*/  I2F.F64 R4, UR6 ;  /* 0x0000000600047d12 */ /* 0x001e220008201c00 */
[----:B------:R-:W-:-:S04]  /*6760*/  UIADD3 UR6, UPT, UPT, -UR6, UR11, URZ ;  /* 0x0000000b06067290 */ /* 0x000fc8000fffe1ff */
[----:B------:R-:W-:-:S04]  /*6770*/  UIMAD UR6, UR6, UR6, UR6 ;  /* 0x00000006060672a4 */ /* 0x000fc8000f8e0206 */
[----:B------:R-:W-:-:S03]  /*6780*/  ULEA.HI UR27, UR6, UR6, URZ, 0x1 ;  /* 0x00000006061b7291 */ /* 0x000fc6000f8f08ff */
[----:B------:R-:W-:Y:S01]  /*6790*/  UMOV UR6, URZ ;  /* 0x000000ff00067c82 */ /* 0x000fe20008000000 */
[----:B------:R-:W-:Y:S01]  /*67a0*/  USHF.R.S32.HI UR27, URZ, 0x1, UR27 ;  /* 0x00000001ff1b7899 */ /* 0x000fe2000801141b */
[----:B0-----:R-:W-:-:S11]  /*67b0*/  DMUL R6, R42, R4 ;  /* 0x000000042a067228 */ /* 0x001fd60000000000 */
.L_x_91:
[----:B------:R-:W-:Y:S01]  /*67c0*/  UISETP.GT.U32.AND UP0, UPT, UR5, -0x4, UPT ;  /* 0xfffffffc0500788c */ /* 0x000fe2000bf04070 */
[----:B------:R-:W-:Y:S01]  /*67d0*/  UMOV UR9, URZ ;  /* 0x000000ff00097c82 */ /* 0x000fe20008000000 */
[----:B------:R-:W-:-:S07]  /*67e0*/  UMOV UR7, URZ ;  /* 0x000000ff00077c82 */ /* 0x000fce0008000000 */
        /* <DEDUP_REMOVED lines=11> */
.L_x_76:
        /* <DEDUP_REMOVED lines=52> */
.L_x_75:
        /* <DEDUP_REMOVED lines=29> */
.L_x_77:
[----:B------:R-:W-:-:S09]  /*6db0*/  UISETP.NE.OR UP0, UPT, UR8, UR23, UP0 ;  /* 0x000000170800728c */ /* 0x000fd20008705670 */
[----:B------:R-:W-:Y:S05]  /*6dc0*/  BRA.U !UP0, `(.L_x_73) ;  /* 0x0000000108407547 */ /* 0x000fea000b800000 */
.L_x_74:
        /* <DEDUP_REMOVED lines=16> */
.L_x_73:
[----:B------:R-:W-:Y:S02]  /*6ed0*/  UISETP.NE.AND UP0, UPT, UR38, URZ, UPT ;  /* 0x000000ff2600728c */ /* 0x000fe4000bf05270 */
[----:B------:R-:W-:-:S04]  /*6ee0*/  UIADD3 UR28, UPT, UPT, UR10, -UR44, -UR6 ;  /* 0x8000002c0a1c7290 */ /* 0x000fc8000fffe806 */
        /* <DEDUP_REMOVED lines=15> */
.L_x_78:
[----:B------:R-:W-:Y:S02]  /*6fe0*/  UIADD3 UR7, UPT, UPT, UR28, UR7, URZ ;  /* 0x000000071c077290 */ /* 0x000fe4000fffe0ff */
        /* <DEDUP_REMOVED lines=16> */
.L_x_82:
        /* <DEDUP_REMOVED lines=52> */
.L_x_81:
        /* <DEDUP_REMOVED lines=29> */
.L_x_83:
[----:B------:R-:W-:-:S09]  /*7600*/  UISETP.NE.OR UP0, UPT, UR8, UR24, UP0 ;  /* 0x000000180800728c */ /* 0x000fd20008705670 */
[----:B------:R-:W-:Y:S05]  /*7610*/  BRA.U !UP0, `(.L_x_79) ;  /* 0x0000000108407547 */ /* 0x000fea000b800000 */
.L_x_80:
        /* <DEDUP_REMOVED lines=16> */
.L_x_79:
        /* <DEDUP_REMOVED lines=15> */
.L_x_84:
[----:B------:R-:W-:-:S04]  /*7810*/  UIADD3 UR7, UPT, UPT, UR28, UR7, URZ ;  /* 0x000000071c077290 */ /* 0x000fc8000fffe0ff */
[----:B------:R-:W-:-:S09]  /*7820*/  ULEA UR7, UR7, UR29, 0x3 ;  /* 0x0000001d07077291 */ /* 0x000fd2000f8e18ff */
[----:B------:R-:W2:Y:S01]  /*7830*/  LDL.64 R4, [UR7] ;  /* 0x00000007ff047983 */ /* 0x000ea20008100a00 */
[----:B------:R-:W-:Y:S01]  /*7840*/  UISETP.GE.U32.AND UP0, UPT, UR36, 0x3, UPT ;  /* 0x000000032400788c */ /* 0x000fe2000bf06070 */
[----:B------:R-:W-:Y:S01]  /*7850*/  UMOV UR9, URZ ;  /* 0x000000ff00097c82 */ /* 0x000fe20008000000 */
[----:B------:R-:W-:Y:S01]  /*7860*/  UMOV UR7, URZ ;  /* 0x000000ff00077c82 */ /* 0x000fe20008000000 */
        /* <DEDUP_REMOVED lines=13> */
.L_x_88:
        /* <DEDUP_REMOVED lines=52> */
.L_x_87:
        /* <DEDUP_REMOVED lines=29> */
.L_x_89:
[----:B------:R-:W-:-:S09]  /*7e50*/  UISETP.NE.OR UP0, UPT, UR8, UR25, UP0 ;  /* 0x000000190800728c */ /* 0x000fd20008705670 */
[----:B------:R-:W-:Y:S05]  /*7e60*/  BRA.U !UP0, `(.L_x_85) ;  /* 0x0000000108407547 */ /* 0x000fea000b800000 */
.L_x_86:
        /* <DEDUP_REMOVED lines=16> */
.L_x_85:
        /* <DEDUP_REMOVED lines=15> */
.L_x_90:
[----:B------:R-:W-:Y:S02]  /*8060*/  UIADD3 UR7, UPT, UPT, UR28, UR7, URZ ;  /* 0x000000071c077290 */ /* 0x000fe4000fffe0ff */
[----:B------:R-:W-:Y:S02]  /*8070*/  UIADD3 UR6, UPT, UPT, UR6, 0x1, URZ ;  /* 0x0000000106067890 */ /* 0x000fe4000fffe0ff */
[----:B------:R-:W-:Y:S02]  /*8080*/  ULEA UR7, UR7, UR29, 0x3 ;  /* 0x0000001d07077291 */ /* 0x000fe4000f8e18ff */
[----:B------:R-:W-:-:S07]  /*8090*/  UISETP.NE.AND UP0, UPT, UR6, UR26, UPT ;  /* 0x0000001a0600728c */ /* 0x000fce000bf05270 */
[----:B------:R1:W-:Y:S02]  /*80a0*/  STL.64 [UR7], R4 ;  /* 0x00000004ff007987 */ /* 0x0003e40008100a07 */
[----:B------:R-:W-:Y:S05]  /*80b0*/  BRA.U UP0, `(.L_x_91) ;  /* 0xffffffe500c07547 */ /* 0x000fea000b83ffff */
.L_x_72:
[----:B------:R-:W-:Y:S02]  /*80c0*/  UIADD3 UR44, UPT, UPT, UR44, 0x1, URZ ;  /* 0x000000012c2c7890 */ /* 0x000fe4000fffe0ff */
[----:B------:R-:W-:Y:S02]  /*80d0*/  UIADD3 UR26, UPT, UPT, UR26, -0x1, URZ ;  /* 0xffffffff1a1a7890 */ /* 0x000fe4000fffe0ff */
[----:B------:R-:W-:-:S09]  /*80e0*/  UISETP.NE.AND UP0, UPT, UR44, UR12, UPT ;  /* 0x0000000c2c00728c */ /* 0x000fd2000bf05270 */
[----:B------:R-:W-:Y:S05]  /*80f0*/  BRA.U UP0, `(.L_x_92) ;  /* 0xffffffe500887547 */ /* 0x000fea000b83ffff */
[----:B------:R-:W-:Y:S02]  /*8100*/  UIADD3 UR7, UPT, UPT, UR32, 0x1, URZ ;  /* 0x0000000120077890 */ /* 0x000fe4000fffe0ff */
[----:B------:R-:W-:Y:S02]  /*8110*/  UIADD3 UR6, UPT, UPT, UR10, 0x2, URZ ;  /* 0x000000020a067890 */ /* 0x000fe4000fffe0ff */
[----:B------:R-:W-:Y:S02]  /*8120*/  UISETP.NE.AND UP0, UPT, UR12, UR7, UPT ;  /* 0x000000070c00728c */ /* 0x000fe4000bf05270 */
[----:B------:R-:W-:Y:S02]  /*8130*/  UIADD3 UR5, UPT, UPT, UR5, 0x1, URZ ;  /* 0x0000000105057890 */ /* 0x000fe4000fffe0ff */
[----:B------:R-:W-:Y:S01]  /*8140*/  UIADD3 UR10, UPT, UPT, UR10, 0x1, URZ ;  /* 0x000000010a0a7890 */ /* 0x000fe2000fffe0ff */
[----:B------:R-:W-:Y:S01]  /*8150*/  UMOV UR24, UR13 ;  /* 0x0000000d00187c82 */ /* 0x000fe20008000000 */
[----:B------:R-:W-:Y:S01]  /*8160*/  UMOV UR11, UR22 ;  /* 0x00000016000b7c82 */ /* 0x000fe20008000000 */
[----:B------:R-:W-:-:S02]  /*8170*/  UMOV UR12, UR6 ;  /* 0x00000006000c7c82 */ /* 0x000fc40008000000 */
[----:B------:R-:W-:Y:S07]  /*8180*/  BRA.U UP0, `(.L_x_93) ;  /* 0xffffff9900607547 */ /* 0x000fee000b83ffff */
.L_x_15:
[----:B------:R-:W-:-:S09]  /*8190*/  UISETP.GE.AND UP0, UPT, UR30, 0x1, UPT ;  /* 0x000000011e00788c */ /* 0x000fd2000bf06270 */
[----:B------:R-:W-:Y:S05]  /*81a0*/  BRA.U !UP0, `(.L_x_94) ;  /* 0x0000014908d87547 */ /* 0x000fea000b800000 */
[----:B------:R-:W-:Y:S01]  /*81b0*/  DADD R40, R40, -UR18 ;  /* 0x8000001228287e29 */ /* 0x000fe20008000000 */
[----:B------:R-:W-:Y:S01]  /*81c0*/  UISETP.LT.AND UP0, UPT, UR32, 0x1, UPT ;  /* 0x000000012000788c */ /* 0x000fe2000bf01270 */
[----:B------:R-:W-:Y:S01]  /*81d0*/  DADD R38, R38, -UR16 ;  /* 0x8000001026267e29 */ /* 0x000fe20008000000 */
[----:B------:R-:W-:Y:S01]  /*81e0*/  UMOV UR6, URZ ;  /* 0x000000ff00067c82 */ /* 0x000fe20008000000 */
[----:B------:R-:W-:Y:S01]  /*81f0*/  DADD R2, R2, -UR14 ;  /* 0x8000000e02027e29 */ /* 0x000fe20008000000 */
[----:B------:R-:W-:-:S12]  /*8200*/  USEL UR40, UR32, 0x1, !UP0 ;  /* 0x0000000120287887 */ /* 0x000fd8000c000000 */
.L_x_125:
[----:B------:R-:W-:Y:S02]  /*8210*/  UIADD3 UR24, UPT, UPT, UR6, 0x1, URZ ;  /* 0x0000000106187890 */ /* 0x000fe4000fffe0ff */
[----:B------:R-:W-:Y:S02]  /*8220*/  ULOP3.LUT UR39, UR6, 0x3, URZ, 0xc0, !UPT ;  /* 0x0000000306277892 */ /* 0x000fe4000f8ec0ff */
[----:B------:R-:W-:Y:S02]  /*8230*/  ULOP3.LUT UR23, UR6, 0x7ffffffc, URZ, 0xc0, !UPT ;  /* 0x7ffffffc06177892 */ /* 0x000fe4000f8ec0ff */
[----:B------:R-:W-:Y:S02]  /*8240*/  ULOP3.LUT UR38, UR24, 0x3, URZ, 0xc0, !UPT ;  /* 0x0000000318267892 */ /* 0x000fe4000f8ec0ff */
[----:B------:R-:W-:Y:S01]  /*8250*/  ULOP3.LUT UR22, UR24, 0xfffffffc, URZ, 0xc0, !UPT ;  /* 0xfffffffc18167892 */ /* 0x000fe2000f8ec0ff */
[----:B------:R-:W-:Y:S01]  /*8260*/  UMOV UR7, URZ ;  /* 0x000000ff00077c82 */ /* 0x000fe20008000000 */
[----:B------:R-:W-:Y:S01]  /*8270*/  UMOV UR5, URZ ;  /* 0x000000ff00057c82 */ /* 0x000fe20008000000 */
[----:B0-----:R-:W-:-:S09]  /*8280*/  UMOV UR13, UR24 ;  /* 0x00000018000d7c82 */ /* 0x001fd20008000000 */
.L_x_124:
[----:B------:R-:W-:-:S09]  /*8290*/  UISETP.GE.U32.AND UP0, UPT, UR6, UR5, UPT ;  /* 0x000000050600728c */ /* 0x000fd2000bf06070 */
[----:B0-----:R-:W-:Y:S05]  /*82a0*/  BRA.U !UP0, `(.L_x_95) ;  /* 0x0000002508487547 */ /* 0x001fea000b800000 */
[----:B------:R-:W-:Y:S02]  /*82b0*/  UISETP.NE.AND UP0, UPT, UR6, URZ, UPT ;  /* 0x000000ff0600728c */ /* 0x000fe4000bf05270 */
[----:B------:R-:W-:-:S04]  /*82c0*/  UIADD3 UR25, UPT, UPT, UR7, UR6, URZ ;  /* 0x0000000607197290 */ /* 0x000fc8000fffe0ff */
[----:B------:R-:W-:-:S04]  /*82d0*/  UIMAD UR7, UR25, UR25, UR25 ;  /* 0x00000019190772a4 */ /* 0x000fc8000f8e0219 */
[----:B------:R-:W-:-:S04]  /*82e0*/  ULEA.HI UR26, UR7, UR7, URZ, 0x1 ;  /* 0x00000007071a7291 */ /* 0x000fc8000f8f08ff */
[----:B------:R-:W-:Y:S01]  /*82f0*/  USHF.R.S32.HI UR26, URZ, 0x1, UR26 ;  /* 0x00000001ff1a7899 */ /* 0x000fe2000801141a */
[----:B------:R-:W-:Y:S11]  /*8300*/  BRA.U !UP0, `(.L_x_96) ;  /* 0x00000021089c7547 */ /* 0x000ff6000b800000 */
[----:B------:R-:W-:Y:S02]  /*8310*/  UIADD3 UR7, UPT, UPT, UR24, -UR5, URZ ;  /* 0x8000000518077290 */ /* 0x000fe4000fffe0ff */
[----:B------:R-:W-:-:S04]  /*8320*/  UIADD3 UR8, UPT, UPT, UR25, 0x2, URZ ;  /* 0x0000000219087890 */ /* 0x000fc8000fffe0ff */
[----:B------:R-:W-:-:S04]  /*8330*/  UIMAD UR7, UR7, UR8, URZ ;  /* 0x00000008070772a4 */ /* 0x000fc8000f8e02ff */
[----:B------:R-:W-:-:S03]  /*8340*/  ULEA.HI UR27, UR7, UR7, URZ, 0x1 ;  /* 0x00000007071b7291 */ /* 0x000fc6000f8f08ff */
[----:B------:R-:W-:Y:S01]  /*8350*/  UMOV UR7, URZ ;  /* 0x000000ff00077c82 */ /* 0x000fe20008000000 */
[----:B------:R-:W-:-:S12]  /*8360*/  USHF.R.S32.HI UR27, URZ, 0x1, UR27 ;  /* 0x00000001ff1b7899 */ /* 0x000fd8000801141b */
.L_x_121:
[----:B------:R-:W-:Y:S02]  /*8370*/  UISETP.GE.U32.AND UP0, UPT, UR6, 0x4, UPT ;  /* 0x000000040600788c */ /* 0x000fe4000bf06070 */
[----:B------:R-:W-:Y:S01]  /*8380*/  UIADD3 UR28, UPT, UPT, UR25, -UR7, URZ ;  /* 0x80000007191c7290 */ /* 0x000fe2000fffe0ff */
[----:B------:R-:W-:Y:S01]  /*8390*/  UMOV UR10, URZ ;  /* 0x000000ff000a7c82 */ /* 0x000fe20008000000 */
[----:B------:R-:W-:-:S05]  /*83a0*/  UMOV UR8, URZ ;  /* 0x000000ff00087c82 */ /* 0x000fca0008000000 */
[----:B0-----:R-:W-:Y:S05]  /*83b0*/  BRA.U !UP0, `(.L_x_97) ;  /* 0x0000000508b87547 */ /* 0x001fea000b800000 */
[----:B------:R-:W-:Y:S01]  /*83c0*/  UISETP.GT.AND UP0, UPT, UR23, URZ, UPT ;  /* 0x000000ff1700728c */ /* 0x000fe2000bf04270 */
[----:B------:R-:W-:Y:S01]  /*83d0*/  UMOV UR9, URZ ;  /* 0x000000ff00097c82 */ /* 0x000fe20008000000 */
[----:B------:R-:W-:-:S07]  /*83e0*/  UMOV UR8, URZ ;  /* 0x000000ff00087c82 */ /* 0x000fce0008000000 */
[----:B------:R-:W-:Y:S05]  /*83f0*/  BRA.U !UP0, `(.L_x_98) ;  /* 0x0000000508687547 */ /* 0x000fea000b800000 */
[----:B------:R-:W-:Y:S01]  /*8400*/  UIADD3 UR11, UPT, UPT, UR23, -UR9, URZ ;  /* 0x80000009170b7290 */ /* 0x000fe2000fffe0ff */
[----:B------:R-:W-:-:S03]  /*8410*/  PLOP3.LUT P0, PT, PT, PT, PT, 0x80, 0x8 ;  /* 0x000000000008781c */ /* 0x000fc60003f0f070 */
[----:B------:R-:W-:-:S09]  /*8420*/  UISETP.GT.AND UP0, UPT, UR11, 0xc, UPT ;  /* 0x0000000c0b00788c */ /* 0x000fd2000bf04270 */
[----:B------:R-:W-:Y:S05]  /*8430*/  BRA.U !UP0, `(.L_x_99) ;  /* 0x0000000108d87547 */ /* 0x000fea000b800000 */
[----:B------:R-:W-:Y:S01]  /*8440*/  PLOP3.LUT P0, PT, PT, PT, PT, 0x8, 0x80 ;  /* 0x000000000080781c */ /* 0x000fe20003f0e170 */
[----:B------:R-:W-:-:S12]  /*8450*/  UIADD3 UR49, UPT, UPT, UR23, -0xc, URZ ;  /* 0xfffffff417317890 */ /* 0x000fd8000fffe0ff */
.L_x_100:
        /* <DEDUP_REMOVED lines=52> */
.L_x_99:
[----:B------:R-:W-:-:S04]  /*87a0*/  UIADD3 UR11, UPT, UPT, UR23, -UR9, URZ ;  /* 0x80000009170b7290 */ /* 0x000fc8000fffe0ff */
[----:B------:R-:W-:-:S09]  /*87b0*/  UISETP.GT.AND UP0, UPT, UR11, 0x4, UPT ;  /* 0x000000040b00788c */ /* 0x000fd2000bf04270 */
[----:B------:R-:W-:Y:S05]  /*87c0*/  BRA.U !UP0, `(.L_x_101) ;  /* 0x0000000108687547 */ /* 0x000fea000b800000 */
[----:B------:R-:W-:Y:S01]  /*87d0*/  UIADD3 UR10, UPT, UPT, UR9, 0x2, URZ ;  /* 0x00000002090a7890 */ /* 0x000fe2000fffe0ff */
[----:B------:R-:W-:Y:S01]  /*87e0*/  PLOP3.LUT P0, PT, PT, PT, PT, 0x8, 0x80 ;  /* 0x000000000080781c */ /* 0x000fe20003f0e170 */
        /* <DEDUP_REMOVED lines=21> */
[----:B------:R-:W-:-:S04]  /*8940*/  ULOP3.LUT UR11, UR11, 0x7ffffffe, URZ, 0xc0, !UPT ;  /* 0x7ffffffe0b0b7892 */ /* 0x000fc8000f8ec0ff */
[----:B------:R-:W-:-:S03]  /*8950*/  UIADD3 UR8, UPT, UPT, UR11, UR8, UR10 ;  /* 0x000000080b087290 */ /* 0x000fc6000fffe00a */
[----:B------:R-:W-:-:S09]  /*8960*/  UMOV UR10, UR23 ;  /* 0x00000017000a7c82 */ /* 0x000fd20008000000 */
.L_x_101:
[----:B012-4-:R-:W-:-:S05]  /*8970*/  IMAD.U32 R4, RZ, RZ, UR9 ;  /* 0x00000009ff047e24 */ /* 0x017fca000f8e00ff */
[----:B------:R-:W-:-:S13]  /*8980*/  ISETP.EQ.AND P1, PT, R4, UR23, PT ;  /* 0x0000001704007c0c */ /* 0x000fda000bf22270 */
[----:B------:R-:W-:Y:S05]  /*8990*/  @!P0 BRA P1, `(.L_x_97) ;  /* 0x0000000000408947 */ /* 0x000fea0000800000 */
.L_x_98:
        /* <DEDUP_REMOVED lines=16> */
.L_x_97:
[----:B------:R-:W-:Y:S02]  /*8aa0*/  UISETP.NE.AND UP0, UPT, UR39, URZ, UPT ;  /* 0x000000ff2700728c */ /* 0x000fe4000bf05270 */
[----:B------:R-:W-:Y:S02]  /*8ab0*/  UISETP.GE.U32.AND UP1, UPT, UR6, 0x3, UPT ;  /* 0x000000030600788c */ /* 0x000fe4000bf26070 */
[----:B------:R-:W-:-:S05]  /*8ac0*/  UIADD3 UR35, UPT, UPT, UR26, UR28, URZ ;  /* 0x0000001c1a237290 */ /* 0x000fca000fffe0ff */
[----:B------:R-:W-:Y:S07]  /*8ad0*/  BRA.U !UP0, `(.L_x_102) ;  /* 0x0000000108347547 */ /* 0x000fee000b800000 */
        /* <DEDUP_REMOVED lines=13> */
.L_x_102:
[----:B------:R-:W-:Y:S01]  /*8bb0*/  UMOV UR11, URZ ;  /* 0x000000ff000b7c82 */ /* 0x000fe20008000000 */
[----:B------:R-:W-:Y:S01]  /*8bc0*/  UMOV UR9, URZ ;  /* 0x000000ff00097c82 */ /* 0x000fe20008000000 */
[----:B------:R-:W-:Y:S05]  /*8bd0*/  BRA.U !UP1, `(.L_x_103) ;  /* 0x0000000509b87547 */ /* 0x000fea000b800000 */
        /* <DEDUP_REMOVED lines=10> */
.L_x_106:
        /* <DEDUP_REMOVED lines=52> */
.L_x_105:
        /* <DEDUP_REMOVED lines=29> */
.L_x_107:
[----:B012-4-:R-:W-:-:S04]  /*9190*/  MOV R4, UR10 ;  /* 0x0000000a00047c02 */ /* 0x017fc80008000f00 */
[----:B------:R-:W-:-:S13]  /*91a0*/  ISETP.EQ.AND P1, PT, R4, UR22, PT ;  /* 0x0000001604007c0c */ /* 0x000fda000bf22270 */
[----:B------:R-:W-:Y:S05]  /*91b0*/  @!P0 BRA P1, `(.L_x_103) ;  /* 0x0000000000408947 */ /* 0x000fea0000800000 */
.L_x_104:
        /* <DEDUP_REMOVED lines=16> */
.L_x_103:
[----:B------:R-:W-:Y:S02]  /*92c0*/  UISETP.NE.AND UP0, UPT, UR38, URZ, UPT ;  /* 0x000000ff2600728c */ /* 0x000fe4000bf05270 */
[----:B------:R-:W-:-:S07]  /*92d0*/  UIADD3 UR7, UPT, UPT, UR7, 0x1, URZ ;  /* 0x0000000107077890 */ /* 0x000fce000fffe0ff */
        /* <DEDUP_REMOVED lines=14> */
.L_x_108:
[----:B------:R-:W-:Y:S02]  /*93c0*/  UISETP.GE.U32.AND UP0, UPT, UR6, 0x3, UPT ;  /* 0x000000030600788c */ /* 0x000fe4000bf06070 */
[----:B------:R-:W-:Y:S01]  /*93d0*/  UIADD3 UR36, UPT, UPT, UR35, UR9, URZ ;  /* 0x0000000923247290 */ /* 0x000fe2000fffe0ff */
[----:B------:R-:W-:Y:S02]  /*93e0*/  UMOV UR11, URZ ;  /* 0x000000ff000b7c82 */ /* 0x000fe40008000000 */
[----:B------:R-:W-:-:S04]  /*93f0*/  UMOV UR9, URZ ;  /* 0x000000ff00097c82 */ /* 0x000fc80008000000 */
        /* <DEDUP_REMOVED lines=11> */
.L_x_112:
        /* <DEDUP_REMOVED lines=52> */
.L_x_111:
        /* <DEDUP_REMOVED lines=29> */
.L_x_113:
[----:B012-4-:R-:W-:-:S05]  /*99c0*/  IMAD.U32 R4, RZ, RZ, UR10 ;  /* 0x0000000aff047e24 */ /* 0x017fca000f8e00ff */
[----:B------:R-:W-:-:S13]  /*99d0*/  ISETP.EQ.AND P1, PT, R4, UR22, PT ;  /* 0x0000001604007c0c */ /* 0x000fda000bf22270 */
[----:B------:R-:W-:Y:S05]  /*99e0*/  @!P0 BRA P1, `(.L_x_109) ;  /* 0x0000000000408947 */ /* 0x000fea0000800000 */
.L_x_110:
        /* <DEDUP_REMOVED lines=16> */
.L_x_109:
[----:B------:R-:W-:Y:S02]  /*9af0*/  UISETP.NE.AND UP0, UPT, UR38, URZ, UPT ;  /* 0x000000ff2600728c */ /* 0x000fe4000bf05270 */
[----:B------:R-:W-:-:S07]  /*9b00*/  UISETP.GE.U32.AND UP1, UPT, UR6, 0x3, UPT ;  /* 0x000000030600788c */ /* 0x000fce000bf26070 */
        /* <DEDUP_REMOVED lines=14> */
.L_x_114:
[----:B------:R-:W-:Y:S01]  /*9bf0*/  UMOV UR12, URZ ;  /* 0x000000ff000c7c82 */ /* 0x000fe20008000000 */
        /* <DEDUP_REMOVED lines=12> */
.L_x_118:
        /* <DEDUP_REMOVED lines=52> */
.L_x_117:
        /* <DEDUP_REMOVED lines=29> */
.L_x_119:
[----:B------:R-:W-:-:S09]  /*a1d0*/  UISETP.NE.OR UP0, UPT, UR11, UR22, UP0 ;  /* 0x000000160b00728c */ /* 0x000fd20008705670 */
[----:B------:R-:W-:Y:S05]  /*a1e0*/  BRA.U !UP0, `(.L_x_115) ;  /* 0x0000000108407547 */ /* 0x000fea000b800000 */
.L_x_116:
        /* <DEDUP_REMOVED lines=16> */
.L_x_115:
[----:B------:R-:W-:Y:S02]  /*a2f0*/  UIADD3 UR8, UPT, UPT, UR35, UR8, URZ ;  /* 0x0000000823087290 */ /* 0x000fe4000fffe0ff */
[----:B------:R-:W-:Y:S02]  /*a300*/  ULEA UR36, UR36, UR29, 0x3 ;  /* 0x0000001d24247291 */ /* 0x000fe4000f8e18ff */
[----:B------:R-:W-:-:S07]  /*a310*/  UIMAD UR11, UR8, 0x8, UR29 ;  /* 0x00000008080b78a4 */ /* 0x000fce000f8e021d */
[----:B012-4-:R-:W2:Y:S04]  /*a320*/  LDL.64 R4, [UR36] ;  /* 0x00000024ff047983 */ /* 0x017ea80008100a00 */
[----:B------:R-:W2:Y:S01]  /*a330*/  LDL.64 R6, [UR11] ;  /* 0x0000000bff067983 */ /* 0x000ea20008100a00 */
[----:B------:R-:W-:-:S04]  /*a340*/  UIADD3 UR28, UPT, UPT, UR27, UR28, URZ ;  /* 0x0000001c1b1c7290 */ /* 0x000fc8000fffe0ff */
[----:B------:R-:W-:Y:S02]  /*a350*/  UIADD3 UR8, UPT, UPT, UR28, UR9, URZ ;  /* 0x000000091c087290 */ /* 0x000fe4000fffe0ff */
[----:B------:R-:W-:Y:S02]  /*a360*/  UIMAD UR9, UR4, 0x8, UR11 ;  /* 0x00000008040978a4 */ /* 0x000fe4000f8e020b */
[----:B------:R-:W-:Y:S01]  /*a370*/  ULEA UR8, UR8, UR29, 0x3 ;  /* 0x0000001d08087291 */ /* 0x000fe2000f8e18ff */
[----:B--2---:R-:W-:-:S07]  /*a380*/  DFMA R4, R6, -UR18, R4 ;  /* 0x8000001206047c2b */ /* 0x004fce0008000004 */
[----:B------:R0:W-:Y:S04]  /*a390*/  STL.64 [UR9], R4 ;  /* 0x00000004ff007987 */ /* 0x0001e80008100a09 */
[----:B------:R-:W5:Y:S04]  /*a3a0*/  LDL.64 R6, [UR8] ;  /* 0x00000008ff067983 */ /* 0x000f680008100a00 */
[----:B------:R-:W5:Y:S01]  /*a3b0*/  LDL.64 R8, [UR11] ;  /* 0x0000000bff087983 */ /* 0x000f620008100a00 */
[----:B------:R-:W-:-:S09]  /*a3c0*/  UISETP.NE.AND UP0, UPT, UR38, URZ, UPT ;  /* 0x000000ff2600728c */ /* 0x000fd2000bf05270 */
[----:B0-----:R-:W-:Y:S05]  /*a3d0*/  BRA.U !UP0, `(.L_x_120) ;  /* 0x0000000108347547 */ /* 0x001fea000b800000 */
        /* <DEDUP_REMOVED lines=13> */
.L_x_120:
[----:B------:R-:W-:Y:S01]  /*a4b0*/  UIADD3 UR10, UPT, UPT, UR28, 0x1, UR10 ;  /* 0x000000011c0a7890 */ /* 0x000fe2000fffe00a */
[----:B-----5:R-:W-:Y:S01]  /*a4c0*/  DFMA R6, R8, -UR16, R6 ;  /* 0x8000001008067c2b */ /* 0x020fe20008000006 */
[----:B------:R-:W-:Y:S02]  /*a4d0*/  UIMAD UR9, UR4, 0x8, UR9 ;  /* 0x00000008040978a4 */ /* 0x000fe4000f8e0209 */
[----:B------:R-:W-:-:S07]  /*a4e0*/  ULEA UR10, UR10, UR29, 0x3 ;  /* 0x0000001d0a0a7291 */ /* 0x000fce000f8e18ff */
[----:B------:R0:W-:Y:S04]  /*a4f0*/  STL.64 [UR9], R6 ;  /* 0x00000006ff007987 */ /* 0x0001e80008100a09 */
[----:B------:R-:W2:Y:S04]  /*a500*/  LDL.64 R4, [UR10] ;  /* 0x0000000aff047983 */ /* 0x000ea80008100a00 */
[----:B------:R-:W2:Y:S01]  /*a510*/  LDL.64 R8, [UR11] ;  /* 0x0000000bff087983 */ /* 0x000ea20008100a00 */
[----:B------:R-:W-:Y:S02]  /*a520*/  ULEA UR9, UR4, UR9, 0x3 ;  /* 0x0000000904097291 */ /* 0x000fe4000f8e18ff */
[----:B------:R-:W-:Y:S01]  /*a530*/  UISETP.NE.AND UP0, UPT, UR7, UR13, UPT ;  /* 0x0000000d0700728c */ /* 0x000fe2000bf05270 */
[----:B--2---:R-:W-:-:S07]  /*a540*/  DFMA R4, R8, -UR14, R4 ;  /* 0x8000000e08047c2b */ /* 0x004fce0008000004 */
[----:B------:R0:W-:Y:S01]  /*a550*/  STL.64 [UR9], R4 ;  /* 0x00000004ff007987 */ /* 0x0001e20008100a09 */
[----:B------:R-:W-:Y:S05]  /*a560*/  BRA.U !UP0, `(.L_x_95) ;  /* 0x0000000108987547 */ /* 0x000fea000b800000 */
[----:B------:R-:W-:Y:S05]  /*a570*/  BRA `(.L_x_121) ;  /* 0xffffffdc007c7947 */ /* 0x000fea000383ffff */
.L_x_96:
[----:B------:R-:W-:Y:S02]  /*a580*/  UIADD3 UR7, UPT, UPT, UR24, -UR5, URZ ;  /* 0x8000000518077290 */ /* 0x000fe4000fffe0ff */
[----:B------:R-:W-:Y:S02]  /*a590*/  UIADD3 UR8, UPT, UPT, UR25, 0x2, URZ ;  /* 0x0000000219087890 */ /* 0x000fe4000fffe0ff */
[----:B------:R-:W-:Y:S02]  /*a5a0*/  UISETP.GE.U32.AND UP1, UPT, UR38, 0x2, UPT ;  /* 0x000000022600788c */ /* 0x000fe4000bf26070 */
[----:B------:R-:W-:-:S04]  /*a5b0*/  UIMAD UR7, UR7, UR8, URZ ;  /* 0x00000008070772a4 */ /* 0x000fc8000f8e02ff */
[----:B------:R-:W-:-:S03]  /*a5c0*/  ULEA.HI UR12, UR7, UR7, URZ, 0x1 ;  /* 0x00000007070c7291 */ /* 0x000fc6000f8f08ff */
[----:B------:R-:W-:Y:S01]  /*a5d0*/  UMOV UR7, URZ ;  /* 0x000000ff00077c82 */ /* 0x000fe20008000000 */
[----:B------:R-:W-:-:S12]  /*a5e0*/  ULEA.HI.SX32 UR12, UR12, 0x1, 0x1f ;  /* 0x000000010c0c7891 */ /* 0x000fd8000f8ffaff */
.L_x_123:
[----:B------:R-:W-:-:S04]  /*a5f0*/  UIADD3 UR9, UPT, UPT, UR25, -UR7, URZ ;  /* 0x8000000719097290 */ /* 0x000fc8000fffe0ff */
[----:B------:R-:W-:-:S04]  /*a600*/  UIADD3 UR8, UPT, UPT, UR26, UR9, URZ ;  /* 0x000000091a087290 */ /* 0x000fc8000fffe0ff */
[----:B------:R-:W-:-:S09]  /*a610*/  UIMAD UR10, UR8, 0x8, UR29 ;  /* 0x00000008080a78a4 */ /* 0x000fd2000f8e021d */
[----:B012-4-:R-:W2:Y:S04]  /*a620*/  LDL.64 R4, [UR10+0x8] ;  /* 0x0000080aff047983 */ /* 0x017ea80008100a00 */
[----:B------:R-:W2:Y:S01]  /*a630*/  LDL.64 R6, [UR10] ;  /* 0x0000000aff067983 */ /* 0x000ea20008100a00 */
[----:B------:R-:W-:Y:S02]  /*a640*/  UIMAD UR11, UR4, 0x8, UR10 ;  /* 0x00000008040b78a4 */ /* 0x000fe4000f8e020a */
[----:B------:R-:W-:-:S04]  /*a650*/  UIADD3 UR9, UPT, UPT, UR12, UR9, URZ ;  /* 0x000000090c097290 */ /* 0x000fc8000fffe0ff */
[----:B------:R-:W-:Y:S01]  /*a660*/  ULEA UR8, UR9, UR29, 0x3 ;  /* 0x0000001d09087291 */ /* 0x000fe2000f8e18ff */
[----:B--2---:R-:W-:-:S07]  /*a670*/  DFMA R4, R6, -UR18, R4 ;  /* 0x8000001206047c2b */ /* 0x004fce0008000004 */
[----:B------:R0:W-:Y:S04]  /*a680*/  STL.64 [UR11], R4 ;  /* 0x00000004ff007987 */ /* 0x0001e80008100a0b */
[----:B-----5:R-:W5:Y:S04]  /*a690*/  LDL.64 R8, [UR10] ;  /* 0x0000000aff087983 */ /* 0x020f680008100a00 */
[----:B------:R-:W5:Y:S01]  /*a6a0*/  LDL.64 R6, [UR8] ;  /* 0x00000008ff067983 */ /* 0x000f620008100a00 */
[----:B------:R-:W-:Y:S01]  /*a6b0*/  UMOV UR8, 0x1 ;  /* 0x0000000100087882 */ /* 0x000fe20000000000 */
[----:B0-----:R-:W-:Y:S05]  /*a6c0*/  BRA.U !UP1, `(.L_x_122) ;  /* 0x00000001090c7547 */ /* 0x001fea000b800000 */
[----:B------:R-:W-:Y:S01]  /*a6d0*/  UISETP.NE.AND UP0, UPT, UR38, 0x2, UPT ;  /* 0x000000022600788c */ /* 0x000fe2000bf05270 */
[----:B------:R-:W-:-:S03]  /*a6e0*/  UMOV UR8, 0x4 ;  /* 0x0000000400087882 */ /* 0x000fc60000000000 */
[----:B------:R-:W-:-:S12]  /*a6f0*/  USEL UR8, UR8, 0xa, !UP0 ;  /* 0x0000000a08087887 */ /* 0x000fd8000c000000 */
.L_x_122:
[----:B------:R-:W-:Y:S01]  /*a700*/  UIADD3 UR8, UPT, UPT, UR9, UR8, URZ ;  /* 0x0000000809087290 */ /* 0x000fe2000fffe0ff */
[----:B-----5:R-:W-:Y:S01]  /*a710*/  DFMA R6, R8, -UR16, R6 ;  /* 0x8000001008067c2b */ /* 0x020fe20008000006 */
[----:B------:R-:W-:Y:S02]  /*a720*/  UIMAD UR11, UR4, 0x8, UR11 ;  /* 0x00000008040b78a4 */ /* 0x000fe4000f8e020b */
[----:B------:R-:W-:-:S07]  /*a730*/  ULEA UR8, UR8, UR29, 0x3 ;  /* 0x0000001d08087291 */ /* 0x000fce000f8e18ff */
[----:B------:R0:W-:Y:S04]  /*a740*/  STL.64 [UR11], R6 ;  /* 0x00000006ff007987 */ /* 0x0001e80008100a0b */
[----:B------:R-:W2:Y:S04]  /*a750*/  LDL.64 R4, [UR8] ;  /* 0x00000008ff047983 */ /* 0x000ea80008100a00 */
[----:B------:R-:W2:Y:S01]  /*a760*/  LDL.64 R8, [UR10] ;  /* 0x0000000aff087983 */ /* 0x000ea20008100a00 */
[----:B------:R-:W-:Y:S02]  /*a770*/  ULEA UR11, UR4, UR11, 0x3 ;  /* 0x0000000b040b7291 */ /* 0x000fe4000f8e18ff */
[----:B------:R-:W-:-:S04]  /*a780*/  UIADD3 UR7, UPT, UPT, UR7, 0x1, URZ ;  /* 0x0000000107077890 */ /* 0x000fc8000fffe0ff */
[----:B------:R-:W-:Y:S01]  /*a790*/  UISETP.NE.AND UP0, UPT, UR7, UR13, UPT ;  /* 0x0000000d0700728c */ /* 0x000fe2000bf05270 */
[----:B--2---:R-:W-:-:S07]  /*a7a0*/  DFMA R4, R8, -UR14, R4 ;  /* 0x8000000e08047c2b */ /* 0x004fce0008000004 */
[----:B------:R0:W-:Y:S01]  /*a7b0*/  STL.64 [UR11], R4 ;  /* 0x00000004ff007987 */ /* 0x0001e20008100a0b */
[----:B------:R-:W-:Y:S05]  /*a7c0*/  BRA.U UP0, `(.L_x_123) ;  /* 0xfffffffd00887547 */ /* 0x000fea000b83ffff */
.L_x_95:
[----:B------:R-:W-:Y:S02]  /*a7d0*/  UISETP.NE.AND UP0, UPT, UR5, UR6, UPT ;  /* 0x000000060500728c */ /* 0x000fe4000bf05270 */
[----:B------:R-:W-:Y:S02]  /*a7e0*/  UIADD3 UR8, UPT, UPT, UR5, 0x1, URZ ;  /* 0x0000000105087890 */ /* 0x000fe4000fffe0ff */
[----:B------:R-:W-:Y:S02]  /*a7f0*/  ULOP3.LUT UR7, URZ, UR5, URZ, 0x33, !UPT ;  /* 0x00000005ff077292 */ /* 0x000fe4000f8e33ff */
[----:B------:R-:W-:-:S03]  /*a800*/  UIADD3 UR13, UPT, UPT, UR13, -0x1, URZ ;  /* 0xffffffff0d0d7890 */ /* 0x000fc6000fffe0ff */
[----:B------:R-:W-:Y:S01]  /*a810*/  UMOV UR5, UR8 ;  /* 0x0000000800057c82 */ /* 0x000fe20008000000 */
[----:B------:R-:W-:Y:S08]  /*a820*/  BRA.U UP0, `(.L_x_124) ;  /* 0xffffffd900987547 */ /* 0x000ff0000b83ffff */
[----:B------:R-:W-:Y:S02]  /*a830*/  UISETP.NE.AND UP0, UPT, UR24, UR40, UPT ;  /* 0x000000281800728c */ /* 0x000fe4000bf05270 */
[----:B------:R-:W-:-:S07]  /*a840*/  UMOV UR6, UR24 ;  /* 0x0000001800067c82 */ /* 0x000fce0008000000 */
[----:B------:R-:W-:Y:S05]  /*a850*/  BRA.U UP0, `(.L_x_125) ;  /* 0xffffffd9006c7547 */ /* 0x000fea000b83ffff */
[----:B------:R-:W-:Y:S02]  /*a860*/  UIADD3 UR28, UPT, UPT, UR32, -0x1, URZ ;  /* 0xffffffff201c7890 */ /* 0x000fe4000fffe0ff */
[----:B------:R-:W-:Y:S02]  /*a870*/  UIADD3 UR27, UPT, UPT, UR32, 0x1, URZ ;  /* 0x00000001201b7890 */ /* 0x000fe4000fffe0ff */
[----:B------:R-:W-:Y:S02]  /*a880*/  UIADD3 UR35, UPT, UPT, UR32, -0x2, URZ ;  /* 0xfffffffe20237890 */ /* 0x000fe4000fffe0ff */
[----:B------:R-:W-:Y:S02]  /*a890*/  ULOP3.LUT UR36, UR32, 0x3, URZ, 0xc0, !UPT ;  /* 0x0000000320247892 */ /* 0x000fe4000f8ec0ff */
[----:B------:R-:W-:Y:S02]  /*a8a0*/  ULOP3.LUT UR12, UR32, 0x7ffffffc, URZ, 0xc0, !UPT ;  /* 0x7ffffffc200c7892 */ /* 0x000fe4000f8ec0ff */
[----:B------:R-:W-:-:S02]  /*a8b0*/  ULOP3.LUT UR37, UR28, 0x3, URZ, 0xc0, !UPT ;  /* 0x000000031c257892 */ /* 0x000fc4000f8ec0ff */
[----:B------:R-:W-:Y:S01]  /*a8c0*/  ULOP3.LUT UR13, UR28, 0xfffffffc, URZ, 0xc0, !UPT ;  /* 0xfffffffc1c0d7892 */ /* 0x000fe2000f8ec0ff */
[----:B------:R-:W-:-:S11]  /*a8d0*/  UMOV UR5, URZ ;  /* 0x000000ff00057c82 */ /* 0x000fd60008000000 */
.L_x_152:
[----:B------:R-:W-:-:S09]  /*a8e0*/  UISETP.GE.AND UP0, UPT, UR32, UR5, UPT ;  /* 0x000000052000728c */ /* 0x000fd2000bf06270 */
[----:B-1----:R-:W-:Y:S05]  /*a8f0*/  BRA.U !UP0, `(.L_x_126) ;  /* 0x0000002108d87547 */ /* 0x002fea000b800000 */
[----:B012-4-:R-:W0:Y:S01]  /*a900*/  I2F.F64.U32 R4, UR5 ;  /* 0x0000000500047d12 */ /* 0x017e220008201800 */
[----:B------:R-:W-:Y:S02]  /*a910*/  UIADD3 UR6, UPT, UPT, UR32, -UR5, URZ ;  /* 0x8000000520067290 */ /* 0x000fe4000fffe0ff */
[----:B------:R-:W-:Y:S02]  /*a920*/  UIADD3 UR8, UPT, UPT, UR28, -UR5, URZ ;  /* 0x800000051c087290 */ /* 0x000fe4000fffe0ff */
[----:B------:R-:W-:Y:S02]  /*a930*/  UIMAD UR7, UR6, UR6, UR6 ;  /* 0x00000006060772a4 */ /* 0x000fe4000f8e0206 */
[----:B------:R-:W-:Y:S02]  /*a940*/  UIMAD UR8, UR6, UR8, URZ ;  /* 0x00000008060872a4 */ /* 0x000fe4000f8e02ff */
[----:B------:R-:W-:Y:S02]  /*a950*/  ULEA.HI UR22, UR7, UR7, URZ, 0x1 ;  /* 0x0000000707167291 */ /* 0x000fe4000f8f08ff */
[----:B------:R-:W-:-:S02]  /*a960*/  ULEA.HI UR23, UR8, UR8, URZ, 0x1 ;  /* 0x0000000808177291 */ /* 0x000fc4000f8f08ff */
[----:B------:R-:W-:Y:S01]  /*a970*/  USHF.R.S32.HI UR22, URZ, 0x1, UR22 ;  /* 0x00000001ff167899 */ /* 0x000fe20008011416 */
[----:B0-----:R-:W-:Y:S01]  /*a980*/  DMUL R4, R42, R4 ;  /* 0x000000042a047228 */ /* 0x001fe20000000000 */
[----:B------:R-:W-:Y:S01]  /*a990*/  USHF.R.S32.HI UR23, URZ, 0x1, UR23 ;  /* 0x00000001ff177899 */ /* 0x000fe20008011417 */
[----:B------:R-:W-:-:S11]  /*a9a0*/  UMOV UR6, URZ ;  /* 0x000000ff00067c82 */ /* 0x000fd60008000000 */
.L_x_151:
[----:B------:R-:W-:Y:S02]  /*a9b0*/  UISETP.GE.U32.AND UP0, UPT, UR28, 0x3, UPT ;  /* 0x000000031c00788c */ /* 0x000fe4000bf06070 */
[----:B------:R-:W-:Y:S01]  /*a9c0*/  UIADD3 UR41, UPT, UPT, UR32, -UR5, -UR6 ;  /* 0x8000000520297290 */ /* 0x000fe2000fffe806 */
[----:B------:R-:W-:Y:S01]  /*a9d0*/  UMOV UR9, URZ ;  /* 0x000000ff00097c82 */ /* 0x000fe20008000000 */
[----:B------:R-:W-:-:S05]  /*a9e0*/  UMOV UR7, URZ ;  /* 0x000000ff00077c82 */ /* 0x000fca0008000000 */
[----:B-1----:R-:W-:Y:S05]  /*a9f0*/  BRA.U !UP0, `(.L_x_127) ;  /* 0x0000000508b47547 */ /* 0x002fea000b800000 */
        /* <DEDUP_REMOVED lines=10> */
.L_x_130:
        /* <DEDUP_REMOVED lines=52> */
.L_x_129:
        /* <DEDUP_REMOVED lines=29> */
.L_x_131:
[----:B------:R-:W-:-:S09]  /*afb0*/  UISETP.NE.OR UP0, UPT, UR8, UR12, UP0 ;  /* 0x0000000c0800728c */ /* 0x000fd20008705670 */
[----:B------:R-:W-:Y:S05]  /*afc0*/  BRA.U !UP0, `(.L_x_127) ;  /* 0x0000000108407547 */ /* 0x000fea000b800000 */
.L_x_128:
        /* <DEDUP_REMOVED lines=16> */
.L_x_127:
[----:B------:R-:W-:Y:S02]  /*b0d0*/  UISETP.NE.AND UP0, UPT, UR36, URZ, UPT ;  /* 0x000000ff2400728c */ /* 0x000fe4000bf05270 */
[----:B------:R-:W-:Y:S02]  /*b0e0*/  UISETP.NE.AND UP1, UPT, UR32, 0x1, UPT ;  /* 0x000000012000788c */ /* 0x000fe4000bf25270 */
        /* <DEDUP_REMOVED lines=15> */
.L_x_132:
[----:B------:R-:W-:Y:S01]  /*b1e0*/  UMOV UR9, URZ ;  /* 0x000000ff00097c82 */ /* 0x000fe20008000000 */
[----:B------:R-:W-:Y:S05]  /*b1f0*/  BRA.U !UP1, `(.L_x_133) ;  /* 0x0000000909007547 */ /* 0x000fea000b800000 */
[----:B------:R-:W-:Y:S01]  /*b200*/  UISETP.GE.U32.AND UP0, UPT, UR35, 0x3, UPT ;  /* 0x000000032300788c */ /* 0x000fe2000bf06070 */
[----:B------:R-:W-:Y:S01]  /*b210*/  UMOV UR10, URZ ;  /* 0x000000ff000a7c82 */ /* 0x000fe20008000000 */
[----:B------:R-:W-:-:S07]  /*b220*/  UMOV UR9, URZ ;  /* 0x000000ff00097c82 */ /* 0x000fce0008000000 */
        /* <DEDUP_REMOVED lines=11> */
.L_x_137:
        /* <DEDUP_REMOVED lines=52> */
.L_x_136:
        /* <DEDUP_REMOVED lines=29> */
.L_x_138:
[----:B------:R-:W-:-:S09]  /*b7f0*/  UISETP.NE.OR UP0, UPT, UR8, UR13, UP0 ;  /* 0x0000000d0800728c */ /* 0x000fd20008705670 */
[----:B------:R-:W-:Y:S05]  /*b800*/  BRA.U !UP0, `(.L_x_134) ;  /* 0x0000000108407547 */ /* 0x000fea000b800000 */
.L_x_135:
        /* <DEDUP_REMOVED lines=16> */
.L_x_134:
        /* <DEDUP_REMOVED lines=15> */
.L_x_133:
[----:B------:R-:W-:Y:S01]  /*ba00*/  UIADD3 UR25, UPT, UPT, UR24, UR9, URZ ;  /* 0x0000000918197290 */ /* 0x000fe2000fffe0ff */
[----:B------:R-:W-:Y:S01]  /*ba10*/  UMOV UR8, URZ ;  /* 0x000000ff00087c82 */ /* 0x000fe20008000000 */
[----:B------:R-:W-:Y:S10]  /*ba20*/  BRA.U !UP1, `(.L_x_139) ;  /* 0x0000000909007547 */ /* 0x000ff4000b800000 */
        /* <DEDUP_REMOVED lines=14> */
.L_x_143:
        /* <DEDUP_REMOVED lines=52> */
.L_x_142:
        /* <DEDUP_REMOVED lines=29> */
.L_x_144:
[----:B------:R-:W-:-:S09]  /*c020*/  UISETP.NE.OR UP0, UPT, UR9, UR13, UP0 ;  /* 0x0000000d0900728c */ /* 0x000fd20008705670 */
[----:B------:R-:W-:Y:S05]  /*c030*/  BRA.U !UP0, `(.L_x_140) ;  /* 0x0000000108407547 */ /* 0x000fea000b800000 */
.L_x_141:
        /* <DEDUP_REMOVED lines=16> */
.L_x_140:
        /* <DEDUP_REMOVED lines=15> */
.L_x_139:
        /* <DEDUP_REMOVED lines=16> */
.L_x_149:
        /* <DEDUP_REMOVED lines=52> */
.L_x_148:
        /* <DEDUP_REMOVED lines=29> */
.L_x_150:
[----:B------:R-:W-:-:S09]  /*c840*/  UISETP.NE.OR UP0, UPT, UR10, UR13, UP0 ;  /* 0x0000000d0a00728c */ /* 0x000fd20008705670 */
[----:B------:R-:W-:Y:S05]  /*c850*/  BRA.U !UP0, `(.L_x_146) ;  /* 0x0000000108407547 */ /* 0x000fea000b800000 */
.L_x_147:
        /* <DEDUP_REMOVED lines=16> */
.L_x_146:
        /* <DEDUP_REMOVED lines=15> */
.L_x_145:
[----:B------:R-:W-:Y:S02]  /*ca50*/  ULEA UR25, UR25, UR29, 0x3 ;  /* 0x0000001d19197291 */ /* 0x000fe4000f8e18ff */
[----:B------:R-:W-:-:S04]  /*ca60*/  UIADD3 UR7, UPT, UPT, UR24, UR7, URZ ;  /* 0x0000000718077290 */ /* 0x000fc8000fffe0ff */
[----:B------:R-:W-:-:S03]  /*ca70*/  UIMAD UR10, UR7, 0x8, UR29 ;  /* 0x00000008070a78a4 */ /* 0x000fc6000f8e021d */
[----:B------:R-:W2:Y:S06]  /*ca80*/  LDL.64 R8, [UR25] ;  /* 0x00000019ff087983 */ /* 0x000eac0008100a00 */
[----:B------:R-:W4:Y:S01]  /*ca90*/  LDL.64 R6, [UR10] ;  /* 0x0000000aff067983 */ /* 0x000f220008100a00 */
[----:B------:R-:W-:-:S04]  /*caa0*/  UIADD3 UR7, UPT, UPT, UR23, UR41, URZ ;  /* 0x0000002917077290 */ /* 0x000fc8000fffe0ff */
[----:B------:R-:W-:Y:S02]  /*cab0*/  UIADD3 UR11, UPT, UPT, UR7, UR8, URZ ;  /* 0x00000008070b7290 */ /* 0x000fe4000fffe0ff */
[----:B------:R-:W-:Y:S02]  /*cac0*/  UIMAD UR8, UR4, 0x8, UR10 ;  /* 0x00000008040878a4 */ /* 0x000fe4000f8e020a */
[----:B------:R-:W-:Y:S01]  /*cad0*/  ULEA UR11, UR11, UR29, 0x3 ;  /* 0x0000001d0b0b7291 */ /* 0x000fe2000f8e18ff */
[----:B--2---:R-:W-:-:S08]  /*cae0*/  DMUL R8, R4, R8 ;  /* 0x0000000804087228 */ /* 0x004fd00000000000 */
[----:B----4-:R-:W-:-:S07]  /*caf0*/  DFMA R6, R40, R6, R8 ;  /* 0x000000062806722b */ /* 0x010fce0000000008 */
[----:B------:R0:W-:Y:S04]  /*cb00*/  STL.64 [UR8], R6 ;  /* 0x00000006ff007987 */ /* 0x0001e80008100a08 */
[----:B------:R-:W2:Y:S04]  /*cb10*/  LDL.64 R10, [UR11] ;  /* 0x0000000bff0a7983 */ /* 0x000ea80008100a00 */
[----:B------:R-:W4:Y:S01]  /*cb20*/  LDL.64 R8, [UR10] ;  /* 0x0000000aff087983 */ /* 0x000f220008100a00 */
[----:B---3--:R-:W1:Y:S01]  /*cb30*/  I2F.F64.U32 R12, UR6 ;  /* 0x00000006000c7d12 */ /* 0x008e620008201800 */
[----:B------:R-:W-:-:S02]  /*cb40*/  UIADD3 UR7, UPT, UPT, UR7, -0x1, UR9 ;  /* 0xffffffff07077890 */ /* 0x000fc4000fffe009 */
[----:B------:R-:W-:Y:S02]  /*cb50*/  UIMAD UR8, UR4, 0x8, UR8 ;  /* 0x00000008040878a4 */ /* 0x000fe4000f8e0208 */
[----:B------:R-:W-:Y:S01]  /*cb60*/  ULEA UR7, UR7, UR29, 0x3 ;  /* 0x0000001d07077291 */ /* 0x000fe2000f8e18ff */
[----:B-1----:R-:W-:-:S08]  /*cb70*/  DMUL R12, R42, R12 ;  /* 0x0000000c2a0c7228 */ /* 0x002fd00000000000 */
[----:B--2---:R-:W-:-:S08]  /*cb80*/  DMUL R10, R10, R12 ;  /* 0x0000000c0a0a7228 */ /* 0x004fd00000000000 */
[----:B----4-:R-:W-:-:S07]  /*cb90*/  DFMA R8, R38, R8, R10 ;  /* 0x000000082608722b */ /* 0x010fce000000000a */
[----:B------:R1:W-:Y:S04]  /*cba0*/  STL.64 [UR8], R8 ;  /* 0x00000008ff007987 */ /* 0x0003e80008100a08 */
[----:B------:R-:W2:Y:S04]  /*cbb0*/  LDL.64 R10, [UR7] ;  /* 0x00000007ff0a7983 */ /* 0x000ea80008100a00 */
[----:B0-----:R-:W3:Y:S01]  /*cbc0*/  LDL.64 R6, [UR10] ;  /* 0x0000000aff067983 */ /* 0x001ee20008100a00 */
[----:B------:R-:W0:Y:S01]  /*cbd0*/  I2F.F64 R12, UR41 ;  /* 0x00000029000c7d12 */ /* 0x000e220008201c00 */
[----:B------:R-:W-:-:S02]  /*cbe0*/  ULEA UR8, UR4, UR8, 0x3 ;  /* 0x0000000804087291 */ /* 0x000fc4000f8e18ff */
[----:B------:R-:W-:-:S04]  /*cbf0*/  UIADD3 UR6, UPT, UPT, UR6, 0x1, URZ ;  /* 0x0000000106067890 */ /* 0x000fc8000fffe0ff */
[----:B------:R-:W-:Y:S01]  /*cc00*/  UISETP.NE.AND UP0, UPT, UR6, UR27, UPT ;  /* 0x0000001b0600728c */ /* 0x000fe2000bf05270 */
[----:B0-----:R-:W-:-:S08]  /*cc10*/  DMUL R12, R42, R12 ;  /* 0x0000000c2a0c7228 */ /* 0x001fd00000000000 */
[----:B--2---:R-:W-:-:S08]  /*cc20*/  DMUL R10, R10, R12 ;  /* 0x0000000c0a0a7228 */ /* 0x004fd00000000000 */
[----:B---3--:R-:W-:-:S07]  /*cc30*/  DFMA R6, R2, R6, R10 ;  /* 0x000000060206722b */ /* 0x008fce000000000a */
[----:B------:R1:W-:Y:S01]  /*cc40*/  STL.64 [UR8], R6 ;  /* 0x00000006ff007987 */ /* 0x0003e20008100a08 */
[----:B------:R-:W-:Y:S05]  /*cc50*/  BRA.U UP0, `(.L_x_151) ;  /* 0xffffffdd00547547 */ /* 0x000fea000b83ffff */
.L_x_126:
[----:B------:R-:W-:Y:S02]  /*cc60*/  UISETP.NE.AND UP0, UPT, UR32, UR5, UPT ;  /* 0x000000052000728c */ /* 0x000fe4000bf05270 */
[----:B------:R-:W-:Y:S02]  /*cc70*/  UIADD3 UR6, UPT, UPT, UR5, 0x1, URZ ;  /* 0x0000000105067890 */ /* 0x000fe4000fffe0ff */
[----:B------:R-:W-:-:S05]  /*cc80*/  UIADD3 UR27, UPT, UPT, UR27, -0x1, URZ ;  /* 0xffffffff1b1b7890 */ /* 0x000fca000fffe0ff */
[----:B------:R-:W-:Y:S01]  /*cc90*/  UMOV UR5, UR6 ;  /* 0x0000000600057c82 */ /* 0x000fe20008000000 */
[----:B------:R-:W-:Y:S06]  /*cca0*/  BRA.U UP0, `(.L_x_152) ;  /* 0xffffffdd000c7547 */ /* 0x000fec000b83ffff */
[----:B------:R-:W-:-:S09]  /*ccb0*/  UISETP.NE.AND UP0, UPT, UR30, 0x1, UPT ;  /* 0x000000011e00788c */ /* 0x000fd2000bf05270 */
[----:B------:R-:W-:Y:S05]  /*ccc0*/  BRA.U !UP0, `(.L_x_94) ;  /* 0x0000010108107547 */ /* 0x000fea000b800000 */
[----:B------:R-:W-:Y:S01]  /*ccd0*/  UMOV UR28, 0x2 ;  /* 0x00000002001c7882 */ /* 0x000fe20000000000 */
[----:B------:R-:W-:Y:S01]  /*cce0*/  UMOV UR22, 0x1 ;  /* 0x0000000100167882 */ /* 0x000fe20000000000 */
[----:B------:R-:W-:Y:S01]  /*ccf0*/  UMOV UR35, 0x3 ;  /* 0x0000000300237882 */ /* 0x000fe20000000000 */
[----:B------:R-:W-:-:S05]  /*cd00*/  UMOV UR5, URZ ;  /* 0x000000ff00057c82 */ /* 0x000fca0008000000 */
.L_x_325:
[----:B------:R-:W-:Y:S02]  /*cd10*/  UIADD3 UR27, UPT, UPT, UR28, -0x1, URZ ;  /* 0xffffffff1c1b7890 */ /* 0x000fe4000fffe0ff */
[----:B------:R-:W-:Y:S02]  /*cd20*/  UIMAD UR24, UR28, UR28, UR28 ;  /* 0x0000001c1c1872a4 */ /* 0x000fe4000f8e021c */
[----:B------:R-:W-:Y:S02]  /*cd30*/  UIMAD UR6, UR27, UR28, URZ ;  /* 0x0000001c1b0672a4 */ /* 0x000fe4000f8e02ff */
[----:B------:R-:W-:Y:S02]  /*cd40*/  USHF.R.U32.HI UR24, URZ, 0x1, UR24 ;  /* 0x00000001ff187899 */ /* 0x000fe40008011618 */
[----:B------:R-:W-:Y:S02]  /*cd50*/  ULEA.HI UR25, UR6, UR6, URZ, 0x1 ;  /* 0x0000000606197291 */ /* 0x000fe4000f8f08ff */
[----:B------:R-:W-:-:S02]  /*cd60*/  UIADD3 UR36, UPT, UPT, UR5, -0x1, URZ ;  /* 0xffffffff05247890 */ /* 0x000fc4000fffe0ff */
[----:B------:R-:W-:Y:S02]  /*cd70*/  USHF.R.S32.HI UR25, URZ, 0x1, UR25 ;  /* 0x00000001ff197899 */ /* 0x000fe40008011419 */
[----:B------:R-:W-:Y:S02]  /*cd80*/  ULOP3.LUT UR37, UR28, 0x3, URZ, 0xc0, !UPT ;  /* 0x000000031c257892 */ /* 0x000fe4000f8ec0ff */
[----:B------:R-:W-:Y:S02]  /*cd90*/  ULOP3.LUT UR23, UR28, 0xfffffffc, URZ, 0xc0, !UPT ;  /* 0xfffffffc1c177892 */ /* 0x000fe4000f8ec0ff */
[----:B------:R-:W-:Y:S02]  /*cda0*/  ULOP3.LUT UR38, UR22, 0x3, URZ, 0xc0, !UPT ;  /* 0x0000000316267892 */ /* 0x000fe4000f8ec0ff */
[----:B------:R-:W-:Y:S02]  /*cdb0*/  ULOP3.LUT UR26, UR22, 0x7ffffffc, URZ, 0xc0, !UPT ;  /* 0x7ffffffc161a7892 */ /* 0x000fe4000f8ec0ff */
[----:B------:R-:W-:-:S02]  /*cdc0*/  UIADD3 UR39, UPT, UPT, UR24, UR28, URZ ;  /* 0x0000001c18277290 */ /* 0x000fc4000fffe0ff */
[----:B------:R-:W-:Y:S01]  /*cdd0*/  UIADD3 UR27, UPT, UPT, UR27, UR25, URZ ;  /* 0x000000191b1b7290 */ /* 0x000fe2000fffe0ff */
[----:B0-----:R-:W-:-:S11]  /*cde0*/  UMOV UR7, URZ ;  /* 0x000000ff00077c82 */ /* 0x001fd60008000000 */
.L_x_220:
[----:B------:R-:W-:Y:S02]  /*cdf0*/  UIADD3 UR51, UPT, UPT, UR7, 0x1, URZ ;  /* 0x0000000107337890 */ /* 0x000fe4000fffe0ff */
[----:B------:R-:W-:Y:S02]  /*ce00*/  ULOP3.LUT UR44, UR7, 0x7ffffffc, URZ, 0xc0, !UPT ;  /* 0x7ffffffc072c7892 */ /* 0x000fe4000f8ec0ff */
[----:B------:R-:W-:Y:S02]  /*ce10*/  ULOP3.LUT UR50, UR51, 0x3, URZ, 0xc0, !UPT ;  /* 0x0000000333327892 */ /* 0x000fe4000f8ec0ff */
[----:B------:R-:W-:Y:S01]  /*ce20*/  ULOP3.LUT UR43, UR51, 0xfffffffc, URZ, 0xc0, !UPT ;  /* 0xfffffffc332b7892 */ /* 0x000fe2000f8ec0ff */
[----:B------:R-:W-:Y:S01]  /*ce30*/  UMOV UR8, URZ ;  /* 0x000000ff00087c82 */ /* 0x000fe20008000000 */
[----:B------:R-:W-:-:S10]  /*ce40*/  UMOV UR6, URZ ;  /* 0x000000ff00067c82 */ /* 0x000fd40008000000 */
.L_x_219:
[----:B------:R-:W-:-:S09]  /*ce50*/  UISETP.GE.U32.AND UP0, UPT, UR7, UR6, UPT ;  /* 0x000000060700728c */ /* 0x000fd2000bf06070 */
[----:B------:R-:W-:Y:S05]  /*ce60*/  BRA.U !UP0, `(.L_x_153) ;  /* 0x0000005508207547 */ /* 0x000fea000b800000 */
[----:B------:R-:W-:Y:S02]  /*ce70*/  UIADD3 UR9, UPT, UPT, UR7, 0x1, URZ ;  /* 0x0000000107097890 */ /* 0x000fe4000fffe0ff */
[----:B------:R-:W-:Y:S02]  /*ce80*/  UIADD3 UR47, UPT, UPT, UR8, UR7, URZ ;  /* 0x00000007082f7290 */ /* 0x000fe4000fffe0ff */
[----:B------:R-:W-:Y:S02]  /*ce90*/  UIADD3 UR8, UPT, UPT, UR9, -UR6, URZ ;  /* 0x8000000609087290 */ /* 0x000fe4000fffe0ff */
[----:B------:R-:W-:-:S04]  /*cea0*/  UIADD3 UR9, UPT, UPT, UR47, 0x2, URZ ;  /* 0x000000022f097890 */ /* 0x000fc8000fffe0ff */
[----:B------:R-:W-:Y:S02]  /*ceb0*/  UIMAD UR9, UR8, UR9, URZ ;  /* 0x00000009080972a4 */ /* 0x000fe4000f8e02ff */
[----:B------:R-:W-:Y:S02]  /*cec0*/  UIMAD UR8, UR47, UR47, UR47 ;  /* 0x0000002f2f0872a4 */ /* 0x000fe4000f8e022f */
[----:B------:R-:W-:Y:S02]  /*ced0*/  ULEA.HI UR46, UR9, UR9, URZ, 0x1 ;  /* 0x00000009092e7291 */ /* 0x000fe4000f8f08ff */
[----:B------:R-:W-:Y:S02]  /*cee0*/  ULEA.HI UR45, UR8, UR8, URZ, 0x1 ;  /* 0x00000008082d7291 */ /* 0x000fe4000f8f08ff */
[----:B------:R-:W-:Y:S02]  /*cef0*/  USHF.R.S32.HI UR46, URZ, 0x1, UR46 ;  /* 0x00000001ff2e7899 */ /* 0x000fe4000801142e */
[----:B------:R-:W-:-:S02]  /*cf00*/  USHF.R.S32.HI UR45, URZ, 0x1, UR45 ;  /* 0x00000001ff2d7899 */ /* 0x000fc4000801142d */
[----:B------:R-:W-:Y:S01]  /*cf10*/  UIADD3 UR52, UPT, UPT, UR46, 0x1, URZ ;  /* 0x000000012e347890 */ /* 0x000fe2000fffe0ff */
[----:B------:R-:W-:-:S11]  /*cf20*/  UMOV UR8, URZ ;  /* 0x000000ff00087c82 */ /* 0x000fd60008000000 */
.L_x_218:
[----:B------:R-:W-:Y:S02]  /*cf30*/  UISETP.NE.AND UP0, UPT, UR7, URZ, UPT ;  /* 0x000000ff0700728c */ /* 0x000fe4000bf05270 */
[----:B------:R-:W-:Y:S01]  /*cf40*/  UIADD3 UR53, UPT, UPT, UR47, -UR8, URZ ;  /* 0x800000082f357290 */ /* 0x000fe2000fffe0ff */
[----:B------:R-:W-:-:S06]  /*cf50*/  UMOV UR9, URZ ;  /* 0x000000ff00097c82 */ /* 0x000fcc0008000000 */
        /* <DEDUP_REMOVED lines=15> */
.L_x_158:
[----:B------:R-:W-:Y:S02]  /*d050*/  UIADD3 UR48, UPT, UPT, UR10, 0x2, URZ ;  /* 0x000000020a307890 */ /* 0x000fe4000fffe0ff */
[----:B------:R-:W-:Y:S02]  /*d060*/  UIADD3 UR57, UPT, UPT, UR10, 0x4, URZ ;  /* 0x000000040a397890 */ /* 0x000fe4000fffe0ff */
[----:B------:R-:W-:Y:S02]  /*d070*/  UIADD3 UR56, UPT, UPT, UR10, 0x6, URZ ;  /* 0x000000060a387890 */ /* 0x000fe4000fffe0ff */
[----:B------:R-:W-:Y:S02]  /*d080*/  UIADD3 UR12, UPT, UPT, UR10, 0xc, URZ ;  /* 0x0000000c0a0c7890 */ /* 0x000fe4000fffe0ff */
[----:B------:R-:W-:Y:S02]  /*d090*/  UIADD3 UR61, UPT, UPT, UR10, 0xe, URZ ;  /* 0x0000000e0a3d7890 */ /* 0x000fe4000fffe0ff */
[----:B------:R-:W-:-:S02]  /*d0a0*/  UIMAD UR40, UR48, UR10, UR48 ;  /* 0x0000000a302872a4 */ /* 0x000fc4000f8e0230 */
[----:B------:R-:W-:Y:S02]  /*d0b0*/  UIMAD UR42, UR57, UR56, UR56 ;  /* 0x00000038392a72a4 */ /* 0x000fe4000f8e0238 */
[----:B------:R-:W-:Y:S02]  /*d0c0*/  UIMAD UR55, UR12, UR61, UR61 ;  /* 0x0000003d0c3772a4 */ /* 0x000fe4000f8e023d */
[----:B------:R-:W-:Y:S02]  /*d0d0*/  USHF.R.U32.HI UR54, URZ, 0x1, UR40 ;  /* 0x00000001ff367899 */ /* 0x000fe40008011628 */
[----:B------:R-:W-:Y:S02]  /*d0e0*/  UIADD3 UR49, UPT, UPT, UR10, 0x8, URZ ;  /* 0x000000080a317890 */ /* 0x000fe4000fffe0ff */
[----:B------:R-:W-:Y:S02]  /*d0f0*/  UIADD3 UR60, UPT, UPT, UR10, 0xa, URZ ;  /* 0x0000000a0a3c7890 */ /* 0x000fe4000fffe0ff */
[----:B------:R-:W-:-:S02]  /*d100*/  USHF.R.U32.HI UR42, URZ, 0x1, UR42 ;  /* 0x00000001ff2a7899 */ /* 0x000fc4000801162a */
[----:B------:R-:W-:Y:S02]  /*d110*/  USHF.R.U32.HI UR40, URZ, 0x1, UR55 ;  /* 0x00000001ff287899 */ /* 0x000fe40008011637 */
[----:B------:R-:W-:Y:S02]  /*d120*/  UIADD3 UR55, UPT, UPT, UR48, UR54, URZ ;  /* 0x0000003630377290 */ /* 0x000fe4000fffe0ff */
[----:B------:R-:W-:Y:S02]  /*d130*/  UIMAD UR41, UR49, UR60, UR60 ;  /* 0x0000003c312972a4 */ /* 0x000fe4000f8e023c */
[----:B------:R-:W-:Y:S02]  /*d140*/  UIADD3 UR58, UPT, UPT, UR56, UR42, URZ ;  /* 0x0000002a383a7290 */ /* 0x000fe4000fffe0ff */
[----:B------:R-:W-:Y:S02]  /*d150*/  ULOP3.LUT UR56, UR55, 0x7fffffff, URZ, 0xc0, !UPT ;  /* 0x7fffffff37387892 */ /* 0x000fe4000f8ec0ff */
[----:B------:R-:W-:-:S02]  /*d160*/  UIADD3 UR55, UPT, UPT, UR10, 0x3, UR55 ;  /* 0x000000030a377890 */ /* 0x000fc4000fffe037 */
[----:B------:R-:W-:Y:S02]  /*d170*/  UIADD3 UR11, UPT, UPT, UR10, 0x10, URZ ;  /* 0x000000100a0b7890 */ /* 0x000fe4000fffe0ff */
[----:B------:R-:W-:Y:S02]  /*d180*/  USHF.R.U32.HI UR41, URZ, 0x1, UR41 ;  /* 0x00000001ff297899 */ /* 0x000fe40008011629 */
[----:B------:R-:W-:Y:S02]  /*d190*/  ULOP3.LUT UR10, UR58, 0x7fffffff, URZ, 0xc0, !UPT ;  /* 0x7fffffff3a0a7892 */ /* 0x000fe4000f8ec0ff */
[----:B------:R-:W-:Y:S02]  /*d1a0*/  UIADD3 UR58, UPT, UPT, UR57, 0x3, UR58 ;  /* 0x00000003393a7890 */ /* 0x000fe4000fffe03a */
[----:B------:R-:W-:Y:S02]  /*d1b0*/  UIADD3 UR57, UPT, UPT, UR57, UR55, URZ ;  /* 0x0000003739397290 */ /* 0x000fe4000fffe0ff */
        /* <DEDUP_REMOVED lines=29> */
.L_x_157:
        /* <DEDUP_REMOVED lines=29> */
.L_x_159:
[----:B------:R-:W-:-:S09]  /*d560*/  UISETP.NE.OR UP0, UPT, UR10, UR44, UP0 ;  /* 0x0000002c0a00728c */ /* 0x000fd20008705670 */
[----:B------:R-:W-:Y:S05]  /*d570*/  BRA.U !UP0, `(.L_x_155) ;  /* 0x0000000108407547 */ /* 0x000fea000b800000 */
.L_x_156:
        /* <DEDUP_REMOVED lines=16> */
.L_x_155:
[----:B------:R-:W-:-:S04]  /*d680*/  ULOP3.LUT UR40, UR7, 0x3, URZ, 0xc0, !UPT ;  /* 0x0000000307287892 */ /* 0x000fc8000f8ec0ff */
        /* <DEDUP_REMOVED lines=15> */
.L_x_154:
[----:B------:R-:W-:Y:S02]  /*d780*/  UISETP.GE.U32.AND UP1, UPT, UR7, 0x3, UPT ;  /* 0x000000030700788c */ /* 0x000fe4000bf26070 */
[----:B------:R-:W-:Y:S01]  /*d790*/  UIADD3 UR49, UPT, UPT, UR45, UR53, URZ ;  /* 0x000000352d317290 */ /* 0x000fe2000fffe0ff */
[----:B------:R-:W-:-:S03]  /*d7a0*/  UMOV UR11, URZ ;  /* 0x000000ff000b7c82 */ /* 0x000fc60008000000 */
[----:B------:R-:W-:-:S03]  /*d7b0*/  UIADD3 UR48, UPT, UPT, UR49, UR9, URZ ;  /* 0x0000000931307290 */ /* 0x000fc6000fffe0ff */
[----:B------:R-:W-:Y:S01]  /*d7c0*/  UMOV UR9, URZ ;  /* 0x000000ff00097c82 */ /* 0x000fe20008000000 */
[----:B------:R-:W-:Y:S08]  /*d7d0*/  BRA.U !UP1, `(.L_x_160) ;  /* 0x0000000509b47547 */ /* 0x000ff0000b800000 */
        /* <DEDUP_REMOVED lines=10> */
.L_x_163:
[----:B------:R-:W-:Y:S02]  /*d880*/  UIADD3 UR54, UPT, UPT, UR10, 0x2, URZ ;  /* 0x000000020a367890 */ /* 0x000fe4000fffe0ff */
[----:B------:R-:W-:Y:S02]  /*d890*/  UIADD3 UR59, UPT, UPT, UR10, 0x4, URZ ;  /* 0x000000040a3b7890 */ /* 0x000fe4000fffe0ff */
[----:B------:R-:W-:Y:S02]  /*d8a0*/  UIADD3 UR58, UPT, UPT, UR10, 0x6, URZ ;  /* 0x000000060a3a7890 */ /* 0x000fe4000fffe0ff */
[----:B------:R-:W-:Y:S02]  /*d8b0*/  UIADD3 UR12, UPT, UPT, UR10, 0xc, URZ ;  /* 0x0000000c0a0c7890 */ /* 0x000fe4000fffe0ff */
[----:B------:R-:W-:Y:S02]  /*d8c0*/  UIADD3 UR64, UPT, UPT, UR10, 0xe, URZ ;  /* 0x0000000e0a407890 */ /* 0x000fe4000fffe0ff */
[----:B------:R-:W-:-:S02]  /*d8d0*/  UIMAD UR40, UR54, UR10, UR54 ;  /* 0x0000000a362872a4 */ /* 0x000fc4000f8e0236 */
[----:B------:R-:W-:Y:S02]  /*d8e0*/  UIADD3 UR55, UPT, UPT, UR10, 0x8, URZ ;  /* 0x000000080a377890 */ /* 0x000fe4000fffe0ff */
[----:B------:R-:W-:Y:S02]  /*d8f0*/  UIADD3 UR61, UPT, UPT, UR10, 0xa, URZ ;  /* 0x0000000a0a3d7890 */ /* 0x000fe4000fffe0ff */
[----:B------:R-:W-:Y:S02]  /*d900*/  UIMAD UR42, UR59, UR58, UR58 ;  /* 0x0000003a3b2a72a4 */ /* 0x000fe4000f8e023a */
[----:B------:R-:W-:Y:S02]  /*d910*/  UIMAD UR57, UR12, UR64, UR64 ;  /* 0x000000400c3972a4 */ /* 0x000fe4000f8e0240 */
[----:B------:R-:W-:Y:S02]  /*d920*/  USHF.R.U32.HI UR56, URZ, 0x1, UR40 ;  /* 0x00000001ff387899 */ /* 0x000fe40008011628 */
[----:B------:R-:W-:-:S02]  /*d930*/  UIMAD UR41, UR55, UR61, UR61 ;  /* 0x0000003d372972a4 */ /* 0x000fc4000f8e023d */
[----:B------:R-:W-:Y:S02]  /*d940*/  USHF.R.U32.HI UR42, URZ, 0x1, UR42 ;  /* 0x00000001ff2a7899 */ /* 0x000fe4000801162a */
[----:B------:R-:W-:Y:S02]  /*d950*/  USHF.R.U32.HI UR40, URZ, 0x1, UR57 ;  /* 0x00000001ff287899 */ /* 0x000fe40008011639 */
[----:B------:R-:W-:Y:S02]  /*d960*/  UIADD3 UR57, UPT, UPT, UR54, UR56, URZ ;  /* 0x0000003836397290 */ /* 0x000fe4000fffe0ff */
[----:B------:R-:W-:Y:S02]  /*d970*/  USHF.R.U32.HI UR41, URZ, 0x1, UR41 ;  /* 0x00000001ff297899 */ /* 0x000fe40008011629 */
[----:B------:R-:W-:Y:S02]  /*d980*/  UIADD3 UR60, UPT, UPT, UR58, UR42, URZ ;  /* 0x0000002a3a3c7290 */ /* 0x000fe4000fffe0ff */
[----:B------:R-:W-:-:S02]  /*d990*/  ULOP3.LUT UR58, UR57, 0x7fffffff, URZ, 0xc0, !UPT ;  /* 0x7fffffff393a7892 */ /* 0x000fc4000f8ec0ff */
[----:B------:R-:W-:Y:S02]  /*d9a0*/  UIADD3 UR57, UPT, UPT, UR10, 0x3, UR57 ;  /* 0x000000030a397890 */ /* 0x000fe4000fffe039 */
[----:B------:R-:W-:Y:S02]  /*d9b0*/  UIADD3 UR63, UPT, UPT, UR61, UR41, URZ ;  /* 0x000000293d3f7290 */ /* 0x000fe4000fffe0ff */
[----:B------:R-:W-:Y:S02]  /*d9c0*/  ULOP3.LUT UR61, UR60, 0x7fffffff, URZ, 0xc0, !UPT ;  /* 0x7fffffff3c3d7892 */ /* 0x000fe4000f8ec0ff */
[----:B------:R-:W-:Y:S02]  /*d9d0*/  UIADD3 UR60, UPT, UPT, UR59, 0x3, UR60 ;  /* 0x000000033b3c7890 */ /* 0x000fe4000fffe03c */
[----:B------:R-:W-:Y:S02]  /*d9e0*/  UIADD3 UR59, UPT, UPT, UR59, UR57, URZ ;  /* 0x000000393b3b7290 */ /* 0x000fe4000fffe0ff */
[----:B------:R-:W-:-:S02]  /*d9f0*/  UIADD3 UR58, UPT, UPT, UR58, UR56, UR9 ;  /* 0x000000383a3a7290 */ /* 0x000fc4000fffe009 */
[----:B------:R-:W-:Y:S02]  /*da00*/  ULOP3.LUT UR57, UR57, 0x7ffffffe, URZ, 0xc0, !UPT ;  /* 0x7ffffffe39397892 */ /* 0x000fe4000f8ec0ff */
[----:B------:R-:W-:Y:S02]  /*da10*/  ULOP3.LUT UR59, UR59, 0x7ffffffe, URZ, 0xc0, !UPT ;  /* 0x7ffffffe3b3b7892 */ /* 0x000fe4000f8ec0ff */
[----:B------:R-:W-:Y:S02]  /*da20*/  UIADD3 UR11, UPT, UPT, UR10, 0x10, URZ ;  /* 0x000000100a0b7890 */ /* 0x000fe4000fffe0ff */
[----:B------:R-:W-:Y:S02]  /*da30*/  ULOP3.LUT UR10, UR63, 0x7fffffff, URZ, 0xc0, !UPT ;  /* 0x7fffffff3f0a7892 */ /* 0x000fe4000f8ec0ff */
[----:B------:R-:W-:Y:S02]  /*da40*/  UIADD3 UR63, UPT, UPT, UR55, 0x3, UR63 ;  /* 0x00000003373f7890 */ /* 0x000fe4000fffe03f */
[----:B------:R-:W-:-:S02]  /*da50*/  UIADD3 UR55, UPT, UPT, UR55, UR60, URZ ;  /* 0x0000003c37377290 */ /* 0x000fc4000fffe0ff */
[----:B------:R-:W-:Y:S02]  /*da60*/  UIADD3 UR57, UPT, UPT, UR59, UR57, UR58 ;  /* 0x000000393b397290 */ /* 0x000fe4000fffe03a */
[----:B------:R-:W-:Y:S02]  /*da70*/  UIADD3 UR54, UPT, UPT, UR64, UR40, URZ ;  /* 0x0000002840367290 */ /* 0x000fe4000fffe0ff */
        /* <DEDUP_REMOVED lines=20> */
.L_x_162:
        /* <DEDUP_REMOVED lines=29> */
.L_x_164:
[----:B------:R-:W-:-:S09]  /*dd90*/  UISETP.NE.OR UP0, UPT, UR10, UR43, UP0 ;  /* 0x0000002b0a00728c */ /* 0x000fd20008705670 */
[----:B------:R-:W-:Y:S05]  /*dda0*/  BRA.U !UP0, `(.L_x_160) ;  /* 0x0000000108407547 */ /* 0x000fea000b800000 */
.L_x_161:
        /* <DEDUP_REMOVED lines=16> */
.L_x_160:
        /* <DEDUP_REMOVED lines=16> */
.L_x_165:
        /* <DEDUP_REMOVED lines=13> */
.L_x_169:
        /* <DEDUP_REMOVED lines=52> */
.L_x_168:
        /* <DEDUP_REMOVED lines=29> */
.L_x_170:
[----:B------:R-:W-:-:S09]  /*e590*/  UISETP.NE.OR UP0, UPT, UR11, UR43, UP0 ;  /* 0x0000002b0b00728c */ /* 0x000fd20008705670 */
[----:B------:R-:W-:Y:S05]  /*e5a0*/  BRA.U !UP0, `(.L_x_166) ;  /* 0x0000000108407547 */ /* 0x000fea000b800000 */
.L_x_167:
        /* <DEDUP_REMOVED lines=16> */
.L_x_166:
        /* <DEDUP_REMOVED lines=14> */
.L_x_171:
        /* <DEDUP_REMOVED lines=13> */
.L_x_175:
        /* <DEDUP_REMOVED lines=52> */
.L_x_174:
        /* <DEDUP_REMOVED lines=29> */
.L_x_176:
[----:B------:R-:W-:-:S09]  /*ed70*/  UISETP.NE.OR UP0, UPT, UR12, UR43, UP0 ;  /* 0x0000002b0c00728c */ /* 0x000fd20008705670 */
[----:B------:R-:W-:Y:S05]  /*ed80*/  BRA.U !UP0, `(.L_x_172) ;  /* 0x0000000108407547 */ /* 0x000fea000b800000 */
.L_x_173:
        /* <DEDUP_REMOVED lines=16> */
.L_x_172:
[----:B------:R-:W-:Y:S01]  /*ee90*/  UISETP.GE.U32.AND UP4, UPT, UR5, 0x2, UPT ;  /* 0x000000020500788c */ /* 0x000fe2000bf86070 */
[----:B------:R-:W-:Y:S10]  /*eea0*/  BRA.U !UP2, `(.L_x_177) ;  /* 0x000000010a347547 */ /* 0x000ff4000b800000 */
        /* <DEDUP_REMOVED lines=13> */
.L_x_177:
        /* <DEDUP_REMOVED lines=13> */
.L_x_181:
        /* <DEDUP_REMOVED lines=11> */
[----:B------:R-:W-:-:S02]  /*f100*/  USHF.R.U32.HI UR55, URZ, 0x1, UR55 ;  /* 0x00000001ff377899 */ /* 0x000fc40008011637 */
[----:B------:R-:W-:Y:S02]  /*f110*/  UIADD3 UR63, UPT, UPT, UR62, UR56, URZ ;  /* 0x000000383e3f7290 */ /* 0x000fe4000fffe0ff */
[----:B------:R-:W-:Y:S02]  /*f120*/  ULOP3.LUT UR62, UR61, 0x7fffffff, URZ, 0xc0, !UPT ;  /* 0x7fffffff3d3e7892 */ /* 0x000fe4000f8ec0ff */
[----:B------:R-:W-:Y:S02]  /*f130*/  UIADD3 UR61, UPT, UPT, UR40, 0x3, UR61 ;  /* 0x00000003283d7890 */ /* 0x000fe4000fffe03d */
[----:B------:R-:W-:Y:S02]  /*f140*/  UIADD3 UR66, UPT, UPT, UR64, UR55, URZ ;  /* 0x0000003740427290 */ /* 0x000fe4000fffe0ff */
[----:B------:R-:W-:Y:S02]  /*f150*/  ULOP3.LUT UR64, UR63, 0x7fffffff, URZ, 0xc0, !UPT ;  /* 0x7fffffff3f407892 */ /* 0x000fe4000f8ec0ff */
[----:B------:R-:W-:-:S02]  /*f160*/  UIADD3 UR42, UPT, UPT, UR40, 0xc, URZ ;  /* 0x0000000c282a7890 */ /* 0x000fc4000fffe0ff */
[----:B------:R-:W-:Y:S02]  /*f170*/  UIADD3 UR67, UPT, UPT, UR40, 0xe, URZ ;  /* 0x0000000e28437890 */ /* 0x000fe4000fffe0ff */
[----:B------:R-:W-:Y:S02]  /*f180*/  UIADD3 UR63, UPT, UPT, UR59, 0x3, UR63 ;  /* 0x000000033b3f7890 */ /* 0x000fe4000fffe03f */
[----:B------:R-:W-:Y:S02]  /*f190*/  UIADD3 UR59, UPT, UPT, UR59, UR61, URZ ;  /* 0x0000003d3b3b7290 */ /* 0x000fe4000fffe0ff */
[----:B------:R-:W-:Y:S02]  /*f1a0*/  UIMAD UR54, UR42, UR67, UR67 ;  /* 0x000000432a3672a4 */ /* 0x000fe4000f8e0243 */
[----:B------:R-:W-:Y:S02]  /*f1b0*/  UIADD3 UR62, UPT, UPT, UR62, UR60, UR12 ;  /* 0x0000003c3e3e7290 */ /* 0x000fe4000fffe00c */
[----:B------:R-:W-:-:S02]  /*f1c0*/  ULOP3.LUT UR61, UR61, 0x7ffffffe, URZ, 0xc0, !UPT ;  /* 0x7ffffffe3d3d7892 */ /* 0x000fc4000f8ec0ff */
[----:B------:R-:W-:Y:S02]  /*f1d0*/  ULOP3.LUT UR59, UR59, 0x7ffffffe, URZ, 0xc0, !UPT ;  /* 0x7ffffffe3b3b7892 */ /* 0x000fe4000f8ec0ff */
[----:B------:R-:W-:Y:S02]  /*f1e0*/  UIADD3 UR41, UPT, UPT, UR40, 0x10, URZ ;  /* 0x0000001028297890 */ /* 0x000fe4000fffe0ff */
[----:B------:R-:W-:Y:S02]  /*f1f0*/  ULOP3.LUT UR40, UR66, 0x7fffffff, URZ, 0xc0, !UPT ;  /* 0x7fffffff42287892 */ /* 0x000fe4000f8ec0ff */
[----:B------:R-:W-:Y:S02]  /*f200*/  USHF.R.U32.HI UR54, URZ, 0x1, UR54 ;  /* 0x00000001ff367899 */ /* 0x000fe40008011636 */
        /* <DEDUP_REMOVED lines=24> */
.L_x_180:
        /* <DEDUP_REMOVED lines=29> */
.L_x_182:
[----:B------:R-:W-:-:S09]  /*f560*/  UISETP.NE.OR UP0, UPT, UR40, UR23, UP0 ;  /* 0x000000172800728c */ /* 0x000fd20008705670 */
[----:B------:R-:W-:Y:S05]  /*f570*/  BRA.U !UP0, `(.L_x_178) ;  /* 0x0000000108407547 */ /* 0x000fea000b800000 */
.L_x_179:
        /* <DEDUP_REMOVED lines=16> */
.L_x_178:
        /* <DEDUP_REMOVED lines=16> */
.L_x_183:
        /* <DEDUP_REMOVED lines=13> */
.L_x_187:
        /* <DEDUP_REMOVED lines=9> */
[----:B------:R-:W-:Y:S02]  /*f8e0*/  USHF.R.U32.HI UR58, URZ, 0x1, UR58 ;  /* 0x00000001ff3a7899 */ /* 0x000fe4000801163a */
[----:B------:R-:W-:Y:S02]  /*f8f0*/  USHF.R.U32.HI UR57, URZ, 0x1, UR57 ;  /* 0x00000001ff397899 */ /* 0x000fe40008011639 */
[----:B------:R-:W-:-:S02]  /*f900*/  UIADD3 UR60, UPT, UPT, UR59, UR62, URZ ;  /* 0x0000003e3b3c7290 */ /* 0x000fc4000fffe0ff */
[----:B------:R-:W-:Y:S02]  /*f910*/  UIADD3 UR66, UPT, UPT, UR63, UR58, URZ ;  /* 0x0000003a3f427290 */ /* 0x000fe4000fffe0ff */
[----:B------:R-:W-:Y:S02]  /*f920*/  UIADD3 UR67, UPT, UPT, UR64, UR57, URZ ;  /* 0x0000003940437290 */ /* 0x000fe4000fffe0ff */
[----:B------:R-:W-:Y:S02]  /*f930*/  UIADD3 UR64, UPT, UPT, UR41, 0x3, UR60 ;  /* 0x0000000329407890 */ /* 0x000fe4000fffe03c */
[----:B------:R-:W-:Y:S02]  /*f940*/  ULOP3.LUT UR63, UR60, 0x7fffffff, URZ, 0xc0, !UPT ;  /* 0x7fffffff3c3f7892 */ /* 0x000fe4000f8ec0ff */
        /* <DEDUP_REMOVED lines=36> */
.L_x_186:
        /* <DEDUP_REMOVED lines=29> */
.L_x_188:
[----:B------:R-:W-:-:S09]  /*fd60*/  UISETP.NE.OR UP0, UPT, UR41, UR26, UP0 ;  /* 0x0000001a2900728c */ /* 0x000fd20008705670 */
[----:B------:R-:W-:Y:S05]  /*fd70*/  BRA.U !UP0, `(.L_x_184) ;  /* 0x0000000108407547 */ /* 0x000fea000b800000 */
.L_x_185:
        /* <DEDUP_REMOVED lines=16> */
.L_x_184:
[----:B------:R-:W-:Y:S02]  /*fe80*/  UISETP.NE.AND UP1, UPT, UR38, URZ, UPT ;  /* 0x000000ff2600728c */ /* 0x000fe4000bf25270 */
[----:B------:R-:W-:-:S07]  /*fe90*/  UIADD3 UR41, UPT, UPT, UR11, UR53, UR52 ;  /* 0x000000350b297290 */ /* 0x000fce000fffe034 */
        /* <DEDUP_REMOVED lines=14> */
.L_x_189:
[----:B------:R-:W-:-:S04]  /*ff80*/  UIADD3 UR40, UPT, UPT, UR27, UR40, URZ ;  /* 0x000000281b287290 */ /* 0x000fc8000fffe0ff */
[----:B------:R-:W-:Y:S02]  /*ff90*/  UIMAD UR41, UR40, UR4, UR41 ;  /* 0x00000004282972a4 */ /* 0x000fe4000f8e0229 */
[----:B------:R-:W-:Y:S02]  /*ffa0*/  UIMAD UR40, UR40, UR4, UR48 ;  /* 0x00000004282872a4 */ /* 0x000fe4000f8e0230 */
[----:B------:R-:W-:Y:S02]  /*ffb0*/  ULEA UR41, UR41, UR29, 0x3 ;  /* 0x0000001d29297291 */ /* 0x000fe4000f8e18ff */
[----:B------:R-:W-:-:S07]  /*ffc0*/  ULEA UR40, UR40, UR29, 0x3 ;  /* 0x0000001d28287291 */ /* 0x000fce000f8e18ff */
[----:B012-4-:R-:W2:Y:S04]  /*ffd0*/  LDL.64 R4, [UR41] ;  /* 0x00000029ff047983 */ /* 0x017ea80008100a00 */
[----:B------:R-:W2:Y:S01]  /*ffe0*/  LDL.64 R6, [UR40] ;  /* 0x00000028ff067983 */ /* 0x000ea20008100a00 */
[----:B------:R-:W-:Y:S02]  /*fff0*/  UIADD3 UR12, UPT, UPT, UR39, UR12, URZ ;  /* 0x0000000c270c7290 */ /* 0x000fe4000fffe0ff */
[----:B------:R-:W-:Y:S02]  /*10000*/  UIADD3 UR53, UPT, UPT, UR10, UR46, UR53 ;  /* 0x0000002e0a357290 */ /* 0x000fe4000fffe035 */
[----:B------:R-:W-:Y:S01]  /*10010*/  UIMAD UR12, UR12, UR4, UR48 ;  /* 0x000000040c0c72a4 */ /* 0x000fe2000f8e0230 */
[----:B------:R-:W-:-:S03]  /*10020*/  UMOV UR60, 0x1 ;  /* 0x00000001003c7882 */ /* 0x000fc60000000000 */
[----:B------:R-:W-:Y:S01]  /*10030*/  ULEA UR12, UR12, UR29, 0x3 ;  /* 0x0000001d0c0c7291 */ /* 0x000fe2000f8e18ff */
[----:B--2---:R-:W-:-:S08]  /*10040*/  DFMA R4, R6, -UR14, R4 ;  /* 0x8000000e06047c2b */ /* 0x004fd00008000004 */
[----:B------:R0:W-:Y:S03]  /*10050*/  STL.64 [UR12], R4 ;  /* 0x00000004ff007987 */ /* 0x0001e60008100a0c */
.L_x_202:
[----:B------:R-:W-:Y:S01]  /*10060*/  UMOV UR12, URZ ;  /* 0x000000ff000c7c82 */ /* 0x000fe20008000000 */
[----:B------:R-:W-:Y:S01]  /*10070*/  UMOV UR10, URZ ;  /* 0x000000ff000a7c82 */ /* 0x000fe20008000000 */
        /* <DEDUP_REMOVED lines=11> */
.L_x_193:
        /* <DEDUP_REMOVED lines=52> */
.L_x_192:
        /* <DEDUP_REMOVED lines=29> */
.L_x_194:
[----:B------:R-:W-:-:S09]  /*10640*/  UISETP.NE.OR UP0, UPT, UR11, UR23, UP0 ;  /* 0x000000170b00728c */ /* 0x000fd20008705670 */
[----:B------:R-:W-:Y:S05]  /*10650*/  BRA.U !UP0, `(.L_x_190) ;  /* 0x0000000108407547 */ /* 0x000fea000b800000 */
.L_x_191:
        /* <DEDUP_REMOVED lines=16> */
.L_x_190:
        /* <DEDUP_REMOVED lines=14> */
.L_x_195:
        /* <DEDUP_REMOVED lines=13> */
.L_x_199:
        /* <DEDUP_REMOVED lines=52> */
.L_x_198:
        /* <DEDUP_REMOVED lines=29> */
.L_x_200:
[----:B------:R-:W-:-:S09]  /*10e20*/  UISETP.NE.OR UP0, UPT, UR12, UR26, UP0 ;  /* 0x0000001a0c00728c */ /* 0x000fd20008705670 */
[----:B------:R-:W-:Y:S05]  /*10e30*/  BRA.U !UP0, `(.L_x_196) ;  /* 0x0000000108407547 */ /* 0x000fea000b800000 */
.L_x_197:
        /* <DEDUP_REMOVED lines=16> */
.L_x_196:
        /* <DEDUP_REMOVED lines=14> */
.L_x_201:
[----:B------:R-:W-:-:S04]  /*11020*/  UIADD3 UR12, UPT, UPT, -UR60, UR28, URZ ;  /* 0x0000001c3c0c7290 */ /* 0x000fc8000fffe1ff */
[----:B------:R-:W-:-:S04]  /*11030*/  UIADD3 UR11, UPT, UPT, UR11, UR12, UR25 ;  /* 0x0000000c0b0b7290 */ /* 0x000fc8000fffe019 */
[----:B------:R-:W-:Y:S02]  /*11040*/  UIMAD UR40, UR11, UR4, UR53 ;  /* 0x000000040b2872a4 */ /* 0x000fe4000f8e0235 */
[----:B------:R-:W-:Y:S02]  /*11050*/  UIMAD UR11, UR11, UR4, UR48 ;  /* 0x000000040b0b72a4 */ /* 0x000fe4000f8e0230 */
[----:B------:R-:W-:Y:S02]  /*11060*/  ULEA UR40, UR40, UR29, 0x3 ;  /* 0x0000001d28287291 */ /* 0x000fe4000f8e18ff */
[----:B------:R-:W-:-:S07]  /*11070*/  ULEA UR11, UR11, UR29, 0x3 ;  /* 0x0000001d0b0b7291 */ /* 0x000fce000f8e18ff */
[----:B0-----:R-:W2:Y:S04]  /*11080*/  LDL.64 R4, [UR40] ;  /* 0x00000028ff047983 */ /* 0x001ea80008100a00 */
[----:B------:R-:W2:Y:S01]  /*11090*/  LDL.64 R6, [UR11] ;  /* 0x0000000bff067983 */ /* 0x000ea20008100a00 */
[----:B------:R-:W-:Y:S02]  /*110a0*/  UIADD3 UR10, UPT, UPT, UR10, UR12, UR24 ;  /* 0x0000000c0a0a7290 */ /* 0x000fe4000fffe018 */
[----:B------:R-:W-:Y:S02]  /*110b0*/  UIADD3 UR60, UPT, UPT, UR60, 0x1, URZ ;  /* 0x000000013c3c7890 */ /* 0x000fe4000fffe0ff */
[----:B------:R-:W-:Y:S02]  /*110c0*/  UIMAD UR10, UR10, UR4, UR48 ;  /* 0x000000040a0a72a4 */ /* 0x000fe4000f8e0230 */
[----:B------:R-:W-:-:S02]  /*110d0*/  UISETP.NE.AND UP0, UPT, UR60, UR28, UPT ;  /* 0x0000001c3c00728c */ /* 0x000fc4000bf05270 */
[----:B------:R-:W-:Y:S01]  /*110e0*/  ULEA UR10, UR10, UR29, 0x3 ;  /* 0x0000001d0a0a7291 */ /* 0x000fe2000f8e18ff */
[----:B--2---:R-:W-:-:S08]  /*110f0*/  DFMA R4, R6, -UR16, R4 ;  /* 0x8000001006047c2b */ /* 0x004fd00008000004 */
[----:B------:R1:W-:Y:S01]  /*11100*/  STL.64 [UR10], R4 ;  /* 0x00000004ff007987 */ /* 0x0003e20008100a0a */
[----:B------:R-:W-:Y:S05]  /*11110*/  BRA.U UP0, `(.L_x_202) ;  /* 0xffffffed00d07547 */ /* 0x000fea000b83ffff */
[----:B------:R-:W-:Y:S01]  /*11120*/  UIADD3 UR49, UPT, UPT, UR49, UR9, URZ ;  /* 0x0000000931317290 */ /* 0x000fe2000fffe0ff */
[----:B------:R-:W-:Y:S01]  /*11130*/  UMOV UR62, 0x1 ;  /* 0x00000001003e7882 */ /* 0x000fe20000000000 */
[----:B------:R-:W-:-:S10]  /*11140*/  UMOV UR41, UR28 ;  /* 0x0000001c00297c82 */ /* 0x000fd40008000000 */
.L_x_217:
[----:B------:R-:W-:-:S09]  /*11150*/  UISETP.GE.AND UP0, UPT, UR28, UR62, UPT ;  /* 0x0000003e1c00728c */ /* 0x000fd2000bf06270 */
[----:B0-----:R-:W-:Y:S05]  /*11160*/  BRA.U !UP0, `(.L_x_203) ;  /* 0x0000001108487547 */ /* 0x001fea000b800000 */
[----:B------:R-:W-:-:S04]  /*11170*/  UIADD3 UR9, UPT, UPT, -UR62, UR28, URZ ;  /* 0x0000001c3e097290 */ /* 0x000fc8000fffe1ff */
[----:B------:R-:W-:-:S04]  /*11180*/  UIMAD UR9, UR9, UR9, UR9 ;  /* 0x00000009090972a4 */ /* 0x000fc8000f8e0209 */
[----:B------:R-:W-:-:S03]  /*11190*/  ULEA.HI UR42, UR9, UR9, URZ, 0x1 ;  /* 0x00000009092a7291 */ /* 0x000fc6000f8f08ff */
[----:B------:R-:W-:Y:S01]  /*111a0*/  UMOV UR9, URZ ;  /* 0x000000ff00097c82 */ /* 0x000fe20008000000 */
[----:B------:R-:W-:-:S12]  /*111b0*/  USHF.R.S32.HI UR42, URZ, 0x1, UR42 ;  /* 0x00000001ff2a7899 */ /* 0x000fd8000801142a */
.L_x_216:
[----:B------:R-:W-:Y:S01]  /*111c0*/  UMOV UR12, URZ ;  /* 0x000000ff000c7c82 */ /* 0x000fe20008000000 */
[----:B------:R-:W-:Y:S01]  /*111d0*/  UMOV UR10, URZ ;  /* 0x000000ff000a7c82 */ /* 0x000fe20008000000 */
[----:B0-----:R-:W-:Y:S05]  /*111e0*/  BRA.U !UP4, `(.L_x_204) ;  /* 0x000000050cb47547 */ /* 0x001fea000b800000 */
        /* <DEDUP_REMOVED lines=10> */
.L_x_207:
        /* <DEDUP_REMOVED lines=52> */
.L_x_206:
        /* <DEDUP_REMOVED lines=29> */
.L_x_208:
[----:B------:R-:W-:-:S09]  /*117a0*/  UISETP.NE.OR UP0, UPT, UR11, UR23, UP0 ;  /* 0x000000170b00728c */ /* 0x000fd20008705670 */
[----:B------:R-:W-:Y:S05]  /*117b0*/  BRA.U !UP0, `(.L_x_204) ;  /* 0x0000000108407547 */ /* 0x000fea000b800000 */
.L_x_205:
        /* <DEDUP_REMOVED lines=16> */
.L_x_204:
        /* <DEDUP_REMOVED lines=14> */
.L_x_209:
        /* <DEDUP_REMOVED lines=13> */
.L_x_213:
        /* <DEDUP_REMOVED lines=52> */
.L_x_212:
        /* <DEDUP_REMOVED lines=29> */
.L_x_214:
[----:B------:R-:W-:-:S09]  /*11f80*/  UISETP.NE.OR UP0, UPT, UR12, UR26, UP0 ;  /* 0x0000001a0c00728c */ /* 0x000fd20008705670 */
[----:B------:R-:W-:Y:S05]  /*11f90*/  BRA.U !UP0, `(.L_x_210) ;  /* 0x0000000108407547 */ /* 0x000fea000b800000 */
.L_x_211:
        /* <DEDUP_REMOVED lines=16> */
.L_x_210:
        /* <DEDUP_REMOVED lines=14> */
.L_x_215:
[----:B------:R-:W-:-:S04]  /*12180*/  UIADD3 UR12, UPT, UPT, UR28, -UR62, -UR9 ;  /* 0x8000003e1c0c7290 */ /* 0x000fc8000fffe809 */
[----:B------:R-:W-:-:S04]  /*12190*/  UIADD3 UR12, UPT, UPT, UR42, UR12, URZ ;  /* 0x0000000c2a0c7290 */ /* 0x000fc8000fffe0ff */
[----:B------:R-:W-:-:S04]  /*121a0*/  UIADD3 UR11, UPT, UPT, UR12, UR11, URZ ;  /* 0x0000000b0c0b7290 */ /* 0x000fc8000fffe0ff */
[----:B------:R-:W-:Y:S02]  /*121b0*/  UIMAD UR40, UR11, UR4, UR49 ;  /* 0x000000040b2872a4 */ /* 0x000fe4000f8e0231 */
[----:B------:R-:W-:Y:S02]  /*121c0*/  UIMAD UR11, UR11, UR4, UR48 ;  /* 0x000000040b0b72a4 */ /* 0x000fe4000f8e0230 */
[----:B------:R-:W-:Y:S02]  /*121d0*/  ULEA UR40, UR40, UR29, 0x3 ;  /* 0x0000001d28287291 */ /* 0x000fe4000f8e18ff */
[----:B------:R-:W-:-:S07]  /*121e0*/  ULEA UR11, UR11, UR29, 0x3 ;  /* 0x0000001d0b0b7291 */ /* 0x000fce000f8e18ff */
[----:B-1----:R-:W2:Y:S04]  /*121f0*/  LDL.64 R4, [UR40] ;  /* 0x00000028ff047983 */ /* 0x002ea80008100a00 */
[----:B------:R-:W2:Y:S01]  /*12200*/  LDL.64 R6, [UR11] ;  /* 0x0000000bff067983 */ /* 0x000ea20008100a00 */
[----:B------:R-:W-:Y:S02]  /*12210*/  UIADD3 UR10, UPT, UPT, UR12, UR10, URZ ;  /* 0x0000000a0c0a7290 */ /* 0x000fe4000fffe0ff */
[----:B------:R-:W-:Y:S02]  /*12220*/  UIADD3 UR9, UPT, UPT, UR9, 0x1, URZ ;  /* 0x0000000109097890 */ /* 0x000fe4000fffe0ff */
[----:B------:R-:W-:Y:S02]  /*12230*/  UIMAD UR10, UR10, UR4, UR48 ;  /* 0x000000040a0a72a4 */ /* 0x000fe4000f8e0230 */
[----:B------:R-:W-:-:S02]  /*12240*/  UISETP.NE.AND UP0, UPT, UR9, UR41, UPT ;  /* 0x000000290900728c */ /* 0x000fc4000bf05270 */
[----:B------:R-:W-:Y:S01]  /*12250*/  ULEA UR10, UR10, UR29, 0x3 ;  /* 0x0000001d0a0a7291 */ /* 0x000fe2000f8e18ff */
[----:B--2---:R-:W-:-:S08]  /*12260*/  DFMA R4, R6, -UR18, R4 ;  /* 0x8000001206047c2b */ /* 0x004fd00008000004 */
[----:B------:R0:W-:Y:S01]  /*12270*/  STL.64 [UR10], R4 ;  /* 0x00000004ff007987 */ /* 0x0001e20008100a0a */
[----:B------:R-:W-:Y:S05]  /*12280*/  BRA.U UP0, `(.L_x_216) ;  /* 0xffffffed00cc7547 */ /* 0x000fea000b83ffff */
.L_x_203:
[----:B------:R-:W-:Y:S02]  /*12290*/  UIADD3 UR62, UPT, UPT, UR62, 0x1, URZ ;  /* 0x000000013e3e7890 */ /* 0x000fe4000fffe0ff */
[----:B------:R-:W-:Y:S02]  /*122a0*/  UIADD3 UR41, UPT, UPT, UR41, -0x1, URZ ;  /* 0xffffffff29297890 */ /* 0x000fe4000fffe0ff */
[----:B------:R-:W-:-:S09]  /*122b0*/  UISETP.NE.AND UP0, UPT, UR62, UR35, UPT ;  /* 0x000000233e00728c */ /* 0x000fd2000bf05270 */
[----:B------:R-:W-:Y:S05]  /*122c0*/  BRA.U UP0, `(.L_x_217) ;  /* 0xffffffed00a07547 */ /* 0x000fea000b83ffff */
[----:B------:R-:W-:-:S09]  /*122d0*/  UISETP.NE.AND UP0, UPT, UR8, UR51, UPT ;  /* 0x000000330800728c */ /* 0x000fd2000bf05270 */
[----:B------:R-:W-:Y:S05]  /*122e0*/  BRA.U UP0, `(.L_x_218) ;  /* 0xffffffad00107547 */ /* 0x000fea000b83ffff */
.L_x_153:
[----:B------:R-:W-:Y:S02]  /*122f0*/  UISETP.NE.AND UP0, UPT, UR6, UR7, UPT ;  /* 0x000000070600728c */ /* 0x000fe4000bf05270 */
[----:B------:R-:W-:Y:S02]  /*12300*/  UIADD3 UR9, UPT, UPT, UR6, 0x1, URZ ;  /* 0x0000000106097890 */ /* 0x000fe4000fffe0ff */
[----:B------:R-:W-:Y:S02]  /*12310*/  ULOP3.LUT UR8, URZ, UR6, URZ, 0x33, !UPT ;  /* 0x00000006ff087292 */ /* 0x000fe4000f8e33ff */
[----:B------:R-:W-:-:S03]  /*12320*/  UIADD3 UR51, UPT, UPT, UR51, -0x1, URZ ;  /* 0xffffffff33337890 */ /* 0x000fc6000fffe0ff */
[----:B------:R-:W-:Y:S01]  /*12330*/  UMOV UR6, UR9 ;  /* 0x0000000900067c82 */ /* 0x000fe20008000000 */
[----:B------:R-:W-:Y:S08]  /*12340*/  BRA.U UP0, `(.L_x_219) ;  /* 0xffffffa900c07547 */ /* 0x000ff0000b83ffff */
[----:B------:R-:W-:Y:S02]  /*12350*/  UISETP.LT.AND UP0, UPT, UR32, 0x1, UPT ;  /* 0x000000012000788c */ /* 0x000fe4000bf01270 */
[----:B------:R-:W-:Y:S02]  /*12360*/  UIADD3 UR7, UPT, UPT, UR7, 0x1, URZ ;  /* 0x0000000107077890 */ /* 0x000fe4000fffe0ff */
[----:B------:R-:W-:-:S04]  /*12370*/  USEL UR6, UR32, 0x1, !UP0 ;  /* 0x0000000120067887 */ /* 0x000fc8000c000000 */
[----:B------:R-:W-:-:S09]  /*12380*/  UISETP.NE.AND UP0, UPT, UR7, UR6, UPT ;  /* 0x000000060700728c */ /* 0x000fd2000bf05270 */
[----:B------:R-:W-:Y:S05]  /*12390*/  BRA.U UP0, `(.L_x_220) ;  /* 0xffffffa900947547 */ /* 0x000fea000b83ffff */
[----:B------:R-:W-:Y:S02]  /*123a0*/  UIADD3 UR7, UPT, UPT, UR28, -0x1, URZ ;  /* 0xffffffff1c077890 */ /* 0x000fe4000fffe0ff */
[----:B------:R-:W-:Y:S02]  /*123b0*/  UIADD3 UR45, UPT, UPT, UR32, 0x1, URZ ;  /* 0x00000001202d7890 */ /* 0x000fe4000fffe0ff */
[----:B------:R-:W-:Y:S02]  /*123c0*/  USHF.L.U32 UR6, UR7, 0x1, URZ ;  /* 0x0000000107067899 */ /* 0x000fe400080006ff */
[----:B------:R-:W-:Y:S02]  /*123d0*/  ULOP3.LUT UR44, UR5, 0x3, URZ, 0xc0, !UPT ;  /* 0x00000003052c7892 */ /* 0x000fe4000f8ec0ff */
[----:B------:R-:W-:Y:S02]  /*123e0*/  UIMAD UR6, UR7, UR28, -UR6 ;  /* 0x0000001c070672a4 */ /* 0x000fe4000f8e0a06 */
[----:B012-4-:R-:W0:Y:S01]  /*123f0*/  I2F.F64 R4, UR7 ;  /* 0x0000000700047d12 */ /* 0x017e220008201c00 */
[----:B------:R-:W-:-:S02]  /*12400*/  ULOP3.LUT UR41, UR5, 0x7ffffffc, URZ, 0xc0, !UPT ;  /* 0x7ffffffc05297892 */ /* 0x000fc4000f8ec0ff */
[----:B------:R-:W-:Y:S02]  /*12410*/  ULEA.HI UR40, UR6, UR6, URZ, 0x1 ;  /* 0x0000000606287291 */ /* 0x000fe4000f8f08ff */
[----:B------:R-:W-:Y:S02]  /*12420*/  UIADD3 UR43, UPT, UPT, UR25, UR28, URZ ;  /* 0x0000001c192b7290 */ /* 0x000fe4000fffe0ff */
[----:B------:R-:W-:Y:S01]  /*12430*/  USHF.R.S32.HI UR40, URZ, 0x1, UR40 ;  /* 0x00000001ff287899 */ /* 0x000fe20008011428 */
[----:B------:R-:W-:Y:S01]  /*12440*/  UMOV UR7, URZ ;  /* 0x000000ff00077c82 */ /* 0x000fe20008000000 */
[----:B0-----:R-:W-:-:S11]  /*12450*/  DMUL R4, R42, R4 ;  /* 0x000000042a047228 */ /* 0x001fd60000000000 */
.L_x_324:
[----:B------:R-:W-:-:S09]  /*12460*/  UISETP.GE.AND UP0, UPT, UR32, UR7, UPT ;  /* 0x000000072000728c */ /* 0x000fd2000bf06270 */
[----:B01----:R-:W-:Y:S05]  /*12470*/  BRA.U !UP0, `(.L_x_221) ;  /* 0x0000008908587547 */ /* 0x003fea000b800000 */
[----:B------:R-:W0:Y:S01]  /*12480*/  I2F.F64.U32 R6, UR7 ;  /* 0x0000000700067d12 */ /* 0x000e220008201800 */
[----:B------:R-:W-:Y:S01]  /*12490*/  UIADD3 UR42, UPT, UPT, UR32, -0x1, URZ ;  /* 0xffffffff202a7890 */ /* 0x000fe2000fffe0ff */
[----:B------:R-:W-:Y:S01]  /*124a0*/  UMOV UR6, URZ ;  /* 0x000000ff00067c82 */ /* 0x000fe20008000000 */
[----:B0-----:R-:W-:-:S11]  /*124b0*/  DMUL R6, R42, R6 ;  /* 0x000000062a067228 */ /* 0x001fd60000000000 */
.L_x_323:
[----:B01----:R-:W0:Y:S01]  /*124c0*/  I2F.F64.U32 R8, UR6 ;  /* 0x0000000600087d12 */ /* 0x003e220008201800 */
[----:B------:R-:W-:Y:S02]  /*124d0*/  UISETP.GE.U32.AND UP0, UPT, UR42, 0x3, UPT ;  /* 0x000000032a00788c */ /* 0x000fe4000bf06070 */
[----:B------:R-:W-:Y:S02]  /*124e0*/  UIADD3 UR57, UPT, UPT, UR32, -UR7, -UR6 ;  /* 0x8000000720397290 */ /* 0x000fe4000fffe806 */
[----:B------:R-:W-:Y:S01]  /*124f0*/  UIADD3 UR6, UPT, UPT, UR6, 0x1, URZ ;  /* 0x0000000106067890 */ /* 0x000fe2000fffe0ff */
[----:B------:R-:W-:Y:S01]  /*12500*/  UMOV UR10, URZ ;  /* 0x000000ff000a7c82 */ /* 0x000fe20008000000 */
[----:B------:R-:W-:Y:S02]  /*12510*/  UMOV UR8, URZ ;  /* 0x000000ff00087c82 */ /* 0x000fe40008000000 */
[----:B------:R-:W-:Y:S01]  /*12520*/  UISETP.NE.AND UP4, UPT, UR6, UR45, UPT ;  /* 0x0000002d0600728c */ /* 0x000fe2000bf85270 */
[----:B0-----:R-:W-:Y:S01]  /*12530*/  DMUL R8, R42, R8 ;  /* 0x000000082a087228 */ /* 0x001fe20000000000 */
        /* <DEDUP_REMOVED lines=12> */
.L_x_225:
        /* <DEDUP_REMOVED lines=52> */
.L_x_224:
        /* <DEDUP_REMOVED lines=29> */
.L_x_226:
[----:B------:R-:W-:-:S09]  /*12b10*/  UISETP.NE.OR UP0, UPT, UR9, UR11, UP0 ;  /* 0x0000000b0900728c */ /* 0x000fd20008705670 */
[----:B------:R-:W-:Y:S05]  /*12b20*/  BRA.U !UP0, `(.L_x_222) ;  /* 0x0000000108407547 */ /* 0x000fea000b800000 */
.L_x_223:
        /* <DEDUP_REMOVED lines=16> */
.L_x_222:
[----:B------:R-:W-:Y:S02]  /*12c30*/  ULOP3.LUT UR46, UR32, 0x3, URZ, 0xc0, !UPT ;  /* 0x00000003202e7892 */ /* 0x000fe4000f8ec0ff */
[----:B------:R-:W-:Y:S02]  /*12c40*/  UIADD3 UR11, UPT, UPT, UR32, -UR7, URZ ;  /* 0x80000007200b7290 */ /* 0x000fe4000fffe0ff */
[----:B------:R-:W-:Y:S02]  /*12c50*/  UISETP.NE.AND UP0, UPT, UR46, URZ, UPT ;  /* 0x000000ff2e00728c */ /* 0x000fe4000bf05270 */
[----:B------:R-:W-:-:S04]  /*12c60*/  UIMAD UR9, UR11, UR11, UR11 ;  /* 0x0000000b0b0972a4 */ /* 0x000fc8000f8e020b */
[----:B------:R-:W-:-:S04]  /*12c70*/  ULEA.HI UR9, UR9, UR9, URZ, 0x1 ;  /* 0x0000000909097291 */ /* 0x000fc8000f8f08ff */
[----:B------:R-:W-:-:S04]  /*12c80*/  USHF.R.S32.HI UR9, URZ, 0x1, UR9 ;  /* 0x00000001ff097899 */ /* 0x000fc80008011409 */
[----:B------:R-:W-:Y:S01]  /*12c90*/  UIADD3 UR47, UPT, UPT, UR9, UR57, URZ ;  /* 0x00000039092f7290 */ /* 0x000fe2000fffe0ff */
[----:B------:R-:W-:Y:S11]  /*12ca0*/  BRA.U !UP0, `(.L_x_227) ;  /* 0x0000000108347547 */ /* 0x000ff6000b800000 */
        /* <DEDUP_REMOVED lines=13> */
.L_x_227:
[----:B------:R-:W-:Y:S02]  /*12d80*/  UISETP.NE.AND UP1, UPT, UR32, 0x1, UPT ;  /* 0x000000012000788c */ /* 0x000fe4000bf25270 */
[----:B------:R-:W-:-:S03]  /*12d90*/  UIADD3 UR46, UPT, UPT, UR47, UR8, URZ ;  /* 0x000000082f2e7290 */ /* 0x000fc6000fffe0ff */
[----:B------:R-:W-:-:S04]  /*12da0*/  UMOV UR8, URZ ;  /* 0x000000ff00087c82 */ /* 0x000fc80008000000 */
[----:B------:R-:W-:Y:S05]  /*12db0*/  BRA.U !UP1, `(.L_x_228) ;  /* 0x0000000909087547 */ /* 0x000fea000b800000 */
[----:B------:R-:W-:Y:S01]  /*12dc0*/  UIADD3 UR8, UPT, UPT, UR32, -0x2, URZ ;  /* 0xfffffffe20087890 */ /* 0x000fe2000fffe0ff */
[----:B------:R-:W-:-:S03]  /*12dd0*/  UMOV UR10, URZ ;  /* 0x000000ff000a7c82 */ /* 0x000fc60008000000 */
[----:B------:R-:W-:-:S03]  /*12de0*/  UISETP.GE.U32.AND UP0, UPT, UR8, 0x3, UPT ;  /* 0x000000030800788c */ /* 0x000fc6000bf06070 */
[----:B------:R-:W-:-:S06]  /*12df0*/  UMOV UR8, URZ ;  /* 0x000000ff00087c82 */ /* 0x000fcc0008000000 */
        /* <DEDUP_REMOVED lines=11> */
.L_x_232:
        /* <DEDUP_REMOVED lines=52> */
.L_x_231:
        /* <DEDUP_REMOVED lines=29> */
.L_x_233:
[----:B------:R-:W-:-:S09]  /*133c0*/  UISETP.NE.OR UP0, UPT, UR9, UR13, UP0 ;  /* 0x0000000d0900728c */ /* 0x000fd20008705670 */
[----:B------:R-:W-:Y:S05]  /*133d0*/  BRA.U !UP0, `(.L_x_229) ;  /* 0x0000000108407547 */ /* 0x000fea000b800000 */
.L_x_230:
        /* <DEDUP_REMOVED lines=16> */
.L_x_229:
        /* <DEDUP_REMOVED lines=16> */
.L_x_228:
[----:B------:R-:W-:-:S03]  /*135e0*/  UIADD3 UR47, UPT, UPT, UR47, UR8, URZ ;  /* 0x000000082f2f7290 */ /* 0x000fc6000fffe0ff */
[----:B------:R-:W-:Y:S01]  /*135f0*/  UMOV UR8, URZ ;  /* 0x000000ff00087c82 */ /* 0x000fe20008000000 */
[----:B------:R-:W-:Y:S08]  /*13600*/  BRA.U !UP1, `(.L_x_234) ;  /* 0x0000000909087547 */ /* 0x000ff0000b800000 */
        /* <DEDUP_REMOVED lines=15> */
.L_x_238:
        /* <DEDUP_REMOVED lines=52> */
.L_x_237:
        /* <DEDUP_REMOVED lines=29> */
.L_x_239:
[----:B------:R-:W-:-:S09]  /*13c10*/  UISETP.NE.OR UP0, UPT, UR9, UR13, UP0 ;  /* 0x0000000d0900728c */ /* 0x000fd20008705670 */
[----:B------:R-:W-:Y:S05]  /*13c20*/  BRA.U !UP0, `(.L_x_235) ;  /* 0x0000000108407547 */ /* 0x000fea000b800000 */
.L_x_236:
        /* <DEDUP_REMOVED lines=16> */
.L_x_235:
        /* <DEDUP_REMOVED lines=16> */
.L_x_234:
[----:B------:R-:W-:-:S04]  /*13e30*/  UIADD3 UR9, UPT, UPT, UR42, -UR7, URZ ;  /* 0x800000072a097290 */ /* 0x000fc8000fffe0ff */
[----:B------:R-:W-:-:S04]  /*13e40*/  UIMAD UR9, UR11, UR9, URZ ;  /* 0x000000090b0972a4 */ /* 0x000fc8000f8e02ff */
[----:B------:R-:W-:-:S04]  /*13e50*/  ULEA.HI UR9, UR9, UR9, URZ, 0x1 ;  /* 0x0000000909097291 */ /* 0x000fc8000f8f08ff */
[----:B------:R-:W-:-:S04]  /*13e60*/  USHF.R.S32.HI UR9, URZ, 0x1, UR9 ;  /* 0x00000001ff097899 */ /* 0x000fc80008011409 */
[----:B------:R-:W-:-:S04]  /*13e70*/  UIADD3 UR50, UPT, UPT, UR9, UR57, URZ ;  /* 0x0000003909327290 */ /* 0x000fc8000fffe0ff */
        /* <DEDUP_REMOVED lines=18> */
.L_x_244:
[----:B------:R-:W-:Y:S02]  /*13fa0*/  UIADD3 UR52, UPT, UPT, UR9, 0x2, URZ ;  /* 0x0000000209347890 */ /* 0x000fe4000fffe0ff */
[----:B------:R-:W-:Y:S02]  /*13fb0*/  UIADD3 UR53, UPT, UPT, UR9, 0x8, URZ ;  /* 0x0000000809357890 */ /* 0x000fe4000fffe0ff */
[----:B------:R-:W-:Y:S02]  /*13fc0*/  UIADD3 UR60, UPT, UPT, UR9, 0xa, URZ ;  /* 0x0000000a093c7890 */ /* 0x000fe4000fffe0ff */
[----:B------:R-:W-:Y:S02]  /*13fd0*/  UIADD3 UR58, UPT, UPT, UR9, 0x4, URZ ;  /* 0x00000004093a7890 */ /* 0x000fe4000fffe0ff */
[----:B------:R-:W-:Y:S02]  /*13fe0*/  UIADD3 UR56, UPT, UPT, UR9, 0x6, URZ ;  /* 0x0000000609387890 */ /* 0x000fe4000fffe0ff */
[----:B------:R-:W-:-:S02]  /*13ff0*/  UIADD3 UR11, UPT, UPT, UR9, 0xc, URZ ;  /* 0x0000000c090b7890 */ /* 0x000fc4000fffe0ff */
[----:B------:R-:W-:Y:S02]  /*14000*/  UIADD3 UR63, UPT, UPT, UR9, 0xe, URZ ;  /* 0x0000000e093f7890 */ /* 0x000fe4000fffe0ff */
[----:B------:R-:W-:Y:S02]  /*14010*/  UIMAD UR12, UR52, UR9, UR52 ;  /* 0x00000009340c72a4 */ /* 0x000fe4000f8e0234 */
[----:B------:R-:W-:Y:S02]  /*14020*/  UIMAD UR48, UR53, UR60, UR60 ;  /* 0x0000003c353072a4 */ /* 0x000fe4000f8e023c */
[----:B------:R-:W-:Y:S02]  /*14030*/  UIMAD UR51, UR58, UR56, UR56 ;  /* 0x000000383a3372a4 */ /* 0x000fe4000f8e0238 */
[----:B------:R-:W-:Y:S02]  /*14040*/  UIMAD UR55, UR11, UR63, UR63 ;  /* 0x0000003f0b3772a4 */ /* 0x000fe4000f8e023f */
[----:B------:R-:W-:-:S02]  /*14050*/  USHF.R.U32.HI UR54, URZ, 0x1, UR12 ;  /* 0x00000001ff367899 */ /* 0x000fc4000801160c */
[----:B------:R-:W-:Y:S02]  /*14060*/  USHF.R.U32.HI UR12, URZ, 0x1, UR48 ;  /* 0x00000001ff0c7899 */ /* 0x000fe40008011630 */
[----:B------:R-:W-:Y:S02]  /*14070*/  USHF.R.U32.HI UR51, URZ, 0x1, UR51 ;  /* 0x00000001ff337899 */ /* 0x000fe40008011633 */
[----:B------:R-:W-:Y:S02]  /*14080*/  USHF.R.U32.HI UR48, URZ, 0x1, UR55 ;  /* 0x00000001ff307899 */ /* 0x000fe40008011637 */
[----:B------:R-:W-:Y:S02]  /*14090*/  UIADD3 UR55, UPT, UPT, UR52, UR54, URZ ;  /* 0x0000003634377290 */ /* 0x000fe4000fffe0ff */
        /* <DEDUP_REMOVED lines=36> */
.L_x_243:
        /* <DEDUP_REMOVED lines=29> */
.L_x_245:
[----:B------:R-:W-:-:S09]  /*144b0*/  UISETP.NE.OR UP0, UPT, UR9, UR13, UP0 ;  /* 0x0000000d0900728c */ /* 0x000fd20008705670 */
[----:B------:R-:W-:Y:S05]  /*144c0*/  BRA.U !UP0, `(.L_x_241) ;  /* 0x0000000108407547 */ /* 0x000fea000b800000 */
.L_x_242:
        /* <DEDUP_REMOVED lines=16> */
.L_x_241:
        /* <DEDUP_REMOVED lines=16> */
.L_x_240:
        /* <DEDUP_REMOVED lines=14> */
.L_x_249:
        /* <DEDUP_REMOVED lines=52> */
.L_x_248:
        /* <DEDUP_REMOVED lines=29> */
.L_x_250:
[----:B------:R-:W-:-:S09]  /*14cc0*/  UISETP.NE.OR UP0, UPT, UR10, UR23, UP0 ;  /* 0x000000170a00728c */ /* 0x000fd20008705670 */
[----:B------:R-:W-:Y:S05]  /*14cd0*/  BRA.U !UP0, `(.L_x_246) ;  /* 0x0000000108407547 */ /* 0x000fea000b800000 */
.L_x_247:
        /* <DEDUP_REMOVED lines=16> */
.L_x_246:
        /* <DEDUP_REMOVED lines=16> */
.L_x_251:
        /* <DEDUP_REMOVED lines=13> */
.L_x_255:
        /* <DEDUP_REMOVED lines=52> */
.L_x_254:
        /* <DEDUP_REMOVED lines=29> */
.L_x_256:
[----:B------:R-:W-:-:S09]  /*154c0*/  UISETP.NE.OR UP0, UPT, UR11, UR26, UP0 ;  /* 0x0000001a0b00728c */ /* 0x000fd20008705670 */
[----:B------:R-:W-:Y:S05]  /*154d0*/  BRA.U !UP0, `(.L_x_252) ;  /* 0x0000000108407547 */ /* 0x000fea000b800000 */
.L_x_253:
        /* <DEDUP_REMOVED lines=16> */
.L_x_252:
        /* <DEDUP_REMOVED lines=16> */
.L_x_257:
        /* <DEDUP_REMOVED lines=16> */
.L_x_262:
        /* <DEDUP_REMOVED lines=52> */
.L_x_261:
        /* <DEDUP_REMOVED lines=29> */
.L_x_263:
[----:B------:R-:W-:-:S09]  /*15cf0*/  UISETP.NE.OR UP0, UPT, UR12, UR41, UP0 ;  /* 0x000000290c00728c */ /* 0x000fd20008705670 */
[----:B------:R-:W-:Y:S05]  /*15d00*/  BRA.U !UP0, `(.L_x_259) ;  /* 0x0000000108407547 */ /* 0x000fea000b800000 */
.L_x_260:
        /* <DEDUP_REMOVED lines=16> */
.L_x_259:
        /* <DEDUP_REMOVED lines=15> */
.L_x_258:
[----:B------:R-:W-:Y:S02]  /*15f00*/  UIADD3 UR12, UPT, UPT, UR27, UR10, URZ ;  /* 0x0000000a1b0c7290 */ /* 0x000fe4000fffe0ff */
[----:B------:R-:W-:Y:S02]  /*15f10*/  UIADD3 UR11, UPT, UPT, UR11, UR28, UR40 ;  /* 0x0000001c0b0b7290 */ /* 0x000fe4000fffe028 */
[----:B------:R-:W-:-:S04]  /*15f20*/  UIMAD UR12, UR12, UR4, URZ ;  /* 0x000000040c0c72a4 */ /* 0x000fc8000f8e02ff */
[----:B------:R-:W-:Y:S02]  /*15f30*/  UIADD3 UR8, UPT, UPT, UR12, UR50, UR8 ;  /* 0x000000320c087290 */ /* 0x000fe4000fffe008 */
[----:B------:R-:W-:Y:S02]  /*15f40*/  UIADD3 UR10, UPT, UPT, UR46, UR12, URZ ;  /* 0x0000000c2e0a7290 */ /* 0x000fe4000fffe0ff */
[----:B------:R-:W-:-:S04]  /*15f50*/  UIADD3 UR8, UPT, UPT, UR8, -0x1, URZ ;  /* 0xffffffff08087890 */ /* 0x000fc8000fffe0ff */
[----:B------:R-:W-:Y:S02]  /*15f60*/  ULEA UR48, UR8, UR29, 0x3 ;  /* 0x0000001d08307291 */ /* 0x000fe4000f8e18ff */
[----:B------:R-:W-:Y:S02]  /*15f70*/  UIADD3 UR8, UPT, UPT, UR11, -0x2, URZ ;  /* 0xfffffffe0b087890 */ /* 0x000fe4000fffe0ff */
[----:B------:R-:W-:Y:S02]  /*15f80*/  ULEA UR11, UR10, UR29, 0x3 ;  /* 0x0000001d0a0b7291 */ /* 0x000fe4000f8e18ff */
[----:B------:R-:W-:-:S03]  /*15f90*/  UIMAD UR8, UR8, UR4, UR46 ;  /* 0x00000004080872a4 */ /* 0x000fc6000f8e022e */
[----:B---3--:R-:W2:Y:S01]  /*15fa0*/  LDL.64 R12, [UR48] ;  /* 0x00000030ff0c7983 */ /* 0x008ea20008100a00 */
[----:B------:R-:W-:-:S03]  /*15fb0*/  ULEA UR8, UR8, UR29, 0x3 ;  /* 0x0000001d08087291 */ /* 0x000fc6000f8e18ff */
[----:B------:R-:W3:Y:S06]  /*15fc0*/  LDL.64 R10, [UR11] ;  /* 0x0000000bff0a7983 */ /* 0x000eec0008100a00 */
[----:B------:R-:W4:Y:S01]  /*15fd0*/  LDL.64 R16, [UR8] ;  /* 0x00000008ff107983 */ /* 0x000f220008100a00 */
[----:B------:R-:W0:Y:S01]  /*15fe0*/  I2F.F64 R14, UR57 ;  /* 0x00000039000e7d12 */ /* 0x000e220008201c00 */
[----:B------:R-:W-:Y:S01]  /*15ff0*/  UIADD3 UR9, UPT, UPT, UR39, UR9, URZ ;  /* 0x0000000927097290 */ /* 0x000fe2000fffe0ff */
[----:B------:R-:W-:Y:S01]  /*16000*/  UMOV UR10, URZ ;  /* 0x000000ff000a7c82 */ /* 0x000fe20008000000 */
[----:B------:R-:W-:-:S02]  /*16010*/  UMOV UR8, URZ ;  /* 0x000000ff00087c82 */ /* 0x000fc40008000000 */
[----:B------:R-:W-:-:S04]  /*16020*/  UIMAD UR9, UR9, UR4, UR46 ;  /* 0x00000004090972a4 */ /* 0x000fc8000f8e022e */
[----:B------:R-:W-:Y:S01]  /*16030*/  ULEA UR9, UR9, UR29, 0x3 ;  /* 0x0000001d09097291 */ /* 0x000fe2000f8e18ff */
[----:B0-----:R-:W-:-:S08]  /*16040*/  DMUL R14, R42, R14 ;  /* 0x0000000e2a0e7228 */ /* 0x001fd00000000000 */
[----:B--2---:R-:W-:-:S08]  /*16050*/  DMUL R12, R12, R14 ;  /* 0x0000000e0c0c7228 */ /* 0x004fd00000000000 */
[----:B---3--:R-:W-:-:S08]  /*16060*/  DFMA R10, R2, R10, R12 ;  /* 0x0000000a020a722b */ /* 0x008fd0000000000c */
[----:B----4-:R-:W-:-:S07]  /*16070*/  DFMA R10, R4, R16, R10 ;  /* 0x00000010040a722b */ /* 0x010fce000000000a */
[----:B------:R0:W-:Y:S01]  /*16080*/  STL.64 [UR9], R10 ;  /* 0x0000000aff007987 */ /* 0x0001e20008100a09 */
        /* <DEDUP_REMOVED lines=11> */
.L_x_267:
        /* <DEDUP_REMOVED lines=52> */
.L_x_266:
        /* <DEDUP_REMOVED lines=29> */
.L_x_268:
[----:B------:R-:W-:-:S09]  /*16650*/  UISETP.NE.OR UP0, UPT, UR9, UR23, UP0 ;  /* 0x000000170900728c */ /* 0x000fd20008705670 */
[----:B------:R-:W-:Y:S05]  /*16660*/  BRA.U !UP0, `(.L_x_264) ;  /* 0x0000000108407547 */ /* 0x000fea000b800000 */
.L_x_265:
        /* <DEDUP_REMOVED lines=16> */
.L_x_264:
[----:B------:R-:W-:Y:S01]  /*16770*/  UIADD3 UR12, UPT, UPT, UR49, UR12, URZ ;  /* 0x0000000c310c7290 */ /* 0x000fe2000fffe0ff */
[----:B0-----:R-:W5:Y:S03]  /*16780*/  LDL.64 R10, [UR11] ;  /* 0x0000000bff0a7983 */ /* 0x001f660008100a00 */
[----:B------:R-:W-:-:S09]  /*16790*/  ULEA UR12, UR12, UR29, 0x3 ;  /* 0x0000001d0c0c7291 */ /* 0x000fd2000f8e18ff */
[----:B------:R-:W5:Y:S01]  /*167a0*/  LDL.64 R12, [UR12] ;  /* 0x0000000cff0c7983 */ /* 0x000f620008100a00 */
        /* <DEDUP_REMOVED lines=14> */
.L_x_269:
[----:B------:R-:W-:Y:S01]  /*16890*/  UIADD3 UR8, UPT, UPT, UR39, -0x1, UR8 ;  /* 0xffffffff27087890 */ /* 0x000fe2000fffe008 */
[----:B-----5:R-:W-:Y:S01]  /*168a0*/  DMUL R12, R8, R12 ;  /* 0x0000000c080c7228 */ /* 0x020fe20000000000 */
[----:B------:R-:W-:Y:S02]  /*168b0*/  UMOV UR55, 0x2 ;  /* 0x0000000200377882 */ /* 0x000fe40000000000 */
[----:B------:R-:W-:-:S04]  /*168c0*/  UIMAD UR8, UR8, UR4, UR46 ;  /* 0x00000004080872a4 */ /* 0x000fc8000f8e022e */
[----:B------:R-:W-:Y:S01]  /*168d0*/  ULEA UR8, UR8, UR29, 0x3 ;  /* 0x0000001d08087291 */ /* 0x000fe2000f8e18ff */
[----:B------:R-:W-:-:S08]  /*168e0*/  DFMA R10, R38, R10, R12 ;  /* 0x0000000a260a722b */ /* 0x000fd0000000000c */
[----:B------:R0:W-:Y:S03]  /*168f0*/  STL.64 [UR8], R10 ;  /* 0x0000000aff007987 */ /* 0x0001e60008100a08 */
.L_x_288:
        /* <DEDUP_REMOVED lines=13> */
.L_x_273:
        /* <DEDUP_REMOVED lines=52> */
.L_x_272:
        /* <DEDUP_REMOVED lines=29> */
.L_x_274:
[----:B------:R-:W-:-:S09]  /*16ee0*/  UISETP.NE.OR UP0, UPT, UR9, UR23, UP0 ;  /* 0x000000170900728c */ /* 0x000fd20008705670 */
[----:B------:R-:W-:Y:S05]  /*16ef0*/  BRA.U !UP0, `(.L_x_270) ;  /* 0x0000000108407547 */ /* 0x000fea000b800000 */
.L_x_271:
        /* <DEDUP_REMOVED lines=16> */
.L_x_270:
        /* <DEDUP_REMOVED lines=14> */
.L_x_275:
        /* <DEDUP_REMOVED lines=13> */
.L_x_279:
        /* <DEDUP_REMOVED lines=52> */
.L_x_278:
        /* <DEDUP_REMOVED lines=29> */
.L_x_280:
[----:B------:R-:W-:-:S09]  /*176c0*/  UISETP.NE.OR UP0, UPT, UR10, UR26, UP0 ;  /* 0x0000001a0a00728c */ /* 0x000fd20008705670 */
[----:B------:R-:W-:Y:S05]  /*176d0*/  BRA.U !UP0, `(.L_x_276) ;  /* 0x0000000108407547 */ /* 0x000fea000b800000 */
.L_x_277:
        /* <DEDUP_REMOVED lines=16> */
.L_x_276:
[----:B------:R-:W-:Y:S01]  /*177e0*/  UISETP.NE.AND UP0, UPT, UR28, 0x2, UPT ;  /* 0x000000021c00788c */ /* 0x000fe2000bf05270 */
        /* <DEDUP_REMOVED lines=14> */
.L_x_281:
        /* <DEDUP_REMOVED lines=16> */
.L_x_286:
        /* <DEDUP_REMOVED lines=52> */
.L_x_285:
        /* <DEDUP_REMOVED lines=29> */
.L_x_287:
[----:B------:R-:W-:-:S09]  /*17ee0*/  UISETP.NE.OR UP0, UPT, UR11, UR41, UP0 ;  /* 0x000000290b00728c */ /* 0x000fd20008705670 */
[----:B------:R-:W-:Y:S05]  /*17ef0*/  BRA.U !UP0, `(.L_x_283) ;  /* 0x0000000108407547 */ /* 0x000fea000b800000 */
.L_x_284:
        /* <DEDUP_REMOVED lines=16> */
.L_x_283:
        /* <DEDUP_REMOVED lines=15> */
.L_x_282:
[----:B------:R-:W-:-:S04]  /*180f0*/  UIADD3 UR11, UPT, UPT, -UR55, UR28, URZ ;  /* 0x0000001c370b7290 */ /* 0x000fc8000fffe1ff */
[----:B------:R-:W-:-:S04]  /*18100*/  UIADD3 UR9, UPT, UPT, UR9, UR11, UR25 ;  /* 0x0000000b09097290 */ /* 0x000fc8000fffe019 */
[----:B------:R-:W-:Y:S02]  /*18110*/  UIMAD UR12, UR9, UR4, UR49 ;  /* 0x00000004090c72a4 */ /* 0x000fe4000f8e0231 */
[----:B------:R-:W-:Y:S02]  /*18120*/  UIMAD UR9, UR9, UR4, UR46 ;  /* 0x00000004090972a4 */ /* 0x000fe4000f8e022e */
[----:B------:R-:W-:Y:S02]  /*18130*/  ULEA UR12, UR12, UR29, 0x3 ;  /* 0x0000001d0c0c7291 */ /* 0x000fe4000f8e18ff */
[----:B------:R-:W-:Y:S02]  /*18140*/  ULEA UR9, UR9, UR29, 0x3 ;  /* 0x0000001d09097291 */ /* 0x000fe4000f8e18ff */
[----:B------:R-:W-:-:S05]  /*18150*/  UIADD3 UR10, UPT, UPT, UR10, UR11, UR40 ;  /* 0x0000000b0a0a7290 */ /* 0x000fca000fffe028 */
[----:B------:R-:W2:Y:S01]  /*18160*/  LDL.64 R12, [UR12] ;  /* 0x0000000cff0c7983 */ /* 0x000ea20008100a00 */
[----:B------:R-:W-:-:S03]  /*18170*/  UIMAD UR10, UR10, UR4, UR46 ;  /* 0x000000040a0a72a4 */ /* 0x000fc6000f8e022e */
[----:B0-----:R-:W3:Y:S01]  /*18180*/  LDL.64 R10, [UR9] ;  /* 0x00000009ff0a7983 */ /* 0x001ee20008100a00 */
[----:B------:R-:W-:-:S09]  /*18190*/  ULEA UR10, UR10, UR29, 0x3 ;  /* 0x0000001d0a0a7291 */ /* 0x000fd2000f8e18ff */
[----:B------:R-:W4:Y:S01]  /*181a0*/  LDL.64 R14, [UR10] ;  /* 0x0000000aff0e7983 */ /* 0x000f220008100a00 */
[----:B------:R-:W-:Y:S02]  /*181b0*/  UIADD3 UR9, UPT, UPT, UR55, -0x1, URZ ;  /* 0xffffffff37097890 */ /* 0x000fe4000fffe0ff */
[----:B------:R-:W-:Y:S02]  /*181c0*/  UIADD3 UR8, UPT, UPT, UR8, UR11, UR24 ;  /* 0x0000000b08087290 */ /* 0x000fe4000fffe018 */
[----:B------:R-:W-:Y:S02]  /*181d0*/  UIADD3 UR55, UPT, UPT, UR55, 0x1, URZ ;  /* 0x0000000137377890 */ /* 0x000fe4000fffe0ff */
[----:B------:R-:W-:Y:S02]  /*181e0*/  UIMAD UR8, UR8, UR4, UR46 ;  /* 0x00000004080872a4 */ /* 0x000fe4000f8e022e */
[----:B------:R-:W-:Y:S01]  /*181f0*/  UISETP.NE.AND UP0, UPT, UR55, UR35, UPT ;  /* 0x000000233700728c */ /* 0x000fe2000bf05270 */
[----:B------:R-:W0:Y:S01]  /*18200*/  I2F.F64 R16, UR9 ;  /* 0x0000000900107d12 */ /* 0x000e220008201c00 */
[----:B------:R-:W-:Y:S01]  /*18210*/  ULEA UR8, UR8, UR29, 0x3 ;  /* 0x0000001d08087291 */ /* 0x000fe2000f8e18ff */
[----:B0-----:R-:W-:-:S02]  /*18220*/  DMUL R16, R42, R16 ;  /* 0x000000102a107228 */ /* 0x001fc40000000000 */
[----:B--2---:R-:W-:-:S08]  /*18230*/  DMUL R12, R8, R12 ;  /* 0x0000000c080c7228 */ /* 0x004fd00000000000 */
[----:B---3--:R-:W-:-:S08]  /*18240*/  DFMA R10, R38, R10, R12 ;  /* 0x0000000a260a722b */ /* 0x008fd0000000000c */
[----:B----4-:R-:W-:-:S07]  /*18250*/  DFMA R10, R14, R16, R10 ;  /* 0x000000100e0a722b */ /* 0x010fce000000000a */
[----:B------:R1:W-:Y:S01]  /*18260*/  STL.64 [UR8], R10 ;  /* 0x0000000aff007987 */ /* 0x0003e20008100a08 */
[----:B------:R-:W-:Y:S05]  /*18270*/  BRA.U UP0, `(.L_x_288) ;  /* 0xffffffe500a07547 */ /* 0x000fea000b83ffff */
[----:B------:R-:W-:-:S05]  /*18280*/  UMOV UR8, URZ ;  /* 0x000000ff00087c82 */ /* 0x000fca0008000000 */
.L_x_301:
        /* <DEDUP_REMOVED lines=13> */
.L_x_292:
        /* <DEDUP_REMOVED lines=52> */
.L_x_291:
        /* <DEDUP_REMOVED lines=29> */
.L_x_293:
[----:B------:R-:W-:-:S09]  /*18870*/  UISETP.NE.OR UP0, UPT, UR10, UR23, UP0 ;  /* 0x000000170a00728c */ /* 0x000fd20008705670 */
[----:B------:R-:W-:Y:S05]  /*18880*/  BRA.U !UP0, `(.L_x_289) ;  /* 0x0000000108407547 */ /* 0x000fea000b800000 */
.L_x_290:
        /* <DEDUP_REMOVED lines=16> */
.L_x_289:
        /* <DEDUP_REMOVED lines=14> */
.L_x_294:
        /* <DEDUP_REMOVED lines=13> */
.L_x_298:
        /* <DEDUP_REMOVED lines=52> */
.L_x_297:
        /* <DEDUP_REMOVED lines=29> */
.L_x_299:
[----:B------:R-:W-:-:S09]  /*19050*/  UISETP.NE.OR UP0, UPT, UR11, UR26, UP0 ;  /* 0x0000001a0b00728c */ /* 0x000fd20008705670 */
[----:B------:R-:W-:Y:S05]  /*19060*/  BRA.U !UP0, `(.L_x_295) ;  /* 0x0000000108407547 */ /* 0x000fea000b800000 */
.L_x_296:
        /* <DEDUP_REMOVED lines=16> */
.L_x_295:
        /* <DEDUP_REMOVED lines=14> */
.L_x_300:
[----:B------:R-:W-:-:S04]  /*19250*/  ULOP3.LUT UR11, URZ, UR8, URZ, 0x33, !UPT ;  /* 0x00000008ff0b7292 */ /* 0x000fc8000f8e33ff */
[----:B------:R-:W-:-:S04]  /*19260*/  UIADD3 UR11, UPT, UPT, UR43, UR11, URZ ;  /* 0x0000000b2b0b7290 */ /* 0x000fc8000fffe0ff */
[----:B------:R-:W-:-:S04]  /*19270*/  UIADD3 UR10, UPT, UPT, UR11, UR10, URZ ;  /* 0x0000000a0b0a7290 */ /* 0x000fc8000fffe0ff */
[----:B------:R-:W-:Y:S02]  /*19280*/  UIMAD UR12, UR10, UR4, UR47 ;  /* 0x000000040a0c72a4 */ /* 0x000fe4000f8e022f */
[----:B------:R-:W-:Y:S02]  /*19290*/  UIMAD UR10, UR10, UR4, UR46 ;  /* 0x000000040a0a72a4 */ /* 0x000fe4000f8e022e */
[----:B------:R-:W-:Y:S02]  /*192a0*/  ULEA UR12, UR12, UR29, 0x3 ;  /* 0x0000001d0c0c7291 */ /* 0x000fe4000f8e18ff */
[----:B------:R-:W-:-:S07]  /*192b0*/  ULEA UR10, UR10, UR29, 0x3 ;  /* 0x0000001d0a0a7291 */ /* 0x000fce000f8e18ff */
[----:B-1----:R-:W2:Y:S04]  /*192c0*/  LDL.64 R10, [UR12] ;  /* 0x0000000cff0a7983 */ /* 0x002ea80008100a00 */
[----:B------:R-:W3:Y:S01]  /*192d0*/  LDL.64 R8, [UR10] ;  /* 0x0000000aff087983 */ /* 0x000ee20008100a00 */
[----:B------:R-:W-:Y:S02]  /*192e0*/  UIADD3 UR9, UPT, UPT, UR11, UR9, URZ ;  /* 0x000000090b097290 */ /* 0x000fe4000fffe0ff */
[----:B------:R-:W-:Y:S02]  /*192f0*/  UIADD3 UR8, UPT, UPT, UR8, 0x1, URZ ;  /* 0x0000000108087890 */ /* 0x000fe4000fffe0ff */
[----:B------:R-:W-:Y:S02]  /*19300*/  UIMAD UR9, UR9, UR4, UR46 ;  /* 0x00000004090972a4 */ /* 0x000fe4000f8e022e */
[----:B------:R-:W-:-:S02]  /*19310*/  UISETP.NE.AND UP0, UPT, UR8, UR28, UPT ;  /* 0x0000001c0800728c */ /* 0x000fc4000bf05270 */
[----:B------:R-:W-:Y:S01]  /*19320*/  ULEA UR9, UR9, UR29, 0x3 ;  /* 0x0000001d09097291 */ /* 0x000fe2000f8e18ff */
[----:B--2---:R-:W-:-:S08]  /*19330*/  DMUL R10, R6, R10 ;  /* 0x0000000a060a7228 */ /* 0x004fd00000000000 */
[----:B---3--:R-:W-:-:S07]  /*19340*/  DFMA R8, R40, R8, R10 ;  /* 0x000000082808722b */ /* 0x008fce000000000a */
[----:B------:R0:W-:Y:S01]  /*19350*/  STL.64 [UR9], R8 ;  /* 0x00000008ff007987 */ /* 0x0001e20008100a09 */
[----:B------:R-:W-:Y:S05]  /*19360*/  BRA.U UP0, `(.L_x_301) ;  /* 0xffffffed00c87547 */ /* 0x000fea000b83ffff */
[----:B------:R-:W-:Y:S01]  /*19370*/  UMOV UR57, 0x2 ;  /* 0x0000000200397882 */ /* 0x000fe20000000000 */
[----:B------:R-:W-:-:S05]  /*19380*/  UMOV UR49, UR22 ;  /* 0x0000001600317c82 */ /* 0x000fca0008000000 */
.L_x_322:
        /* <DEDUP_REMOVED lines=10> */
.L_x_321:
        /* <DEDUP_REMOVED lines=13> */
.L_x_306:
        /* <DEDUP_REMOVED lines=52> */
.L_x_305:
        /* <DEDUP_REMOVED lines=29> */
.L_x_307:
[----:B------:R-:W-:-:S09]  /*19a10*/  UISETP.NE.OR UP0, UPT, UR10, UR23, UP0 ;  /* 0x000000170a00728c */ /* 0x000fd20008705670 */
[----:B------:R-:W-:Y:S05]  /*19a20*/  BRA.U !UP0, `(.L_x_303) ;  /* 0x0000000108407547 */ /* 0x000fea000b800000 */
.L_x_304:
        /* <DEDUP_REMOVED lines=16> */
.L_x_303:
        /* <DEDUP_REMOVED lines=14> */
.L_x_308:
        /* <DEDUP_REMOVED lines=13> */
.L_x_312:
        /* <DEDUP_REMOVED lines=52> */
.L_x_311:
        /* <DEDUP_REMOVED lines=29> */
.L_x_313:
[----:B------:R-:W-:-:S09]  /*1a1f0*/  UISETP.NE.OR UP0, UPT, UR11, UR26, UP0 ;  /* 0x0000001a0b00728c */ /* 0x000fd20008705670 */
[----:B------:R-:W-:Y:S05]  /*1a200*/  BRA.U !UP0, `(.L_x_309) ;  /* 0x0000000108407547 */ /* 0x000fea000b800000 */
.L_x_310:
        /* <DEDUP_REMOVED lines=16> */
.L_x_309:
[----:B------:R-:W-:Y:S01]  /*1a310*/  UISETP.NE.AND UP0, UPT, UR5, URZ, UPT ;  /* 0x000000ff0500728c */ /* 0x000fe2000bf05270 */
        /* <DEDUP_REMOVED lines=14> */
.L_x_314:
        /* <DEDUP_REMOVED lines=16> */
.L_x_319:
        /* <DEDUP_REMOVED lines=52> */
.L_x_318:
        /* <DEDUP_REMOVED lines=29> */
.L_x_320:
[----:B------:R-:W-:-:S09]  /*1aa10*/  UISETP.NE.OR UP0, UPT, UR12, UR41, UP0 ;  /* 0x000000290c00728c */ /* 0x000fd20008705670 */
[----:B------:R-:W-:Y:S05]  /*1aa20*/  BRA.U !UP0, `(.L_x_316) ;  /* 0x0000000108407547 */ /* 0x000fea000b800000 */
.L_x_317:
        /* <DEDUP_REMOVED lines=16> */
.L_x_316:
        /* <DEDUP_REMOVED lines=15> */
.L_x_315:
[----:B------:R-:W-:-:S04]  /*1ac20*/  UIADD3 UR12, UPT, UPT, UR28, -UR57, -UR8 ;  /* 0x800000391c0c7290 */ /* 0x000fc8000fffe808 */
[----:B------:R-:W-:-:S04]  /*1ac30*/  UIADD3 UR12, UPT, UPT, UR50, UR12, URZ ;  /* 0x0000000c320c7290 */ /* 0x000fc8000fffe0ff */
[----:B------:R-:W-:Y:S02]  /*1ac40*/  UIADD3 UR10, UPT, UPT, UR12, UR10, URZ ;  /* 0x0000000a0c0a7290 */ /* 0x000fe4000fffe0ff */
[----:B------:R-:W-:Y:S02]  /*1ac50*/  UIADD3 UR11, UPT, UPT, UR12, UR11, URZ ;  /* 0x0000000b0c0b7290 */ /* 0x000fe4000fffe0ff */
[----:B------:R-:W-:Y:S02]  /*1ac60*/  UIMAD UR48, UR10, UR4, UR47 ;  /* 0x000000040a3072a4 */ /* 0x000fe4000f8e022f */
[----:B------:R-:W-:Y:S02]  /*1ac70*/  UIMAD UR10, UR10, UR4, UR46 ;  /* 0x000000040a0a72a4 */ /* 0x000fe4000f8e022e */
[----:B------:R-:W-:Y:S02]  /*1ac80*/  ULEA UR48, UR48, UR29, 0x3 ;  /* 0x0000001d30307291 */ /* 0x000fe4000f8e18ff */
[----:B------:R-:W-:-:S02]  /*1ac90*/  ULEA UR10, UR10, UR29, 0x3 ;  /* 0x0000001d0a0a7291 */ /* 0x000fc4000f8e18ff */
[----:B------:R-:W-:-:S05]  /*1aca0*/  UIMAD UR11, UR11, UR4, UR46 ;  /* 0x000000040b0b72a4 */ /* 0x000fca000f8e022e */
[----:B------:R-:W2:Y:S01]  /*1acb0*/  LDL.64 R10, [UR48] ;  /* 0x00000030ff0a7983 */ /* 0x000ea20008100a00 */
[----:B------:R-:W-:-:S03]  /*1acc0*/  ULEA UR11, UR11, UR29, 0x3 ;  /* 0x0000001d0b0b7291 */ /* 0x000fc6000f8e18ff */
[----:B------:R-:W3:Y:S06]  /*1acd0*/  LDL.64 R8, [UR10] ;  /* 0x0000000aff087983 */ /* 0x000eec0008100a00 */
[----:B------:R-:W4:Y:S01]  /*1ace0*/  LDL.64 R12, [UR11] ;  /* 0x0000000bff0c7983 */ /* 0x000f220008100a00 */
[----:B------:R-:W-:Y:S02]  /*1acf0*/  UIADD3 UR9, UPT, UPT, UR12, UR9, URZ ;  /* 0x000000090c097290 */ /* 0x000fe4000fffe0ff */
[----:B------:R-:W-:Y:S02]  /*1ad00*/  UIADD3 UR8, UPT, UPT, UR8, 0x1, URZ ;  /* 0x0000000108087890 */ /* 0x000fe4000fffe0ff */
[----:B------:R-:W-:-:S02]  /*1ad10*/  UIMAD UR9, UR9, UR4, UR46 ;  /* 0x00000004090972a4 */ /* 0x000fc4000f8e022e */
[----:B------:R-:W-:Y:S02]  /*1ad20*/  UISETP.NE.AND UP0, UPT, UR8, UR49, UPT ;  /* 0x000000310800728c */ /* 0x000fe4000bf05270 */
[----:B------:R-:W-:Y:S01]  /*1ad30*/  ULEA UR9, UR9, UR29, 0x3 ;  /* 0x0000001d09097291 */ /* 0x000fe2000f8e18ff */
[----:B--2---:R-:W-:-:S08]  /*1ad40*/  DMUL R10, R6, R10 ;  /* 0x0000000a060a7228 */ /* 0x004fd00000000000 */
[----:B---3--:R-:W-:-:S08]  /*1ad50*/  DFMA R8, R40, R8, R10 ;  /* 0x000000082808722b */ /* 0x008fd0000000000a */
[----:B----4-:R-:W-:-:S07]  /*1ad60*/  DFMA R8, R14, R12, R8 ;  /* 0x0000000c0e08722b */ /* 0x010fce0000000008 */
[----:B------:R1:W-:Y:S01]  /*1ad70*/  STL.64 [UR9], R8 ;  /* 0x00000008ff007987 */ /* 0x0003e20008100a09 */
[----:B------:R-:W-:Y:S05]  /*1ad80*/  BRA.U UP0, `(.L_x_321) ;  /* 0xffffffe500a87547 */ /* 0x000fea000b83ffff */
.L_x_302:
[----:B------:R-:W-:Y:S02]  /*1ad90*/  UIADD3 UR57, UPT, UPT, UR57, 0x1, URZ ;  /* 0x0000000139397890 */ /* 0x000fe4000fffe0ff */
[----:B------:R-:W-:Y:S02]  /*1ada0*/  UIADD3 UR49, UPT, UPT, UR49, -0x1, URZ ;  /* 0xffffffff31317890 */ /* 0x000fe4000fffe0ff */
[----:B------:R-:W-:-:S09]  /*1adb0*/  UISETP.NE.AND UP0, UPT, UR57, UR35, UPT ;  /* 0x000000233900728c */ /* 0x000fd2000bf05270 */
[----:B------:R-:W-:Y:S05]  /*1adc0*/  BRA.U UP0, `(.L_x_322) ;  /* 0xffffffe500707547 */ /* 0x000fea000b83ffff */
[----:B------:R-:W-:Y:S05]  /*1add0*/  BRA.U UP4, `(.L_x_323) ;  /* 0xffffff7504b87547 */ /* 0x000fea000b83ffff */
.L_x_221:
[----:B------:R-:W-:Y:S02]  /*1ade0*/  UISETP.NE.AND UP0, UPT, UR32, UR7, UPT ;  /* 0x000000072000728c */ /* 0x000fe4000bf05270 */
[----:B------:R-:W-:Y:S02]  /*1adf0*/  UIADD3 UR6, UPT, UPT, UR7, 0x1, URZ ;  /* 0x0000000107067890 */ /* 0x000fe4000fffe0ff */
[----:B------:R-:W-:-:S05]  /*1ae00*/  UIADD3 UR45, UPT, UPT, UR45, -0x1, URZ ;  /* 0xffffffff2d2d7890 */ /* 0x000fca000fffe0ff */
[----:B------:R-:W-:Y:S01]  /*1ae10*/  UMOV UR7, UR6 ;  /* 0x0000000600077c82 */ /* 0x000fe20008000000 */
[----:B------:R-:W-:Y:S06]  /*1ae20*/  BRA.U UP0, `(.L_x_324) ;  /* 0xffffff75008c7547 */ /* 0x000fec000b83ffff */
[----:B------:R-:W-:-:S04]  /*1ae30*/  UIADD3 UR6, UPT, UPT, UR30, -0x2, URZ ;  /* 0xfffffffe1e067890 */ /* 0x000fc8000fffe0ff */
[----:B------:R-:W-:-:S09]  /*1ae40*/  UISETP.NE.AND UP0, UPT, UR5, UR6, UPT ;  /* 0x000000060500728c */ /* 0x000fd2000bf05270 */
[----:B------:R-:W-:Y:S05]  /*1ae50*/  BRA.U !UP0, `(.L_x_94) ;  /* 0x0000001d08ac7547 */ /* 0x000fea000b800000 */
[----:B------:R-:W-:Y:S02]  /*1ae60*/  UIADD3 UR6, UPT, UPT, UR28, 0x1, URZ ;  /* 0x000000011c067890 */ /* 0x000fe4000fffe0ff */
[----:B------:R-:W-:Y:S02]  /*1ae70*/  UIADD3 UR35, UPT, UPT, UR28, 0x2, URZ ;  /* 0x000000021c237890 */ /* 0x000fe4000fffe0ff */
[----:B------:R-:W-:Y:S01]  /*1ae80*/  UMOV UR22, UR28 ;  /* 0x0000001c00167c82 */ /* 0x000fe20008000000 */
[----:B------:R-:W-:Y:S02]  /*1ae90*/  UIADD3 UR5, UPT, UPT, UR5, 0x1, URZ ;  /* 0x0000000105057890 */ /* 0x000fe4000fffe0ff */
[----:B------:R-:W-:Y:S01]  /*1aea0*/  UMOV UR28, UR6 ;  /* 0x00000006001c7c82 */ /* 0x000fe20008000000 */
[----:B------:R-:W-:Y:S09]  /*1aeb0*/  BRA `(.L_x_325) ;  /* 0xffffff1c00947947 */ /* 0x000ff2000383ffff */
.L_x_14:
[----:B------:R-:W-:-:S09]  /*1aec0*/  UISETP.GE.AND UP0, UPT, UR30, 0x1, UPT ;  /* 0x000000011e00788c */ /* 0x000fd2000bf06270 */
[----:B------:R-:W-:Y:S05]  /*1aed0*/  BRA.U !UP0, `(.L_x_94) ;  /* 0x0000001d088c7547 */ /* 0x000fea000b800000 */
[----:B------:R-:W-:Y:S01]  /*1aee0*/  DADD R4, R6, -1 ;  /* 0xbff0000006047429 */ /* 0x000fe20000000000 */
[----:B------:R-:W-:-:S07]  /*1aef0*/  ULEA UR7, UR4, UR29, 0x3 ;  /* 0x0000001d04077291 */ /* 0x000fce000f8e18ff */
[----:B------:R-:W-:-:S08]  /*1af00*/  DMUL R14, R4, UR18 ;  /* 0x00000012040e7c28 */ /* 0x000fd00008000000 */
[----:B0-----:R-:W-:-:S07]  /*1af10*/  DMUL R10, R10, R14 ;  /* 0x0000000e0a0a7228 */ /* 0x001fce0000000000 */
[----:B------:R1:W-:Y:S04]  /*1af20*/  STL.64 [UR7], R10 ;  /* 0x0000000aff007987 */ /* 0x0003e80008100a07 */
[----:B------:R-:W2:Y:S01]  /*1af30*/  LDL.64 R6, [R1+0x50] ;  /* 0x0000500001067983 */ /* 0x000ea20000100a00 */
[----:B------:R-:W-:Y:S01]  /*1af40*/  DMUL R2, R4, UR16 ;  /* 0x0000001004027c28 */ /* 0x000fe20008000000 */
[----:B------:R-:W-:-:S04]  /*1af50*/  USHF.L.U32 UR5, UR4, 0x1, URZ ;  /* 0x0000000104057899 */ /* 0x000fc800080006ff */
[----:B------:R-:W-:-:S03]  /*1af60*/  ULEA UR5, UR5, UR29, 0x3 ;  /* 0x0000001d05057291 */ /* 0x000fc6000f8e18ff */
[----:B--2---:R-:W-:-:S07]  /*1af70*/  DMUL R6, R2, R6 ;  /* 0x0000000602067228 */ /* 0x004fce0000000000 */
[----:B------:R1:W-:Y:S04]  /*1af80*/  STL.64 [UR5], R6 ;  /* 0x00000006ff007987 */ /* 0x0003e80008100a05 */
[----:B------:R-:W2:Y:S01]  /*1af90*/  LDL.64 R8, [R1+0x50] ;  /* 0x0000500001087983 */ /* 0x000ea20000100a00 */
[----:B------:R-:W-:Y:S01]  /*1afa0*/  DMUL R4, R4, UR14 ;  /* 0x0000000e04047c28 */ /* 0x000fe20008000000 */
[----:B------:R-:W-:Y:S02]  /*1afb0*/  UIMAD UR6, UR4, 0x3, URZ ;  /* 0x00000003040678a4 */ /* 0x000fe4000f8e02ff */
[----:B------:R-:W-:Y:S02]  /*1afc0*/  UISETP.NE.AND UP0, UPT, UR30, 0x1, UPT ;  /* 0x000000011e00788c */ /* 0x000fe4000bf05270 */
[----:B------:R-:W-:-:S03]  /*1afd0*/  ULEA UR6, UR6, UR29, 0x3 ;  /* 0x0000001d06067291 */ /* 0x000fc6000f8e18ff */
[----:B--2---:R-:W-:-:S07]  /*1afe0*/  DMUL R8, R4, R8 ;  /* 0x0000000804087228 */ /* 0x004fce0000000000 */
[----:B------:R1:W-:Y:S01]  /*1aff0*/  STL.64 [UR6], R8 ;  /* 0x00000008ff007987 */ /* 0x0003e20008100a06 */
[----:B------:R-:W-:Y:S05]  /*1b000*/  BRA.U !UP0, `(.L_x_94) ;  /* 0x0000001d08407547 */ /* 0x000fea000b800000 */
[----:B-1----:R-:W2:Y:S04]  /*1b010*/  LDL.64 R6, [UR7] ;  /* 0x00000007ff067983 */ /* 0x002ea80008100a00 */
[----:B------:R-:W3:Y:S01]  /*1b020*/  LDL.64 R10, [R1+0x50] ;  /* 0x00005000010a7983 */ /* 0x000ee20000100a00 */
[----:B------:R-:W-:-:S04]  /*1b030*/  USHF.L.U32 UR7, UR4, 0x2, URZ ;  /* 0x0000000204077899 */ /* 0x000fc800080006ff */
[----:B------:R-:W-:Y:S01]  /*1b040*/  ULEA UR7, UR7, UR29, 0x3 ;  /* 0x0000001d07077291 */ /* 0x000fe2000f8e18ff */
[----:B--2---:R-:W-:-:S08]  /*1b050*/  DMUL R6, R14, R6 ;  /* 0x000000060e067228 */ /* 0x004fd00000000000 */
[----:B---3--:R-:W-:-:S07]  /*1b060*/  DFMA R6, R42, R10, R6 ;  /* 0x0000000a2a06722b */ /* 0x008fce0000000006 */
[----:B------:R0:W-:Y:S04]  /*1b070*/  STL.64 [UR7], R6 ;  /* 0x00000006ff007987 */ /* 0x0001e80008100a07 */
[----:B------:R-:W2:Y:S01]  /*1b080*/  LDL.64 R8, [UR5] ;  /* 0x00000005ff087983 */ /* 0x000ea20008100a00 */
[----:B------:R-:W-:-:S04]  /*1b090*/  USHF.L.U32 UR7, UR4, 0x3, URZ ;  /* 0x0000000304077899 */ /* 0x000fc800080006ff */
[----:B------:R-:W-:Y:S01]  /*1b0a0*/  UIMAD UR8, UR7, 0x5, UR29 ;  /* 0x00000005070878a4 */ /* 0x000fe2000f8e021d */
[----:B--2---:R-:W-:-:S08]  /*1b0b0*/  DMUL R8, R14, R8 ;  /* 0x000000080e087228 */ /* 0x004fd00000000000 */
[----:B------:R1:W-:Y:S04]  /*1b0c0*/  STL.64 [UR8], R8 ;  /* 0x00000008ff007987 */ /* 0x0003e80008100a08 */
[----:B------:R-:W2:Y:S01]  /*1b0d0*/  LDL.64 R12, [UR6] ;  /* 0x00000006ff0c7983 */ /* 0x000ea20008100a00 */
[----:B------:R-:W-:Y:S01]  /*1b0e0*/  UIMAD UR7, UR7, 0x6, UR29 ;  /* 0x00000006070778a4 */ /* 0x000fe2000f8e021d */
[----:B--2---:R-:W-:-:S08]  /*1b0f0*/  DMUL R12, R14, R12 ;  /* 0x0000000c0e0c7228 */ /* 0x004fd00000000000 */
[----:B------:R2:W-:Y:S04]  /*1b100*/  STL.64 [UR7], R12 ;  /* 0x0000000cff007987 */ /* 0x0005e80008100a07 */
[----:B------:R-:W3:Y:S01]  /*1b110*/  LDL.64 R14, [UR5] ;  /* 0x00000005ff0e7983 */ /* 0x000ee20008100a00 */
[----:B------:R-:W-:-:S04]  /*1b120*/  UIMAD UR5, UR4, 0x7, URZ ;  /* 0x00000007040578a4 */ /* 0x000fc8000f8e02ff */
[----:B------:R-:W-:Y:S01]  /*1b130*/  ULEA UR5, UR5, UR29, 0x3 ;  /* 0x0000001d05057291 */ /* 0x000fe2000f8e18ff */
[----:B---3--:R-:W-:-:S08]  /*1b140*/  DMUL R14, R2, R14 ;  /* 0x0000000e020e7228 */ /* 0x008fd00000000000 */
[----:B------:R-:W-:-:S07]  /*1b150*/  DFMA R14, R42, R10, R14 ;  /* 0x0000000a2a0e722b */ /* 0x000fce000000000e */
[----:B------:R2:W-:Y:S04]  /*1b160*/  STL.64 [UR5], R14 ;  /* 0x0000000eff007987 */ /* 0x0005e80008100a05 */
[----:B0-----:R-:W3:Y:S01]  /*1b170*/  LDL.64 R6, [UR6] ;  /* 0x00000006ff067983 */ /* 0x001ee20008100a00 */
[----:B------:R-:W-:-:S04]  /*1b180*/  USHF.L.U32 UR5, UR4, 0x3, URZ ;  /* 0x0000000304057899 */ /* 0x000fc800080006ff */
[----:B------:R-:W-:Y:S01]  /*1b190*/  ULEA UR5, UR5, UR29, 0x3 ;  /* 0x0000001d05057291 */ /* 0x000fe2000f8e18ff */
[----:B---3--:R-:W-:-:S08]  /*1b1a0*/  DMUL R6, R2, R6 ;  /* 0x0000000602067228 */ /* 0x008fd00000000000 */
[----:B------:R2:W-:Y:S04]  /*1b1b0*/  STL.64 [UR5], R6 ;  /* 0x00000006ff007987 */ /* 0x0005e80008100a05 */
[----:B-1----:R-:W3:Y:S01]  /*1b1c0*/  LDL.64 R8, [UR6] ;  /* 0x00000006ff087983 */ /* 0x002ee20008100a00 */
[----:B------:R-:W-:Y:S02]  /*1b1d0*/  UIMAD UR5, UR4, 0x9, URZ ;  /* 0x00000009040578a4 */ /* 0x000fe4000f8e02ff */
[----:B------:R-:W-:Y:S02]  /*1b1e0*/  UISETP.GE.U32.AND UP0, UPT, UR30, 0x3, UPT ;  /* 0x000000031e00788c */ /* 0x000fe4000bf06070 */
[----:B------:R-:W-:Y:S01]  /*1b1f0*/  ULEA UR6, UR5, UR29, 0x3 ;  /* 0x0000001d05067291 */ /* 0x000fe2000f8e18ff */
[----:B---3--:R-:W-:-:S08]  /*1b200*/  DMUL R8, R4, R8 ;  /* 0x0000000804087228 */ /* 0x008fd00000000000 */
[----:B------:R-:W-:-:S07]  /*1b210*/  DFMA R8, R42, R10, R8 ;  /* 0x0000000a2a08722b */ /* 0x000fce0000000008 */
[----:B------:R2:W-:Y:S01]  /*1b220*/  STL.64 [UR6], R8 ;  /* 0x00000008ff007987 */ /* 0x0005e20008100a06 */
[----:B------:R-:W-:Y:S05]  /*1b230*/  BRA.U !UP0, `(.L_x_94) ;  /* 0x0000001908b47547 */ /* 0x000fea000b800000 */
[----:B------:R-:W-:-:S04]  /*1b240*/  UIMAD UR5, UR5, 0x8, UR29 ;  /* 0x00000008050578a4 */ /* 0x000fc8000f8e021d */
[----:B------:R-:W-:-:S05]  /*1b250*/  UIMAD UR6, UR4, -0x30, UR5 ;  /* 0xffffffd0040678a4 */ /* 0x000fca000f8e0205 */
[----:B--2---:R-:W2:Y:S04]  /*1b260*/  LDL.64 R6, [UR5] ;  /* 0x00000005ff067983 */ /* 0x004ea80008100a00 */
[----:B------:R-:W3:Y:S01]  /*1b270*/  LDL.64 R8, [UR6] ;  /* 0x00000006ff087983 */ /* 0x000ee20008100a00 */
[----:B------:R-:W-:Y:S01]  /*1b280*/  DADD R10, R42, R42 ;  /* 0x000000002a0a7229 */ /* 0x000fe2000000002a */
[----:B------:R-:W-:-:S07]  /*1b290*/  ULEA UR6, UR4, UR6, 0x7 ;  /* 0x0000000604067291 */ /* 0x000fce000f8e38ff */
[----:B---3--:R-:W-:-:S08]  /*1b2a0*/  DMUL R8, R8, R10 ;  /* 0x0000000a08087228 */ /* 0x008fd00000000000 */
[----:B--2---:R-:W-:-:S07]  /*1b2b0*/  DFMA R6, R4, R6, R8 ;  /* 0x000000060406722b */ /* 0x004fce0000000008 */
[----:B------:R0:W-:Y:S04]  /*1b2c0*/  STL.64 [UR6], R6 ;  /* 0x00000006ff007987 */ /* 0x0001e80008100a06 */
[----:B------:R-:W2:Y:S01]  /*1b2d0*/  LDL.64 R4, [UR5] ;  /* 0x00000005ff047983 */ /* 0x000ea20008100a00 */
[----:B------:R-:W-:Y:S01]  /*1b2e0*/  UIMAD UR6, UR4, -0x8, UR6 ;  /* 0xfffffff8040678a4 */ /* 0x000fe2000f8e0206 */
[----:B------:R-:W-:Y:S01]  /*1b2f0*/  UMOV UR8, 0x3 ;  /* 0x0000000300087882 */ /* 0x000fe20000000000 */
[----:B------:R-:W-:Y:S01]  /*1b300*/  UMOV UR9, 0x2 ;  /* 0x0000000200097882 */ /* 0x000fe20000000000 */
[----:B------:R-:W-:Y:S01]  /*1b310*/  UMOV UR10, 0x1 ;  /* 0x00000001000a7882 */ /* 0x000fe20000000000 */
[----:B------:R-:W-:Y:S01]  /*1b320*/  UMOV UR5, URZ ;  /* 0x000000ff00057c82 */ /* 0x000fe20008000000 */
[----:B--2---:R-:W-:-:S07]  /*1b330*/  DMUL R4, R2, R4 ;  /* 0x0000000402047228 */ /* 0x004fce0000000000 */
[----:B------:R0:W-:Y:S04]  /*1b340*/  STL.64 [UR6], R4 ;  /* 0x00000004ff007987 */ /* 0x0001e80008100a06 */
.L_x_344:
[----:B------:R-:W-:Y:S02]  /*1b350*/  UISETP.GE.U32.AND UP0, UPT, UR10, 0x3, UPT ;  /* 0x000000030a00788c */ /* 0x000fe4000bf06070 */
[----:B------:R-:W-:Y:S02]  /*1b360*/  UIADD3 UR14, UPT, UPT, UR8, -0x1, URZ ;  /* 0xffffffff080e7890 */ /* 0x000fe4000fffe0ff */
[----:B------:R-:W-:Y:S02]  /*1b370*/  ULOP3.LUT UR28, UR9, 0x3, URZ, 0xc0, !UPT ;  /* 0x00000003091c7892 */ /* 0x000fe4000f8ec0ff */
[----:B------:R-:W-:Y:S01]  /*1b380*/  UIMAD UR12, UR14, UR8, URZ ;  /* 0x000000080e0c72a4 */ /* 0x000fe2000f8e02ff */
[----:B------:R-:W-:Y:S01]  /*1b390*/  UMOV UR15, UR9 ;  /* 0x00000009000f7c82 */ /* 0x000fe20008000000 */
[----:B------:R-:W-:Y:S01]  /*1b3a0*/  UMOV UR13, UR10 ;  /* 0x0000000a000d7c82 */ /* 0x000fe20008000000 */
[----:B------:R-:W-:Y:S02]  /*1b3b0*/  UIADD3 UR11, UPT, UPT, UR8, -0x2, URZ ;  /* 0xfffffffe080b7890 */ /* 0x000fe4000fffe0ff */
[----:B------:R-:W-:Y:S01]  /*1b3c0*/  USHF.R.U32.HI UR12, URZ, 0x1, UR12 ;  /* 0x00000001ff0c7899 */ /* 0x000fe2000801160c */
[----:B------:R-:W-:Y:S01]  /*1b3d0*/  UMOV UR6, URZ ;  /* 0x000000ff00067c82 */ /* 0x000fe20008000000 */
[----:B------:R-:W-:Y:S01]  /*1b3e0*/  UMOV UR7, URZ ;  /* 0x000000ff00077c82 */ /* 0x000fe20008000000 */
[----:B------:R-:W-:Y:S01]  /*1b3f0*/  UMOV UR9, UR8 ;  /* 0x0000000800097c82 */ /* 0x000fe20008000000 */
[----:B------:R-:W-:Y:S01]  /*1b400*/  UMOV UR10, UR14 ;  /* 0x0000000e000a7c82 */ /* 0x000fe20008000000 */
[----:B-1----:R-:W-:Y:S07]  /*1b410*/  BRA.U !UP0, `(.L_x_326) ;  /* 0x0000000508ac7547 */ /* 0x002fee000b800000 */
        /* <DEDUP_REMOVED lines=11> */
.L_x_329:
        /* <DEDUP_REMOVED lines=51> */
.L_x_328:
        /* <DEDUP_REMOVED lines=28> */
.L_x_330:
[----:B------:R-:W-:-:S09]  /*1b9c0*/  UISETP.NE.OR UP0, UPT, UR8, UR6, UP0 ;  /* 0x000000060800728c */ /* 0x000fd20008705670 */
[----:B------:R-:W-:Y:S05]  /*1b9d0*/  BRA.U !UP0, `(.L_x_326) ;  /* 0x00000001083c7547 */ /* 0x000fea000b800000 */
.L_x_327:
        /* <DEDUP_REMOVED lines=15> */
.L_x_326:
        /* <DEDUP_REMOVED lines=15> */
.L_x_331:
[----:B------:R-:W-:Y:S02]  /*1bbc0*/  UIADD3 UR7, UPT, UPT, UR7, UR12, UR11 ;  /* 0x0000000c07077290 */ /* 0x000fe4000fffe00b */
[----:B------:R-:W-:Y:S02]  /*1bbd0*/  UISETP.GE.U32.AND UP0, UPT, UR5, 0x3, UPT ;  /* 0x000000030500788c */ /* 0x000fe4000bf06070 */
[----:B------:R-:W-:-:S04]  /*1bbe0*/  UIMAD UR7, UR7, UR4, URZ ;  /* 0x00000004070772a4 */ /* 0x000fc8000f8e02ff */
[----:B------:R-:W-:Y:S02]  /*1bbf0*/  ULEA UR7, UR7, UR29, 0x3 ;  /* 0x0000001d07077291 */ /* 0x000fe4000f8e18ff */
[----:B------:R-:W-:Y:S01]  /*1bc00*/  ULOP3.LUT UR27, UR13, 0x3, URZ, 0xc0, !UPT ;  /* 0x000000030d1b7892 */ /* 0x000fe2000f8ec0ff */
[----:B------:R-:W-:-:S06]  /*1bc10*/  UMOV UR6, URZ ;  /* 0x000000ff00067c82 */ /* 0x000fcc0008000000 */
[----:B0-----:R-:W5:Y:S01]  /*1bc20*/  LDL.64 R6, [UR7] ;  /* 0x00000007ff067983 */ /* 0x001f620008100a00 */
[----:B------:R-:W-:Y:S01]  /*1bc30*/  UMOV UR7, URZ ;  /* 0x000000ff00077c82 */ /* 0x000fe20008000000 */
[----:B------:R-:W-:Y:S05]  /*1bc40*/  BRA.U !UP0, `(.L_x_332) ;  /* 0x0000000508ac7547 */ /* 0x000fea000b800000 */
        /* <DEDUP_REMOVED lines=11> */
.L_x_335:
        /* <DEDUP_REMOVED lines=51> */
.L_x_334:
        /* <DEDUP_REMOVED lines=28> */
.L_x_336:
[----:B------:R-:W-:-:S09]  /*1c1f0*/  UISETP.NE.OR UP0, UPT, UR8, UR6, UP0 ;  /* 0x000000060800728c */ /* 0x000fd20008705670 */
[----:B------:R-:W-:Y:S05]  /*1c200*/  BRA.U !UP0, `(.L_x_332) ;  /* 0x00000001083c7547 */ /* 0x000fea000b800000 */
.L_x_333:
        /* <DEDUP_REMOVED lines=15> */
.L_x_332:
[----:B------:R-:W-:Y:S02]  /*1c300*/  UISETP.NE.AND UP0, UPT, UR27, URZ, UPT ;  /* 0x000000ff1b00728c */ /* 0x000fe4000bf05270 */
[----:B------:R-:W-:-:S04]  /*1c310*/  UIMAD UR8, UR10, UR11, URZ ;  /* 0x0000000b0a0872a4 */ /* 0x000fc8000f8e02ff */
[----:B------:R-:W-:-:S04]  /*1c320*/  ULEA.HI UR8, UR8, UR8, URZ, 0x1 ;  /* 0x0000000808087291 */ /* 0x000fc8000f8f08ff */
[----:B------:R-:W-:Y:S01]  /*1c330*/  ULEA.HI.SX32 UR13, UR8, UR11, 0x1f ;  /* 0x0000000b080d7291 */ /* 0x000fe2000f8ffaff */
        /* <DEDUP_REMOVED lines=14> */
.L_x_337:
[----:B------:R-:W-:-:S04]  /*1c420*/  UIADD3 UR13, UPT, UPT, UR13, UR7, URZ ;  /* 0x000000070d0d7290 */ /* 0x000fc8000fffe0ff */
[----:B------:R-:W-:-:S04]  /*1c430*/  UIMAD UR13, UR13, UR4, URZ ;  /* 0x000000040d0d72a4 */ /* 0x000fc8000f8e02ff */
[----:B------:R-:W-:-:S09]  /*1c440*/  ULEA UR13, UR13, UR29, 0x3 ;  /* 0x0000001d0d0d7291 */ /* 0x000fd2000f8e18ff */
[----:B------:R-:W2:Y:S01]  /*1c450*/  LDL.64 R4, [UR13] ;  /* 0x0000000dff047983 */ /* 0x000ea20008100a00 */
[----:B------:R-:W-:Y:S02]  /*1c460*/  UIADD3 UR6, UPT, UPT, UR5, 0x2, URZ ;  /* 0x0000000205067890 */ /* 0x000fe4000fffe0ff */
[----:B------:R-:W-:Y:S02]  /*1c470*/  UIADD3 UR12, UPT, UPT, UR9, UR12, URZ ;  /* 0x0000000c090c7290 */ /* 0x000fe4000fffe0ff */
[----:B------:R-:W-:Y:S02]  /*1c480*/  UISETP.GE.U32.AND UP0, UPT, UR6, 0x3, UPT ;  /* 0x000000030600788c */ /* 0x000fe4000bf06070 */
[----:B------:R-:W-:Y:S01]  /*1c490*/  ULOP3.LUT UR27, UR9, 0x3, URZ, 0xc0, !UPT ;  /* 0x00000003091b7892 */ /* 0x000fe2000f8ec0ff */
[----:B------:R-:W-:Y:S01]  /*1c4a0*/  UMOV UR6, URZ ;  /* 0x000000ff00067c82 */ /* 0x000fe20008000000 */
[----:B------:R-:W-:Y:S01]  /*1c4b0*/  UMOV UR7, URZ ;  /* 0x000000ff00077c82 */ /* 0x000fe20008000000 */
        /* <DEDUP_REMOVED lines=14> */
.L_x_341:
        /* <DEDUP_REMOVED lines=51> */
.L_x_340:
        /* <DEDUP_REMOVED lines=28> */
.L_x_342:
[----:B------:R-:W-:-:S09]  /*1ca90*/  UISETP.NE.OR UP0, UPT, UR8, UR6, UP0 ;  /* 0x000000060800728c */ /* 0x000fd20008705670 */
[----:B------:R-:W-:Y:S05]  /*1caa0*/  BRA.U !UP0, `(.L_x_338) ;  /* 0x00000001083c7547 */ /* 0x000fea000b800000 */
.L_x_339:
        /* <DEDUP_REMOVED lines=15> */
.L_x_338:
        /* <DEDUP_REMOVED lines=15> */
.L_x_343:
[----:B------:R-:W-:Y:S02]  /*1cc90*/  ULOP3.LUT UR12, UR12, 0x7fffffff, URZ, 0xc0, !UPT ;  /* 0x7fffffff0c0c7892 */ /* 0x000fe4000f8ec0ff */
[----:B------:R-:W-:Y:S02]  /*1cca0*/  UIADD3 UR5, UPT, UPT, UR5, 0x1, URZ ;  /* 0x0000000105057890 */ /* 0x000fe4000fffe0ff */
[----:B------:R-:W-:Y:S02]  /*1ccb0*/  UIADD3 UR12, UPT, UPT, UR7, UR12, UR11 ;  /* 0x0000000c070c7290 */ /* 0x000fe4000fffe00b */
[----:B------:R-:W-:Y:S02]  /*1ccc0*/  UIADD3 UR8, UPT, UPT, UR9, 0x1, URZ ;  /* 0x0000000109087890 */ /* 0x000fe4000fffe0ff */
[----:B------:R-:W-:-:S04]  /*1ccd0*/  UIMAD UR12, UR12, UR4, URZ ;  /* 0x000000040c0c72a4 */ /* 0x000fc8000f8e02ff */
[----:B------:R-:W-:-:S09]  /*1cce0*/  ULEA UR12, UR12, UR29, 0x3 ;  /* 0x0000001d0c0c7291 */ /* 0x000fd2000f8e18ff */
[----:B------:R1:W-:Y:S01]  /*1ccf0*/  STL.64 [UR12], R4 ;  /* 0x00000004ff007987 */ /* 0x0003e20008100a0c */
[----:B------:R-:W-:Y:S05]  /*1cd00*/  BRA `(.L_x_344) ;  /* 0xffffffe400907947 */ /* 0x000fea000383ffff */
.L_x_94:
[----:B------:R-:W-:-:S09]  /*1cd10*/  ULOP3.LUT UP0, URZ, UR32, UR30, URZ, 0xfc, !UPT ;  /* 0x0000001e20ff7292 */ /* 0x000fd2000f80fcff */
[----:B------:R-:W-:Y:S05]  /*1cd20*/  BRA.U UP0, `(.L_x_345) ;  /* 0x00000001000c7547 */ /* 0x000fea000b800000 */
[----:B------:R-:W2:Y:S04]  /*1cd30*/  LDL.64 R2, [R1+0x50] ;  /* 0x0000500001027983 */ /* 0x000ea80000100a00 */
[----:B--2---:R2:W-:Y:S01]  /*1cd40*/  STL.64 [R1], R2 ;  /* 0x0000000201007387 */ /* 0x0045e20000100a00 */
[----:B------:R-:W-:Y:S05]  /*1cd50*/  BRA `(.L_x_346) ;  /* 0x0000000000887947 */ /* 0x000fea0003800000 */
.L_x_345:
[----:B------:R-:W-:-:S04]  /*1cd60*/  UISETP.NE.AND UP0, UPT, UR30, 0x1, UPT ;  /* 0x000000011e00788c */ /* 0x000fc8000bf05270 */
[----:B------:R-:W-:-:S09]  /*1cd70*/  UISETP.NE.OR UP1, UPT, UR32, URZ, UP0 ;  /* 0x000000ff2000728c */ /* 0x000fd20008725670 */
[----:B------:R-:W-:Y:S05]  /*1cd80*/  BRA.U UP1, `(.L_x_347) ;  /* 0x0000000101187547 */ /* 0x000fea000b800000 */
[----:B012-4-:R-:W2:Y:S04]  /*1cd90*/  LDL.128 R4, [R1+0x60] ;  /* 0x0000600001047983 */ /* 0x017ea80000100c00 */
[----:B------:R-:W4:Y:S04]  /*1cda0*/  LDL.64 R2, [R1+0x58] ;  /* 0x0000580001027983 */ /* 0x000f280000100a00 */
[----:B--2---:R0:W-:Y:S04]  /*1cdb0*/  STL.64 [R1+0x8], R4 ;  /* 0x0000080401007387 */ /* 0x0041e80000100a00 */
[----:B------:R0:W-:Y:S04]  /*1cdc0*/  STL.64 [R1+0x10], R6 ;  /* 0x0000100601007387 */ /* 0x0001e80000100a00 */
[----:B----4-:R0:W-:Y:S01]  /*1cdd0*/  STL.64 [R1], R2 ;  /* 0x0000000201007387 */ /* 0x0101e20000100a00 */
[----:B------:R-:W-:Y:S05]  /*1cde0*/  BRA `(.L_x_346) ;  /* 0x0000000000647947 */ /* 0x000fea0003800000 */
.L_x_347:
[----:B------:R-:W-:-:S04]  /*1cdf0*/  UISETP.NE.AND UP1, UPT, UR30, URZ, UPT ;  /* 0x000000ff1e00728c */ /* 0x000fc8000bf25270 */
[----:B------:R-:W-:-:S09]  /*1ce00*/  UISETP.NE.OR UP1, UPT, UR32, 0x1, UP1 ;  /* 0x000000012000788c */ /* 0x000fd20008f25670 */
[----:B------:R-:W-:Y:S05]  /*1ce10*/  BRA.U UP1, `(.L_x_348) ;  /* 0x0000000101187547 */ /* 0x000fea000b800000 */
[----:B012-4-:R-:W2:Y:S04]  /*1ce20*/  LDL.128 R4, [R1+0x60] ;  /* 0x0000600001047983 */ /* 0x017ea80000100c00 */
[----:B------:R-:W4:Y:S04]  /*1ce30*/  LDL.64 R2, [R1+0x58] ;  /* 0x0000580001027983 */ /* 0x000f280000100a00 */
[----:B--2---:R0:W-:Y:S04]  /*1ce40*/  STL.64 [R1+0x8], R4 ;  /* 0x0000080401007387 */ /* 0x0041e80000100a00 */
[----:B------:R0:W-:Y:S04]  /*1ce50*/  STL.64 [R1+0x10], R6 ;  /* 0x0000100601007387 */ /* 0x0001e80000100a00 */
[----:B----4-:R0:W-:Y:S01]  /*1ce60*/  STL.64 [R1], R2 ;  /* 0x0000000201007387 */ /* 0x0101e20000100a00 */
[----:B------:R-:W-:Y:S05]  /*1ce70*/  BRA `(.L_x_346) ;  /* 0x0000000000407947 */ /* 0x000fea0003800000 */
.L_x_348:
[----:B------:R-:W-:-:S09]  /*1ce80*/  UISETP.NE.OR UP0, UPT, UR32, 0x1, UP0 ;  /* 0x000000012000788c */ /* 0x000fd20008705670 */
[----:B------:R-:W-:Y:S05]  /*1ce90*/  BRA.U UP0, `(.L_x_346) ;  /* 0x0000000100387547 */ /* 0x000fea000b800000 */
[----:B012-4-:R-:W2:Y:S04]  /*1cea0*/  LDL.128 R4, [R1+0x80] ;  /* 0x0000800001047983 */ /* 0x017ea80000100c00 */
[----:B---3--:R-:W3:Y:S04]  /*1ceb0*/  LDL.128 R12, [R1+0xa0] ;  /* 0x0000a000010c7983 */ /* 0x008ee80000100c00 */
[----:B------:R-:W4:Y:S04]  /*1cec0*/  LDL.128 R16, [R1+0xc0] ;  /* 0x0000c00001107983 */ /* 0x000f280000100c00 */
[----:B------:R-:W4:Y:S04]  /*1ced0*/  LDL.64 R2, [R1+0x78] ;  /* 0x0000780001027983 */ /* 0x000f280000100a00 */
[----:B------:R-:W4:Y:S04]  /*1cee0*/  LDL.64 R8, [R1+0x98] ;  /* 0x0000980001087983 */ /* 0x000f280000100a00 */
[----:B------:R-:W4:Y:S04]  /*1cef0*/  LDL.64 R10, [R1+0xb8] ;  /* 0x0000b800010a7983 */ /* 0x000f280000100a00 */
[----:B--2---:R0:W-:Y:S04]  /*1cf00*/  STL.64 [R1+0x8], R4 ;  /* 0x0000080401007387 */ /* 0x0041e80000100a00 */
[----:B------:R0:W-:Y:S04]  /*1cf10*/  STL.64 [R1+0x10], R6 ;  /* 0x0000100601007387 */ /* 0x0001e80000100a00 */
[----:B---3--:R0:W-:Y:S04]  /*1cf20*/  STL.128 [R1+0x20], R12 ;  /* 0x0000200c01007387 */ /* 0x0081e80000100c00 */
[----:B----4-:R0:W-:Y:S04]  /*1cf30*/  STL.64 [R1+0x38], R16 ;  /* 0x0000381001007387 */ /* 0x0101e80000100a00 */
[----:B------:R0:W-:Y:S04]  /*1cf40*/  STL.64 [R1+0x40], R18 ;  /* 0x0000401201007387 */ /* 0x0001e80000100a00 */
[----:B------:R0:W-:Y:S04]  /*1cf50*/  STL.64 [R1], R2 ;  /* 0x0000000201007387 */ /* 0x0001e80000100a00 */
[----:B------:R0:W-:Y:S04]  /*1cf60*/  STL.64 [R1+0x18], R8 ;  /* 0x0000180801007387 */ /* 0x0001e80000100a00 */
[----:B------:R0:W-:Y:S02]  /*1cf70*/  STL.64 [R1+0x30], R10 ;  /* 0x0000300a01007387 */ /* 0x0001e40000100a00 */
.L_x_346:
[----:B------:R-:W-:Y:S01]  /*1cf80*/  ISETP.LE.AND P0, PT, RZ, UR30, PT ;  /* 0x0000001eff007c0c */ /* 0x000fe2000bf03270 */
[----:B------:R-:W-:Y:S02]  /*1cf90*/  UIADD3 UR4, UPT, UPT, UR32, 0x2, URZ ;  /* 0x0000000220047890 */ /* 0x000fe4000fffe0ff */
[----:B------:R-:W-:Y:S02]  /*1cfa0*/  UISETP.GE.AND UP0, UPT, UR32, URZ, UPT ;  /* 0x000000ff2000728c */ /* 0x000fe4000bf06270 */
[----:B------:R-:W-:-:S08]  /*1cfb0*/  UIMAD UR4, UR32, UR4, UR4 ;  /* 0x00000004200472a4 */ /* 0x000fd0000f8e0204 */
[----:B------:R-:W-:Y:S05]  /*1cfc0*/  @!P0 EXIT ;  /* 0x000000000000894d */ /* 0x000fea0003800000 */
[----:B0-2---:R-:W0:Y:S01]  /*1cfd0*/  S2R R3, SR_TID.X ;  /* 0x0000000000037919 */ /* 0x005e220000002100 */
[----:B------:R-:W-:Y:S02]  /*1cfe0*/  USHF.R.U32.HI UR4, URZ, 0x1, UR4 ;  /* 0x00000001ff047899 */ /* 0x000fe40008011604 */
[----:B------:R-:W-:Y:S02]  /*1cff0*/  UIADD3 UR25, UPT, UPT, UR33, 0x2, URZ ;  /* 0x0000000221197890 */ /* 0x000fe4000fffe0ff */
[----:B------:R-:W-:Y:S02]  /*1d000*/  USEL UR6, UR4, URZ, UP0 ;  /* 0x000000ff04067287 */ /* 0x000fe40008000000 */
[----:B------:R-:W-:Y:S02]  /*1d010*/  UIADD3 UR4, UPT, UPT, UR30, 0x2, URZ ;  /* 0x000000021e047890 */ /* 0x000fe4000fffe0ff */
[----:B------:R-:W-:Y:S02]  /*1d020*/  ULOP3.LUT UR23, UR6, 0x7, URZ, 0xc0, !UPT ;  /* 0x0000000706177892 */ /* 0x000fe4000f8ec0ff */
[----:B------:R-:W-:-:S02]  /*1d030*/  ULOP3.LUT UR7, UR6, 0x7ffffff8, URZ, 0xc0, !UPT ;  /* 0x7ffffff806077892 */ /* 0x000fc4000f8ec0ff */
[----:B------:R-:W-:Y:S02]  /*1d040*/  UIADD3 UR5, UPT, UPT, UR23, -0x1, URZ ;  /* 0xffffffff17057890 */ /* 0x000fe4000fffe0ff */
[----:B------:R-:W-:Y:S02]  /*1d050*/  UIMAD UR9, UR30, UR4, UR4 ;  /* 0x000000041e0972a4 */ /* 0x000fe4000f8e0204 */
[----:B------:R-:W-:Y:S02]  /*1d060*/  ULOP3.LUT UR24, UR6, 0x3, URZ, 0xc0, !UPT ;  /* 0x0000000306187892 */ /* 0x000fe4000f8ec0ff */
[----:B------:R-:W-:Y:S02]  /*1d070*/  USHF.R.S32.HI UR26, URZ, 0x1f, UR31 ;  /* 0x0000001fff1a7899 */ /* 0x000fe4000801141f */
[----:B------:R-:W-:Y:S02]  /*1d080*/  UIADD3 UR8, UPT, UPT, -UR7, URZ, URZ ;  /* 0x000000ff07087290 */ /* 0x000fe4000fffe1ff */
[----:B------:R-:W-:-:S02]  /*1d090*/  USHF.R.U32.HI UR9, URZ, 0x1, UR9 ;  /* 0x00000001ff097899 */ /* 0x000fc40008011609 */
[----:B------:R-:W-:Y:S01]  /*1d0a0*/  UISETP.GE.U32.AND UP0, UPT, UR5, 0x3, UPT ;  /* 0x000000030500788c */ /* 0x000fe2000bf06070 */
[----:B------:R-:W-:Y:S01]  /*1d0b0*/  UMOV UR4, URZ ;  /* 0x000000ff00047c82 */ /* 0x000fe20008000000 */
[C-C-:B0-----:R-:W-:Y:S02]  /*1d0c0*/  IMAD.IADD R2, R36.reuse, 0x1, R3.reuse ;  /* 0x0000000124027824 */ /* 0x141fe400078e0203 */
[C-C-:B-1--4-:R-:W-:Y:S02]  /*1d0d0*/  IMAD R4, R36.reuse, 0x2, R3.reuse ;  /* 0x0000000224047824 */ /* 0x152fe400078e0203 */
[C-C-:B------:R-:W-:Y:S02]  /*1d0e0*/  IMAD R5, R36.reuse, 0x3, R3.reuse ;  /* 0x0000000324057824 */ /* 0x140fe400078e0203 */
[C-C-:B------:R-:W-:Y:S02]  /*1d0f0*/  IMAD R6, R36.reuse, 0x4, R3.reuse ;  /* 0x0000000424067824 */ /* 0x140fe400078e0203 */
[----:B------:R-:W-:-:S02]  /*1d100*/  IMAD R7, R36, 0x5, R3 ;  /* 0x0000000524077824 */ /* 0x000fc400078e0203 */
[C-C-:B------:R-:W-:Y:S02]  /*1d110*/  IMAD R8, R36.reuse, 0x6, R3.reuse ;  /* 0x0000000624087824 */ /* 0x140fe400078e0203 */
[----:B------:R-:W-:-:S07]  /*1d120*/  IMAD R9, R36, 0x7, R3 ;  /* 0x0000000724097824 */ /* 0x000fce00078e0203 */
.L_x_354:
[----:B------:R-:W-:-:S09]  /*1d130*/  UISETP.NE.AND UP1, UPT, UR6, URZ, UPT ;  /* 0x000000ff0600728c */ /* 0x000fd2000bf25270 */
[----:B012---:R-:W-:Y:S05]  /*1d140*/  BRA.U !UP1, `(.L_x_349) ;  /* 0x0000001109687547 */ /* 0x007fea000b800000 */
[----:B------:R-:W0:Y:S01]  /*1d150*/  S2R R11, SR_TID.Y ;  /* 0x00000000000b7919 */ /* 0x000e220000002200 */
[----:B------:R-:W3:Y:S01]  /*1d160*/  LDCU.64 UR18, c[0x0][0x390] ;  /* 0x00007200ff1277ac */ /* 0x000ee20008000a00 */
[----:B------:R-:W-:Y:S02]  /*1d170*/  UISETP.GE.U32.AND UP1, UPT, UR6, 0x8, UPT ;  /* 0x000000080600788c */ /* 0x000fe4000bf26070 */
[----:B------:R-:W-:Y:S01]  /*1d180*/  UIMAD UR22, UR4, UR6, URZ ;  /* 0x00000006041672a4 */ /* 0x000fe2000f8e02ff */
[----:B------:R-:W-:Y:S01]  /*1d190*/  UMOV UR5, URZ ;  /* 0x000000ff00057c82 */ /* 0x000fe20008000000 */
[----:B0-----:R-:W-:-:S05]  /*1d1a0*/  IMAD R10, R0, UR4, R11 ;  /* 0x00000004000a7c24 */ /* 0x001fca000f8e020b */
[----:B-----5:R-:W-:-:S04]  /*1d1b0*/  IADD3 R10, P0, PT, R37, R10, RZ ;  /* 0x0000000a250a7210 */ /* 0x020fc80007f1e0ff */
[----:B------:R-:W-:Y:S02]  /*1d1c0*/  LEA.HI.X.SX32 R11, R37, RZ, 0x1, P0 ;  /* 0x000000ff250b7211 */ /* 0x000fe400000f0eff */
[----:B---3--:R-:W-:-:S04]  /*1d1d0*/  LEA R18, P0, R10, UR18, 0x3 ;  /* 0x000000120a127c11 */ /* 0x008fc8000f8018ff */
[----:B------:R-:W-:Y:S01]  /*1d1e0*/  LEA.HI.X R19, R10, UR19, R11, 0x3, P0 ;  /* 0x000000130a137c11 */ /* 0x000fe200080f1c0b */
[----:B------:R-:W-:Y:S08]  /*1d1f0*/  BRA.U !UP1, `(.L_x_350) ;  /* 0x0000000909247547 */ /* 0x000ff0000b800000 */
[----:B------:R-:W-:Y:S01]  /*1d200*/  UIADD3 UR5, UPT, UPT, UR25, UR22, URZ ;  /* 0x0000001619057290 */ /* 0x000fe2000fffe0ff */
[----:B------:R-:W-:Y:S01]  /*1d210*/  MOV R11, R3 ;  /* 0x00000003000b7202 */ /* 0x000fe20000000f00 */
[----:B------:R-:W-:Y:S01]  /*1d220*/  IMAD.MOV.U32 R13, RZ, RZ, R9 ;  /* 0x000000ffff0d7224 */ /* 0x000fe200078e0009 */
[----:B------:R-:W-:Y:S01]  /*1d230*/  MOV R33, R6 ;  /* 0x0000000600217202 */ /* 0x000fe20000000f00 */
[----:B------:R-:W-:Y:S01]  /*1d240*/  IMAD.MOV.U32 R15, RZ, RZ, R8 ;  /* 0x000000ffff0f7224 */ /* 0x000fe200078e0008 */
[----:B------:R-:W-:Y:S01]  /*1d250*/  UIADD3 UR11, UPT, UPT, UR22, 0x3, URZ ;  /* 0x00000003160b7890 */ /* 0x000fe2000fffe0ff */
[----:B------:R-:W-:Y:S01]  /*1d260*/  IMAD.MOV.U32 R17, RZ, RZ, R7 ;  /* 0x000000ffff117224 */ /* 0x000fe200078e0007 */
[----:B------:R-:W-:Y:S01]  /*1d270*/  MOV R10, UR5 ;  /* 0x00000005000a7c02 */ /* 0x000fe20008000f00 */
[----:B------:R-:W-:Y:S01]  /*1d280*/  IMAD.MOV.U32 R35, RZ, RZ, R5 ;  /* 0x000000ffff237224 */ /* 0x000fe200078e0005 */
[----:B------:R-:W-:Y:S01]  /*1d290*/  UMOV UR5, UR8 ;  /* 0x0000000800057c82 */ /* 0x000fe20008000000 */
[----:B------:R-:W-:-:S02]  /*1d2a0*/  IMAD.MOV.U32 R39, RZ, RZ, R4 ;  /* 0x000000ffff277224 */ /* 0x000fc400078e0004 */
[----:B------:R-:W-:-:S07]  /*1d2b0*/  IMAD.MOV.U32 R41, RZ, RZ, R2 ;  /* 0x000000ffff297224 */ /* 0x000fce00078e0002 */
.L_x_351:
[----:B------:R-:W-:Y:S01]  /*1d2c0*/  IADD3 R12, P0, PT, R11, UR31, RZ ;  /* 0x0000001f0b0c7c10 */ /* 0x000fe2000ff1e0ff */
[----:B------:R-:W-:Y:S01]  /*1d2d0*/  UIADD3 UR10, UPT, UPT, UR11, -0x3, URZ ;  /* 0xfffffffd0b0a7890 */ /* 0x000fe2000fffe0ff */
[----:B------:R-:W2:Y:S03]  /*1d2e0*/  LDG.E.64 R28, desc[UR20][R18.64] ;  /* 0x00000014121c7981 */ /* 0x000ea6000c1e1b00 */
[----:B------:R-:W-:Y:S01]  /*1d2f0*/  IMAD.X R21, RZ, RZ, UR26, P0 ;  /* 0x0000001aff157e24 */ /* 0x000fe200080e06ff */
[----:B------:R-:W-:Y:S01]  /*1d300*/  ULEA UR10, UR10, UR34, 0x3 ;  /* 0x000000220a0a7291 */ /* 0x000fe2000f8e18ff */
[----:B------:R-:W-:-:S04]  /*1d310*/  LEA R26, P0, R12, UR18, 0x3 ;  /* 0x000000120c1a7c11 */ /* 0x000fc8000f8018ff */
[----:B------:R-:W-:Y:S02]  /*1d320*/  LEA.HI.X R27, R12, UR19, R21, 0x3, P0 ;  /* 0x000000130c1b7c11 */ /* 0x000fe400080f1c15 */
[----:B------:R-:W0:Y:S02]  /*1d330*/  LDC.64 R20, c[0x0][0x398] ;  /* 0x0000e600ff147b82 */ /* 0x000e240000000a00 */
[----:B------:R-:W3:Y:S04]  /*1d340*/  LDL.64 R24, [UR10] ;  /* 0x0000000aff187983 */ /* 0x000ee80008100a00 */
[----:B------:R0:W3:Y:S01]  /*1d350*/  LDG.E.64 R22, desc[UR20][R26.64] ;  /* 0x000000141a167981 */ /* 0x0000e2000c1e1b00 */
[----:B------:R-:W-:Y:S01]  /*1d360*/  IADD3 R12, P0, PT, R41, UR31, RZ ;  /* 0x0000001f290c7c10 */ /* 0x000fe2000ff1e0ff */
[----:B------:R-:W-:Y:S01]  /*1d370*/  UIADD3 UR10, UPT, UPT, UR11, -0x2, URZ ;  /* 0xfffffffe0b0a7890 */ /* 0x000fe2000fffe0ff */
[----:B------:R-:W-:-:S03]  /*1d380*/  VIADD R31, R10, 0xfffffffd ;  /* 0xfffffffd0a1f7836 */ /* 0x000fc60000000000 */
[----:B------:R-:W-:Y:S01]  /*1d390*/  ULEA UR10, UR10, UR34, 0x3 ;  /* 0x000000220a0a7291 */ /* 0x000fe2000f8e18ff */
[----:B0-----:R-:W-:Y:S01]  /*1d3a0*/  IMAD.WIDE.U32 R26, R31, 0x8, R20 ;  /* 0x000000081f1a7825 */ /* 0x001fe200078e0014 */
[----:B---3--:R-:W-:-:S03]  /*1d3b0*/  DMUL R22, R24, R22 ;  /* 0x0000001618167228 */ /* 0x008fc60000000000 */
[----:B------:R-:W-:Y:S01]  /*1d3c0*/  IMAD.X R25, RZ, RZ, UR26, P0 ;  /* 0x0000001aff197e24 */ /* 0x000fe200080e06ff */
[----:B------:R-:W-:-:S04]  /*1d3d0*/  LEA R24, P0, R12, UR18, 0x3 ;  /* 0x000000120c187c11 */ /* 0x000fc8000f8018ff */
[----:B--2---:R-:W-:Y:S01]  /*1d3e0*/  DMUL R28, R22, R28 ;  /* 0x0000001c161c7228 */ /* 0x004fe20000000000 */
[----:B------:R-:W-:Y:S01]  /*1d3f0*/  LEA.HI.X R25, R12, UR19, R25, 0x3, P0 ;  /* 0x000000130c197c11 */ /* 0x000fe200080f1c19 */
[----:B------:R-:W2:Y:S05]  /*1d400*/  LDL.64 R22, [UR10] ;  /* 0x0000000aff167983 */ /* 0x000eaa0008100a00 */
[----:B------:R0:W-:Y:S04]  /*1d410*/  REDG.E.ADD.F64.RN.STRONG.SM desc[UR20][R26.64], R28 ;  /* 0x0000001c1a0079a6 */ /* 0x0001e8000c12bf14 */
[----:B------:R-:W2:Y:S04]  /*1d420*/  LDG.E.64 R24, desc[UR20][R24.64] ;  /* 0x0000001418187981 */ /* 0x000ea8000c1e1b00 */
[----:B------:R-:W3:Y:S01]  /*1d430*/  LDG.E.64 R30, desc[UR20][R18.64] ;  /* 0x00000014121e7981 */ /* 0x000ee2000c1e1b00 */
[----:B------:R-:W-:Y:S01]  /*1d440*/  IADD3 R12, P0, PT, R39, UR31, RZ ;  /* 0x0000001f270c7c10 */ /* 0x000fe2000ff1e0ff */
[----:B------:R-:W-:Y:S01]  /*1d450*/  UIADD3 UR10, UPT, UPT, UR11, -0x1, URZ ;  /* 0xffffffff0b0a7890 */ /* 0x000fe2000fffe0ff */
[----:B------:R-:W-:-:S03]  /*1d460*/  IADD3 R45, PT, PT, R10, -0x2, RZ ;  /* 0xfffffffe0a2d7810 */ /* 0x000fc60007ffe0ff */
[----:B------:R-:W-:Y:S02]  /*1d470*/  ULEA UR10, UR10, UR34, 0x3 ;  /* 0x000000220a0a7291 */ /* 0x000fe4000f8e18ff */
[----:B0-----:R-:W-:Y:S01]  /*1d480*/  IMAD.WIDE.U32 R26, R45, 0x8, R20 ;  /* 0x000000082d1a7825 */ /* 0x001fe200078e0014 */
[----:B--2---:R-:W-:-:S03]  /*1d490*/  DMUL R42, R22, R24 ;  /* 0x00000018162a7228 */ /* 0x004fc60000000000 */
[----:B------:R-:W-:Y:S01]  /*1d4a0*/  IMAD.X R23, RZ, RZ, UR26, P0 ;  /* 0x0000001aff177e24 */ /* 0x000fe200080e06ff */
[C---:B------:R-:W-:Y:S02]  /*1d4b0*/  LEA R22, P0, R12.reuse, UR18, 0x3 ;  /* 0x000000120c167c11 */ /* 0x040fe4000f8018ff */
[----:B------:R-:W2:Y:S02]  /*1d4c0*/  LDL.64 R24, [UR10] ;  /* 0x0000000aff187983 */ /* 0x000ea40008100a00 */
[----:B---3--:R-:W-:Y:S01]  /*1d4d0*/  DMUL R30, R42, R30 ;  /* 0x0000001e2a1e7228 */ /* 0x008fe20000000000 */
[----:B------:R-:W-:-:S06]  /*1d4e0*/  LEA.HI.X R23, R12, UR19, R23, 0x3, P0 ;  /* 0x000000130c177c11 */ /* 0x000fcc00080f1c17 */
[----:B------:R0:W-:Y:S04]  /*1d4f0*/  REDG.E.ADD.F64.RN.STRONG.SM desc[UR20][R26.64], R30 ;  /* 0x0000001e1a0079a6 */ /* 0x0001e8000c12bf14 */
[----:B------:R-:W2:Y:S04]  /*1d500*/  LDG.E.64 R22, desc[UR20][R22.64] ;  /* 0x0000001416167981 */ /* 0x000ea8000c1e1b00 */
[----:B------:R-:W3:Y:S01]  /*1d510*/  LDG.E.64 R28, desc[UR20][R18.64] ;  /* 0x00000014121c7981 */ /* 0x000ee2000c1e1b00 */
[----:B------:R-:W-:Y:S01]  /*1d520*/  IADD3 R12, P0, PT, R35, UR31, RZ ;  /* 0x0000001f230c7c10 */ /* 0x000fe2000ff1e0ff */
[----:B------:R-:W-:Y:S01]  /*1d530*/  VIADD R45, R10, 0xffffffff ;  /* 0xffffffff0a2d7836 */ /* 0x000fe20000000000 */
[----:B------:R-:W-:-:S03]  /*1d540*/  ULEA UR10, UR11, UR34, 0x3 ;  /* 0x000000220b0a7291 */ /* 0x000fc6000f8e18ff */
[----:B0-----:R-:W-:Y:S01]  /*1d550*/  IMAD.WIDE.U32 R26, R45, 0x8, R20 ;  /* 0x000000082d1a7825 */ /* 0x001fe200078e0014 */
[----:B--2---:R-:W-:-:S03]  /*1d560*/  DMUL R42, R24, R22 ;  /* 0x00000016182a7228 */ /* 0x004fc60000000000 */
[----:B------:R-:W-:Y:S01]  /*1d570*/  IMAD.X R25, RZ, RZ, UR26, P0 ;  /* 0x0000001aff197e24 */ /* 0x000fe200080e06ff */
[C---:B------:R-:W-:Y:S01]  /*1d580*/  LEA R24, P0, R12.reuse, UR18, 0x3 ;  /* 0x000000120c187c11 */ /* 0x040fe2000f8018ff */
[----:B------:R-:W2:Y:S03]  /*1d590*/  LDL.64 R22, [UR10] ;  /* 0x0000000aff167983 */ /* 0x000ea60008100a00 */
[----:B---3--:R-:W-:Y:S01]  /*1d5a0*/  DMUL R28, R42, R28 ;  /* 0x0000001c2a1c7228 */ /* 0x008fe20000000000 */
[----:B------:R-:W-:-:S06]  /*1d5b0*/  LEA.HI.X R25, R12, UR19, R25, 0x3, P0 ;  /* 0x000000130c197c11 */ /* 0x000fcc00080f1c19 */
[----:B------:R0:W-:Y:S04]  /*1d5c0*/  REDG.E.ADD.F64.RN.STRONG.SM desc[UR20][R26.64], R28 ;  /* 0x0000001c1a0079a6 */ /* 0x0001e8000c12bf14 */
[----:B------:R-:W2:Y:S04]  /*1d5d0*/  LDG.E.64 R24, desc[UR20][R24.64] ;  /* 0x0000001418187981 */ /* 0x000ea8000c1e1b00 */
[----:B------:R-:W3:Y:S01]  /*1d5e0*/  LDG.E.64 R42, desc[UR20][R18.64] ;  /* 0x00000014122a7981 */ /* 0x000ee2000c1e1b00 */
[----:B------:R-:W-:Y:S01]  /*1d5f0*/  IADD3 R12, P0, PT, R33, UR31, RZ ;  /* 0x0000001f210c7c10 */ /* 0x000fe2000ff1e0ff */
[----:B------:R-:W-:-:S04]  /*1d600*/  UIADD3 UR10, UPT, UPT, UR11, 0x1, URZ ;  /* 0x000000010b0a7890 */ /* 0x000fc8000fffe0ff */
[----:B------:R-:W-:Y:S01]  /*1d610*/  ULEA UR10, UR10, UR34, 0x3 ;  /* 0x000000220a0a7291 */ /* 0x000fe2000f8e18ff */
[----:B0-----:R-:W-:Y:S01]  /*1d620*/  IMAD.WIDE.U32 R28, R10, 0x8, R20 ;  /* 0x000000080a1c7825 */ /* 0x001fe200078e0014 */
[----:B--2---:R-:W-:Y:S01]  /*1d630*/  DMUL R30, R22, R24 ;  /* 0x00000018161e7228 */ /* 0x004fe20000000000 */
[----:B------:R-:W-:-:S06]  /*1d640*/  IADD3.X R23, PT, PT, RZ, UR26, RZ, P0, !PT ;  /* 0x0000001aff177c10 */ /* 0x000fcc00087fe4ff */
[----:B------:R-:W2:Y:S01]  /*1d650*/  LDL.64 R24, [UR10] ;  /* 0x0000000aff187983 */ /* 0x000ea20008100a00 */
[----:B------:R-:W-:Y:S01]  /*1d660*/  LEA R22, P0, R12, UR18, 0x3 ;  /* 0x000000120c167c11 */ /* 0x000fe2000f8018ff */
[----:B---3--:R-:W-:-:S03]  /*1d670*/  DMUL R42, R30, R42 ;  /* 0x0000002a1e2a7228 */ /* 0x008fc60000000000 */
[----:B------:R-:W-:-:S04]  /*1d680*/  LEA.HI.X R23, R12, UR19, R23, 0x3, P0 ;  /* 0x000000130c177c11 */ /* 0x000fc800080f1c17 */
[----:B------:R0:W-:Y:S04]  /*1d690*/  REDG.E.ADD.F64.RN.STRONG.SM desc[UR20][R28.64], R42 ;  /* 0x0000002a1c0079a6 */ /* 0x0001e8000c12bf14 */
[----:B------:R-:W2:Y:S04]  /*1d6a0*/  LDG.E.64 R22, desc[UR20][R22.64] ;  /* 0x0000001416167981 */ /* 0x000ea8000c1e1b00 */
[----:B------:R-:W3:Y:S01]  /*1d6b0*/  LDG.E.64 R30, desc[UR20][R18.64] ;  /* 0x00000014121e7981 */ /* 0x000ee2000c1e1b00 */
[----:B------:R-:W-:Y:S01]  /*1d6c0*/  IADD3 R12, P0, PT, R17, UR31, RZ ;  /* 0x0000001f110c7c10 */ /* 0x000fe2000ff1e0ff */
[----:B------:R-:W-:Y:S01]  /*1d6d0*/  UIADD3 UR10, UPT, UPT, UR11, 0x2, URZ ;  /* 0x000000020b0a7890 */ /* 0x000fe2000fffe0ff */
[----:B------:R-:W-:-:S03]  /*1d6e0*/  VIADD R45, R10, 0x1 ;  /* 0x000000010a2d7836 */ /* 0x000fc60000000000 */
[----:B------:R-:W-:Y:S01]  /*1d6f0*/  IMAD.X R27, RZ, RZ, UR26, P0 ;  /* 0x0000001aff1b7e24 */ /* 0x000fe200080e06ff */
[C---:B------:R-:W-:Y:S01]  /*1d700*/  LEA R26, P0, R12.reuse, UR18, 0x3 ;  /* 0x000000120c1a7c11 */ /* 0x040fe2000f8018ff */
[----:B------:R-:W-:Y:S01]  /*1d710*/  ULEA UR10, UR10, UR34, 0x3 ;  /* 0x000000220a0a7291 */ /* 0x000fe2000f8e18ff */
[----:B0-----:R-:W-:Y:S02]  /*1d720*/  IMAD.WIDE.U32 R28, R45, 0x8, R20 ;  /* 0x000000082d1c7825 */ /* 0x001fe400078e0014 */
[----:B------:R-:W-:Y:S01]  /*1d730*/  LEA.HI.X R27, R12, UR19, R27, 0x3, P0 ;  /* 0x000000130c1b7c11 */ /* 0x000fe200080f1c1b */
[----:B--2---:R-:W-:-:S05]  /*1d740*/  DMUL R24, R24, R22 ;  /* 0x0000001618187228 */ /* 0x004fca0000000000 */
[----:B------:R-:W2:Y:S03]  /*1d750*/  LDL.64 R22, [UR10] ;  /* 0x0000000aff167983 */ /* 0x000ea60008100a00 */
[----:B---3--:R-:W-:-:S07]  /*1d760*/  DMUL R30, R24, R30 ;  /* 0x0000001e181e7228 */ /* 0x008fce0000000000 */
[----:B------:R0:W-:Y:S04]  /*1d770*/  REDG.E.ADD.F64.RN.STRONG.SM desc[UR20][R28.64], R30 ;  /* 0x0000001e1c0079a6 */ /* 0x0001e8000c12bf14 */
[----:B------:R-:W2:Y:S04]  /*1d780*/  LDG.E.64 R26, desc[UR20][R26.64] ;  /* 0x000000141a1a7981 */ /* 0x000ea8000c1e1b00 */
[----:B------:R-:W3:Y:S01]  /*1d790*/  LDG.E.64 R24, desc[UR20][R18.64] ;  /* 0x0000001412187981 */ /* 0x000ee2000c1e1b00 */
[----:B------:R-:W-:Y:S01]  /*1d7a0*/  IADD3 R12, P0, PT, R15, UR31, RZ ;  /* 0x0000001f0f0c7c10 */ /* 0x000fe2000ff1e0ff */
[----:B------:R-:W-:Y:S01]  /*1d7b0*/  UIADD3 UR10, UPT, UPT, UR11, 0x3, URZ ;  /* 0x000000030b0a7890 */ /* 0x000fe2000fffe0ff */
[----:B------:R-:W-:-:S03]  /*1d7c0*/  VIADD R45, R10, 0x2 ;  /* 0x000000020a2d7836 */ /* 0x000fc60000000000 */
[----:B------:R-:W-:-:S09]  /*1d7d0*/  ULEA UR10, UR10, UR34, 0x3 ;  /* 0x000000220a0a7291 */ /* 0x000fd2000f8e18ff */
[----:B0-----:R-:W4:Y:S01]  /*1d7e0*/  LDL.64 R28, [UR10] ;  /* 0x0000000aff1c7983 */ /* 0x001f220008100a00 */
[----:B--2---:R-:W-:Y:S01]  /*1d7f0*/  DMUL R42, R22, R26 ;  /* 0x0000001a162a7228 */ /* 0x004fe20000000000 */
[----:B------:R-:W-:Y:S02]  /*1d800*/  IADD3.X R23, PT, PT, RZ, UR26, RZ, P0, !PT ;  /* 0x0000001aff177c10 */ /* 0x000fe400087fe4ff */
[----:B------:R-:W-:Y:S01]  /*1d810*/  LEA R22, P0, R12, UR18, 0x3 ;  /* 0x000000120c167c11 */ /* 0x000fe2000f8018ff */
[----:B------:R-:W-:-:S04]  /*1d820*/  IMAD.WIDE.U32 R26, R45, 0x8, R20 ;  /* 0x000000082d1a7825 */ /* 0x000fc800078e0014 */
[----:B---3--:R-:W-:Y:S01]  /*1d830*/  DMUL R24, R42, R24 ;  /* 0x000000182a187228 */ /* 0x008fe20000000000 */
[----:B------:R-:W-:-:S06]  /*1d840*/  LEA.HI.X R23, R12, UR19, R23, 0x3, P0 ;  /* 0x000000130c177c11 */ /* 0x000fcc00080f1c17 */
[----:B------:R0:W-:Y:S04]  /*1d850*/  REDG.E.ADD.F64.RN.STRONG.SM desc[UR20][R26.64], R24 ;  /* 0x000000181a0079a6 */ /* 0x0001e8000c12bf14 */
[----:B------:R-:W4:Y:S04]  /*1d860*/  LDG.E.64 R22, desc[UR20][R22.64] ;  /* 0x0000001416167981 */ /* 0x000f28000c1e1b00 */
[----:B------:R-:W2:Y:S01]  /*1d870*/  LDG.E.64 R30, desc[UR20][R18.64] ;  /* 0x00000014121e7981 */ /* 0x000ea2000c1e1b00 */
[----:B------:R-:W-:Y:S01]  /*1d880*/  IADD3 R12, P0, PT, R13, UR31, RZ ;  /* 0x0000001f0d0c7c10 */ /* 0x000fe2000ff1e0ff */
[----:B------:R-:W-:Y:S01]  /*1d890*/  UIADD3 UR10, UPT, UPT, UR11, 0x4, URZ ;  /* 0x000000040b0a7890 */ /* 0x000fe2000fffe0ff */
[----:B------:R-:W-:-:S03]  /*1d8a0*/  VIADD R45, R10, 0x3 ;  /* 0x000000030a2d7836 */ /* 0x000fc60000000000 */
[----:B------:R-:W-:-:S09]  /*1d8b0*/  ULEA UR10, UR10, UR34, 0x3 ;  /* 0x000000220a0a7291 */ /* 0x000fd2000f8e18ff */
[----:B0-----:R-:W3:Y:S01]  /*1d8c0*/  LDL.64 R24, [UR10] ;  /* 0x0000000aff187983 */ /* 0x001ee20008100a00 */
[----:B----4-:R-:W-:Y:S01]  /*1d8d0*/  DMUL R42, R28, R22 ;  /* 0x000000161c2a7228 */ /* 0x010fe20000000000 */
[----:B------:R-:W-:Y:S01]  /*1d8e0*/  IMAD.X R29, RZ, RZ, UR26, P0 ;  /* 0x0000001aff1d7e24 */ /* 0x000fe200080e06ff */
[----:B------:R-:W-:Y:S01]  /*1d8f0*/  LEA R28, P0, R12, UR18, 0x3 ;  /* 0x000000120c1c7c11 */ /* 0x000fe2000f8018ff */
[----:B------:R-:W-:-:S05]  /*1d900*/  IMAD.WIDE.U32 R22, R45, 0x8, R20 ;  /* 0x000000082d167825 */ /* 0x000fca00078e0014 */
[----:B--2---:R-:W-:Y:S01]  /*1d910*/  DMUL R30, R42, R30 ;  /* 0x0000001e2a1e7228 */ /* 0x004fe20000000000 */
[----:B------:R-:W-:-:S06]  /*1d920*/  LEA.HI.X R29, R12, UR19, R29, 0x3, P0 ;  /* 0x000000130c1d7c11 */ /* 0x000fcc00080f1c1d */
[----:B------:R0:W-:Y:S04]  /*1d930*/  REDG.E.ADD.F64.RN.STRONG.SM desc[UR20][R22.64], R30 ;  /* 0x0000001e160079a6 */ /* 0x0001e8000c12bf14 */
[----:B------:R-:W3:Y:S04]  /*1d940*/  LDG.E.64 R28, desc[UR20][R28.64] ;  /* 0x000000141c1c7981 */ /* 0x000ee8000c1e1b00 */
[----:B------:R-:W2:Y:S01]  /*1d950*/  LDG.E.64 R26, desc[UR20][R18.64] ;  /* 0x00000014121a7981 */ /* 0x000ea2000c1e1b00 */
[----:B------:R-:W-:-:S04]  /*1d960*/  VIADD R43, R10, 0x4 ;  /* 0x000000040a2b7836 */ /* 0x000fc80000000000 */
[----:B------:R-:W-:Y:S01]  /*1d970*/  IMAD.WIDE.U32 R20, R43, 0x8, R20 ;  /* 0x000000082b147825 */ /* 0x000fe200078e0014 */
[----:B---3--:R-:W-:-:S08]  /*1d980*/  DMUL R24, R24, R28 ;  /* 0x0000001c18187228 */ /* 0x008fd00000000000 */
[----:B--2---:R-:W-:-:S07]  /*1d990*/  DMUL R24, R24, R26 ;  /* 0x0000001a18187228 */ /* 0x004fce0000000000 */
[----:B------:R0:W-:Y:S01]  /*1d9a0*/  REDG.E.ADD.F64.RN.STRONG.SM desc[UR20][R20.64], R24 ;  /* 0x00000018140079a6 */ /* 0x0001e2000c12bf14 */
[----:B------:R-:W-:-:S04]  /*1d9b0*/  UIADD3 UR5, UPT, UPT, UR5, 0x8, URZ ;  /* 0x0000000805057890 */ /* 0x000fc8000fffe0ff */
[----:B------:R-:W-:Y:S01]  /*1d9c0*/  UISETP.NE.AND UP1, UPT, UR5, URZ, UPT ;  /* 0x000000ff0500728c */ /* 0x000fe2000bf25270 */
[C---:B------:R-:W-:Y:S01]  /*1d9d0*/  LEA R41, R36.reuse, R41, 0x3 ;  /* 0x0000002924297211 */ /* 0x040fe200078e18ff */
[C---:B------:R-:W-:Y:S01]  /*1d9e0*/  IMAD R39, R36.reuse, 0x8, R39 ;  /* 0x0000000824277824 */ /* 0x040fe200078e0227 */
[C---:B------:R-:W-:Y:S01]  /*1d9f0*/  LEA R17, R36.reuse, R17, 0x3 ;  /* 0x0000001124117211 */ /* 0x040fe200078e18ff */
[----:B------:R-:W-:Y:S01]  /*1da00*/  IMAD R35, R36, 0x8, R35 ;  /* 0x0000000824237824 */ /* 0x000fe200078e0223 */
[----:B------:R-:W-:Y:S01]  /*1da10*/  IADD3 R10, PT, PT, R10, 0x8, RZ ;  /* 0x000000080a0a7810 */ /* 0x000fe20007ffe0ff */
[C---:B------:R-:W-:Y:S02]  /*1da20*/  IMAD R33, R36.reuse, 0x8, R33 ;  /* 0x0000000824217824 */ /* 0x040fe400078e0221 */
[C---:B------:R-:W-:Y:S02]  /*1da30*/  IMAD R15, R36.reuse, 0x8, R15 ;  /* 0x00000008240f7824 */ /* 0x040fe400078e020f */
[----:B------:R-:W-:-:S02]  /*1da40*/  IMAD R13, R36, 0x8, R13 ;  /* 0x00000008240d7824 */ /* 0x000fc400078e020d */
[----:B------:R-:W-:Y:S01]  /*1da50*/  IMAD R11, R36, 0x8, R11 ;  /* 0x00000008240b7824 */ /* 0x000fe200078e020b */
[----:B------:R-:W-:Y:S01]  /*1da60*/  UIADD3 UR11, UPT, UPT, UR11, 0x8, URZ ;  /* 0x000000080b0b7890 */ /* 0x000fe2000fffe0ff */
[----:B0-----:R-:W-:Y:S11]  /*1da70*/  BRA.U UP1, `(.L_x_351) ;  /* 0xfffffff901107547 */ /* 0x001ff6000b83ffff */
[----:B------:R-:W-:-:S05]  /*1da80*/  UMOV UR5, UR7 ;  /* 0x0000000700057c82 */ /* 0x000fca0008000000 */
.L_x_350:
[----:B------:R-:W-:-:S09]  /*1da90*/  UISETP.NE.AND UP1, UPT, UR23, URZ, UPT ;  /* 0x000000ff1700728c */ /* 0x000fd2000bf25270 */
[----:B------:R-:W-:Y:S05]  /*1daa0*/  BRA.U !UP1, `(.L_x_349) ;  /* 0x0000000909107547 */ /* 0x000fea000b800000 */
[----:B------:R-:W-:Y:S02]  /*1dab0*/  UISETP.NE.AND UP1, UPT, UR24, URZ, UPT ;  /* 0x000000ff1800728c */ /* 0x000fe4000bf25270 */
[----:B------:R-:W-:Y:S01]  /*1dac0*/  UIADD3 UR14, UPT, UPT, UR33, -0x1, URZ ;  /* 0xffffffff210e7890 */ /* 0x000fe2000fffe0ff */
[----:B------:R-:W-:Y:S11]  /*1dad0*/  BRA.U !UP0, `(.L_x_352) ;  /* 0x0000000508187547 */ /* 0x000ff6000b800000 */
[----:B------:R-:W-:Y:S01]  /*1dae0*/  IMAD R17, R36, UR5, R3 ;  /* 0x0000000524117c24 */ /* 0x000fe2000f8e0203 */
[----:B------:R-:W-:Y:S01]  /*1daf0*/  UIADD3 UR15, UPT, UPT, UR22, UR5, URZ ;  /* 0x00000005160f7290 */ /* 0x000fe2000fffe0ff */
[----:B------:R-:W2:Y:S01]  /*1db00*/  LDG.E.64 R14, desc[UR20][R18.64] ;  /* 0x00000014120e7981 */ /* 0x000ea2000c1e1b00 */
[----:B------:R-:W0:Y:S02]  /*1db10*/  LDCU.64 UR12, c[0x0][0x398] ;  /* 0x00007300ff0c77ac */ /* 0x000e240008000a00 */
[----:B------:R-:W-:Y:S01]  /*1db20*/  IADD3 R10, P0, PT, R17, UR31, RZ ;  /* 0x0000001f110a7c10 */ /* 0x000fe2000ff1e0ff */
[----:B------:R-:W-:-:S04]  /*1db30*/  ULEA UR10, UR15, UR34, 0x3 ;  /* 0x000000220f0a7291 */ /* 0x000fc8000f8e18ff */
[----:B------:R-:W-:Y:S01]  /*1db40*/  IMAD.X R11, RZ, RZ, UR26, P0 ;  /* 0x0000001aff0b7e24 */ /* 0x000fe200080e06ff */
[----:B------:R-:W-:-:S04]  /*1db50*/  LEA R12, P0, R10, UR18, 0x3 ;  /* 0x000000120a0c7c11 */ /* 0x000fc8000f8018ff */
[----:B------:R-:W-:Y:S02]  /*1db60*/  LEA.HI.X R13, R10, UR19, R11, 0x3, P0 ;  /* 0x000000130a0d7c11 */ /* 0x000fe400080f1c0b */
[----:B------:R-:W3:Y:S04]  /*1db70*/  LDL.64 R10, [UR10] ;  /* 0x0000000aff0a7983 */ /* 0x000ee80008100a00 */
[----:B------:R-:W3:Y:S01]  /*1db80*/  LDG.E.64 R12, desc[UR20][R12.64] ;  /* 0x000000140c0c7981 */ /* 0x000ee2000c1e1b00 */
[----:B------:R-:W-:Y:S01]  /*1db90*/  IMAD.IADD R25, R36, 0x1, R17 ;  /* 0x0000000124197824 */ /* 0x000fe200078e0211 */
[----:B------:R-:W-:Y:S02]  /*1dba0*/  UIADD3 UR16, UPT, UPT, UR14, UR15, URZ ;  /* 0x0000000f0e107290 */ /* 0x000fe4000fffe0ff */
[----:B------:R-:W-:-:S02]  /*1dbb0*/  UIADD3 UR10, UPT, UPT, UR15, 0x1, URZ ;  /* 0x000000010f0a7890 */ /* 0x000fc4000fffe0ff */
[----:B------:R-:W-:Y:S01]  /*1dbc0*/  IADD3 R16, P0, PT, R25, UR31, RZ ;  /* 0x0000001f19107c10 */ /* 0x000fe2000ff1e0ff */
[----:B0-----:R-:W-:Y:S02]  /*1dbd0*/  UIMAD.WIDE.U32 UR28, UR16, 0x8, UR12 ;  /* 0x00000008101c78a5 */ /* 0x001fe4000f8e000c */
[----:B------:R-:W-:Y:S02]  /*1dbe0*/  ULEA UR10, UR10, UR34, 0x3 ;  /* 0x000000220a0a7291 */ /* 0x000fe4000f8e18ff */
[----:B------:R-:W-:Y:S01]  /*1dbf0*/  IMAD.X R17, RZ, RZ, UR26, P0 ;  /* 0x0000001aff117e24 */ /* 0x000fe200080e06ff */
[C---:B------:R-:W-:Y:S01]  /*1dc00*/  LEA R20, P0, R16.reuse, UR18, 0x3 ;  /* 0x0000001210147c11 */ /* 0x040fe2000f8018ff */
[----:B------:R-:W-:Y:S01]  /*1dc10*/  IMAD.U32 R23, RZ, RZ, UR29 ;  /* 0x0000001dff177e24 */ /* 0x000fe2000f8e00ff */
[----:B------:R-:W-:Y:S02]  /*1dc20*/  MOV R22, UR28 ;  /* 0x0000001c00167c02 */ /* 0x000fe40008000f00 */
[----:B------:R-:W-:Y:S01]  /*1dc30*/  LEA.HI.X R21, R16, UR19, R17, 0x3, P0 ;  /* 0x0000001310157c11 */ /* 0x000fe200080f1c11 */
[----:B---3--:R-:W-:Y:S01]  /*1dc40*/  DMUL R10, R10, R12 ;  /* 0x0000000c0a0a7228 */ /* 0x008fe20000000000 */
[----:B------:R-:W3:Y:S07]  /*1dc50*/  LDL.64 R12, [UR10] ;  /* 0x0000000aff0c7983 */ /* 0x000eee0008100a00 */
[----:B--2---:R-:W-:-:S07]  /*1dc60*/  DMUL R10, R10, R14 ;  /* 0x0000000e0a0a7228 */ /* 0x004fce0000000000 */
[----:B------:R0:W-:Y:S04]  /*1dc70*/  REDG.E.ADD.F64.RN.STRONG.SM desc[UR20][R22.64], R10 ;  /* 0x0000000a160079a6 */ /* 0x0001e8000c12bf14 */
[----:B------:R1:W3:Y:S04]  /*1dc80*/  LDG.E.64 R14, desc[UR20][R20.64] ;  /* 0x00000014140e7981 */ /* 0x0002e8000c1e1b00 */
[----:B------:R-:W2:Y:S01]  /*1dc90*/  LDG.E.64 R16, desc[UR20][R18.64] ;  /* 0x0000001412107981 */ /* 0x000ea2000c1e1b00 */
[----:B------:R-:W-:Y:S01]  /*1dca0*/  IMAD.IADD R25, R36, 0x1, R25 ;  /* 0x0000000124197824 */ /* 0x000fe200078e0219 */
[----:B------:R-:W-:-:S02]  /*1dcb0*/  UIADD3 UR10, UPT, UPT, UR33, UR15, URZ ;  /* 0x0000000f210a7290 */ /* 0x000fc4000fffe0ff */
[----:B------:R-:W-:Y:S02]  /*1dcc0*/  UIADD3 UR17, UPT, UPT, UR15, 0x2, URZ ;  /* 0x000000020f117890 */ /* 0x000fe4000fffe0ff */
[----:B------:R-:W-:Y:S02]  /*1dcd0*/  UIMAD.WIDE.U32 UR10, UR10, 0x8, UR12 ;  /* 0x000000080a0a78a5 */ /* 0x000fe4000f8e000c */
[----:B------:R-:W-:-:S04]  /*1dce0*/  ULEA UR17, UR17, UR34, 0x3 ;  /* 0x0000002211117291 */ /* 0x000fc8000f8e18ff */
[----:B-1----:R-:W-:Y:S01]  /*1dcf0*/  MOV R20, UR10 ;  /* 0x0000000a00147c02 */ /* 0x002fe20008000f00 */
[----:B------:R-:W-:-:S04]  /*1dd00*/  IMAD.U32 R21, RZ, RZ, UR11 ;  /* 0x0000000bff157e24 */ /* 0x000fc8000f8e00ff */
[----:B0-----:R-:W4:Y:S01]  /*1dd10*/  LDL.64 R10, [UR17] ;  /* 0x00000011ff0a7983 */ /* 0x001f220008100a00 */
[----:B---3--:R-:W-:Y:S01]  /*1dd20*/  DMUL R12, R12, R14 ;  /* 0x0000000e0c0c7228 */ /* 0x008fe20000000000 */
[----:B------:R-:W-:-:S05]  /*1dd30*/  IADD3 R15, P0, PT, R25, UR31, RZ ;  /* 0x0000001f190f7c10 */ /* 0x000fca000ff1e0ff */
[----:B------:R-:W-:Y:S01]  /*1dd40*/  IMAD.X R24, RZ, RZ, UR26, P0 ;  /* 0x0000001aff187e24 */ /* 0x000fe200080e06ff */
[----:B------:R-:W-:Y:S01]  /*1dd50*/  LEA R14, P0, R15, UR18, 0x3 ;  /* 0x000000120f0e7c11 */ /* 0x000fe2000f8018ff */
[----:B--2---:R-:W-:-:S03]  /*1dd60*/  DMUL R12, R12, R16 ;  /* 0x000000100c0c7228 */ /* 0x004fc60000000000 */
[----:B------:R-:W-:-:S04]  /*1dd70*/  LEA.HI.X R15, R15, UR19, R24, 0x3, P0 ;  /* 0x000000130f0f7c11 */ /* 0x000fc800080f1c18 */
[----:B------:R0:W-:Y:S04]  /*1dd80*/  REDG.E.ADD.F64.RN.STRONG.SM desc[UR20][R20.64], R12 ;  /* 0x0000000c140079a6 */ /* 0x0001e8000c12bf14 */
[----:B------:R-:W4:Y:S04]  /*1dd90*/  LDG.E.64 R14, desc[UR20][R14.64] ;  /* 0x000000140e0e7981 */ /* 0x000f28000c1e1b00 */
[----:B------:R-:W2:Y:S01]  /*1dda0*/  LDG.E.64 R16, desc[UR20][R18.64] ;  /* 0x0000001412107981 */ /* 0x000ea2000c1e1b00 */
[----:B------:R-:W-:Y:S01]  /*1ddb0*/  IMAD.IADD R25, R36, 0x1, R25 ;  /* 0x0000000124197824 */ /* 0x000fe200078e0219 */
[----:B------:R-:W-:-:S04]  /*1ddc0*/  UIADD3 UR10, UPT, UPT, UR16, 0x2, URZ ;  /* 0x00000002100a7890 */ /* 0x000fc8000fffe0ff */
[----:B------:R-:W-:Y:S01]  /*1ddd0*/  IADD3 R25, P0, PT, R25, UR31, RZ ;  /* 0x0000001f19197c10 */ /* 0x000fe2000ff1e0ff */
[----:B------:R-:W-:Y:S02]  /*1dde0*/  UIADD3 UR15, UPT, UPT, UR15, 0x3, URZ ;  /* 0x000000030f0f7890 */ /* 0x000fe4000fffe0ff */
[----:B------:R-:W-:Y:S02]  /*1ddf0*/  UIMAD.WIDE.U32 UR10, UR10, 0x8, UR12 ;  /* 0x000000080a0a78a5 */ /* 0x000fe4000f8e000c */
[----:B------:R-:W-:Y:S01]  /*1de00*/  IMAD.X R22, RZ, RZ, UR26, P0 ;  /* 0x0000001aff167e24 */ /* 0x000fe200080e06ff */
[C---:B0-----:R-:W-:Y:S01]  /*1de10*/  LEA R20, P0, R25.reuse, UR18, 0x3 ;  /* 0x0000001219147c11 */ /* 0x041fe2000f8018ff */
[----:B------:R-:W-:Y:S02]  /*1de20*/  ULEA UR15, UR15, UR34, 0x3 ;  /* 0x000000220f0f7291 */ /* 0x000fe4000f8e18ff */
[----:B------:R-:W-:Y:S01]  /*1de30*/  IMAD.U32 R23, RZ, RZ, UR11 ;  /* 0x0000000bff177e24 */ /* 0x000fe2000f8e00ff */
[----:B------:R-:W-:-:S02]  /*1de40*/  LEA.HI.X R21, R25, UR19, R22, 0x3, P0 ;  /* 0x0000001319157c11 */ /* 0x000fc400080f1c16 */
[----:B------:R-:W-:-:S04]  /*1de50*/  MOV R22, UR10 ;  /* 0x0000000a00167c02 */ /* 0x000fc80008000f00 */
[----:B------:R-:W3:Y:S01]  /*1de60*/  LDL.64 R12, [UR15] ;  /* 0x0000000fff0c7983 */ /* 0x000ee20008100a00 */
[----:B----4-:R-:W-:-:S08]  /*1de70*/  DMUL R10, R10, R14 ;  /* 0x0000000e0a0a7228 */ /* 0x010fd00000000000 */
[----:B--2---:R-:W-:-:S07]  /*1de80*/  DMUL R10, R10, R16 ;  /* 0x000000100a0a7228 */ /* 0x004fce0000000000 */
[----:B------:R0:W-:Y:S04]  /*1de90*/  REDG.E.ADD.F64.RN.STRONG.SM desc[UR20][R22.64], R10 ;  /* 0x0000000a160079a6 */ /* 0x0001e8000c12bf14 */
[----:B------:R-:W3:Y:S04]  /*1dea0*/  LDG.E.64 R14, desc[UR20][R20.64] ;  /* 0x00000014140e7981 */ /* 0x000ee8000c1e1b00 */
[----:B------:R-:W2:Y:S01]  /*1deb0*/  LDG.E.64 R16, desc[UR20][R18.64] ;  /* 0x0000001412107981 */ /* 0x000ea2000c1e1b00 */
[----:B------:R-:W-:-:S04]  /*1dec0*/  UIADD3 UR10, UPT, UPT, UR16, 0x3, URZ ;  /* 0x00000003100a7890 */ /* 0x000fc8000fffe0ff */
[----:B------:R-:W-:Y:S01]  /*1ded0*/  UIMAD.WIDE.U32 UR10, UR10, 0x8, UR12 ;  /* 0x000000080a0a78a5 */ /* 0x000fe2000f8e000c */
[----:B---3--:R-:W-:-:S05]  /*1dee0*/  DMUL R12, R12, R14 ;  /* 0x0000000e0c0c7228 */ /* 0x008fca0000000000 */
[----:B------:R-:W-:Y:S02]  /*1def0*/  IMAD.U32 R14, RZ, RZ, UR10 ;  /* 0x0000000aff0e7e24 */ /* 0x000fe4000f8e00ff */
[----:B------:R-:W-:Y:S01]  /*1df00*/  IMAD.U32 R15, RZ, RZ, UR11 ;  /* 0x0000000bff0f7e24 */ /* 0x000fe2000f8e00ff */
[----:B--2---:R-:W-:-:S07]  /*1df10*/  DMUL R12, R12, R16 ;  /* 0x000000100c0c7228 */ /* 0x004fce0000000000 */
[----:B------:R0:W-:Y:S01]  /*1df20*/  REDG.E.ADD.F64.RN.STRONG.SM desc[UR20][R14.64], R12 ;  /* 0x0000000c0e0079a6 */ /* 0x0001e2000c12bf14 */
[----:B------:R-:W-:-:S12]  /*1df30*/  UIADD3 UR5, UPT, UPT, UR5, 0x4, URZ ;  /* 0x0000000405057890 */ /* 0x000fd8000fffe0ff */
.L_x_352:
[----:B------:R-:W-:Y:S05]  /*1df40*/  BRA.U !UP1, `(.L_x_349) ;  /* 0x0000000109e87547 */ /* 0x000fea000b800000 */
[----:B------:R-:W-:Y:S02]  /*1df50*/  UISETP.NE.AND UP1, UPT, UR24, 0x1, UPT ;  /* 0x000000011800788c */ /* 0x000fe4000bf25270 */
[----:B------:R-:W-:-:S07]  /*1df60*/  ULOP3.LUT UP2, URZ, UR6, 0x1, URZ, 0xc0, !UPT ;  /* 0x0000000106ff7892 */ /* 0x000fce000f84c0ff */
[----:B------:R-:W-:Y:S05]  /*1df70*/  BRA.U !UP1, `(.L_x_353) ;  /* 0x0000000109907547 */ /* 0x000fea000b800000 */
[----:B------:R-:W-:Y:S01]  /*1df80*/  IMAD R21, R36, UR5, R3 ;  /* 0x0000000524157c24 */ /* 0x000fe2000f8e0203 */
[----:B------:R-:W-:Y:S01]  /*1df90*/  UIADD3 UR15, UPT, UPT, UR22, UR5, URZ ;  /* 0x00000005160f7290 */ /* 0x000fe2000fffe0ff */
[----:B0-----:R-:W2:Y:S03]  /*1dfa0*/  LDG.E.64 R12, desc[UR20][R18.64] ;  /* 0x00000014120c7981 */ /* 0x001ea6000c1e1b00 */
[----:B------:R-:W-:Y:S01]  /*1dfb0*/  IADD3 R10, P0, PT, R21, UR31, RZ ;  /* 0x0000001f150a7c10 */ /* 0x000fe2000ff1e0ff */
[----:B------:R-:W-:-:S03]  /*1dfc0*/  ULEA UR10, UR15, UR34, 0x3 ;  /* 0x000000220f0a7291 */ /* 0x000fc6000f8e18ff */
[----:B------:R-:W-:Y:S02]  /*1dfd0*/  IADD3.X R11, PT, PT, RZ, UR26, RZ, P0, !PT ;  /* 0x0000001aff0b7c10 */ /* 0x000fe400087fe4ff */
[----:B------:R-:W-:-:S04]  /*1dfe0*/  LEA R16, P0, R10, UR18, 0x3 ;  /* 0x000000120a107c11 */ /* 0x000fc8000f8018ff */
[----:B------:R-:W-:Y:S01]  /*1dff0*/  LEA.HI.X R17, R10, UR19, R11, 0x3, P0 ;  /* 0x000000130a117c11 */ /* 0x000fe200080f1c0b */
[----:B------:R-:W3:Y:S01]  /*1e000*/  LDL.64 R14, [UR10] ;  /* 0x0000000aff0e7983 */ /* 0x000ee20008100a00 */
[----:B------:R-:W0:Y:S03]  /*1e010*/  LDCU.64 UR10, c[0x0][0x398] ;  /* 0x00007300ff0a77ac */ /* 0x000e260008000a00 */
[----:B------:R-:W3:Y:S01]  /*1e020*/  LDG.E.64 R10, desc[UR20][R16.64] ;  /* 0x00000014100a7981 */ /* 0x000ee2000c1e1b00 */
[----:B------:R-:W-:Y:S01]  /*1e030*/  IMAD.IADD R21, R36, 0x1, R21 ;  /* 0x0000000124157824 */ /* 0x000fe200078e0215 */
[----:B------:R-:W-:Y:S02]  /*1e040*/  UIADD3 UR12, UPT, UPT, UR14, UR15, URZ ;  /* 0x0000000f0e0c7290 */ /* 0x000fe4000fffe0ff */
[----:B------:R-:W-:Y:S02]  /*1e050*/  UIADD3 UR16, UPT, UPT, UR15, 0x1, URZ ;  /* 0x000000010f107890 */ /* 0x000fe4000fffe0ff */
[----:B------:R-:W-:-:S02]  /*1e060*/  IADD3 R21, P0, PT, R21, UR31, RZ ;  /* 0x0000001f15157c10 */ /* 0x000fc4000ff1e0ff */
[----:B------:R-:W-:Y:S02]  /*1e070*/  ULEA UR16, UR16, UR34, 0x3 ;  /* 0x0000002210107291 */ /* 0x000fe4000f8e18ff */
[----:B0-----:R-:W-:-:S07]  /*1e080*/  UIMAD.WIDE.U32 UR12, UR12, 0x8, UR10 ;  /* 0x000000080c0c78a5 */ /* 0x001fce000f8e000a */
[----:B------:R-:W4:Y:S01]  /*1e090*/  LDL.64 R16, [UR16] ;  /* 0x00000010ff107983 */ /* 0x000f220008100a00 */
[----:B------:R-:W-:Y:S01]  /*1e0a0*/  IMAD.U32 R22, RZ, RZ, UR12 ;  /* 0x0000000cff167e24 */ /* 0x000fe2000f8e00ff */
[----:B------:R-:W-:Y:S01]  /*1e0b0*/  MOV R23, UR13 ;  /* 0x0000000d00177c02 */ /* 0x000fe20008000f00 */
[----:B---3--:R-:W-:Y:S01]  /*1e0c0*/  DMUL R10, R14, R10 ;  /* 0x0000000a0e0a7228 */ /* 0x008fe20000000000 */
[----:B------:R-:W-:Y:S01]  /*1e0d0*/  IMAD.X R14, RZ, RZ, UR26, P0 ;  /* 0x0000001aff0e7e24 */ /* 0x000fe200080e06ff */
[----:B------:R-:W-:-:S06]  /*1e0e0*/  LEA R20, P0, R21, UR18, 0x3 ;  /* 0x0000001215147c11 */ /* 0x000fcc000f8018ff */
[----:B--2---:R-:W-:Y:S01]  /*1e0f0*/  DMUL R10, R10, R12 ;  /* 0x0000000c0a0a7228 */ /* 0x004fe20000000000 */
[----:B------:R-:W-:-:S06]  /*1e100*/  LEA.HI.X R21, R21, UR19, R14, 0x3, P0 ;  /* 0x0000001315157c11 */ /* 0x000fcc00080f1c0e */
[----:B------:R1:W-:Y:S04]  /*1e110*/  REDG.E.ADD.F64.RN.STRONG.SM desc[UR20][R22.64], R10 ;  /* 0x0000000a160079a6 */ /* 0x0003e8000c12bf14 */
[----:B------:R-:W4:Y:S04]  /*1e120*/  LDG.E.64 R12, desc[UR20][R20.64] ;  /* 0x00000014140c7981 */ /* 0x000f28000c1e1b00 */
[----:B------:R-:W2:Y:S01]  /*1e130*/  LDG.E.64 R14, desc[UR20][R18.64] ;  /* 0x00000014120e7981 */ /* 0x000ea2000c1e1b00 */
[----:B------:R-:W-:-:S04]  /*1e140*/  UIADD3 UR15, UPT, UPT, UR33, UR15, URZ ;  /* 0x0000000f210f7290 */ /* 0x000fc8000fffe0ff */
[----:B------:R-:W-:Y:S01]  /*1e150*/  UIMAD.WIDE.U32 UR10, UR15, 0x8, UR10 ;  /* 0x000000080f0a78a5 */ /* 0x000fe2000f8e000a */
[----:B----4-:R-:W-:-:S08]  /*1e160*/  DMUL R12, R16, R12 ;  /* 0x0000000c100c7228 */ /* 0x010fd00000000000 */
[----:B--2---:R-:W-:Y:S01]  /*1e170*/  DMUL R12, R12, R14 ;  /* 0x0000000e0c0c7228 */ /* 0x004fe20000000000 */
[----:B------:R-:W-:Y:S02]  /*1e180*/  IMAD.U32 R14, RZ, RZ, UR10 ;  /* 0x0000000aff0e7e24 */ /* 0x000fe4000f8e00ff */
[----:B------:R-:W-:-:S05]  /*1e190*/  IMAD.U32 R15, RZ, RZ, UR11 ;  /* 0x0000000bff0f7e24 */ /* 0x000fca000f8e00ff */
[----:B------:R1:W-:Y:S01]  /*1e1a0*/  REDG.E.ADD.F64.RN.STRONG.SM desc[UR20][R14.64], R12 ;  /* 0x0000000c0e0079a6 */ /* 0x0003e2000c12bf14 */
[----:B------:R-:W-:-:S12]  /*1e1b0*/  UIADD3 UR5, UPT, UPT, UR5, 0x2, URZ ;  /* 0x0000000205057890 */ /* 0x000fd8000fffe0ff */
.L_x_353:
[----:B------:R-:W-:Y:S05]  /*1e1c0*/  BRA.U !UP2, `(.L_x_349) ;  /* 0x000000010a487547 */ /* 0x000fea000b800000 */
[----:B01----:R-:W-:Y:S01]  /*1e1d0*/  IMAD R10, R36, UR5, R3 ;  /* 0x00000005240a7c24 */ /* 0x003fe2000f8e0203 */
[----:B------:R-:W-:Y:S01]  /*1e1e0*/  UIADD3 UR5, UPT, UPT, UR22, UR5, URZ ;  /* 0x0000000516057290 */ /* 0x000fe2000fffe0ff */
[----:B------:R-:W2:Y:S03]  /*1e1f0*/  LDG.E.64 R18, desc[UR20][R18.64] ;  /* 0x0000001412127981 */ /* 0x000ea6000c1e1b00 */
[----:B------:R-:W-:Y:S01]  /*1e200*/  IADD3 R10, P0, PT, R10, UR31, RZ ;  /* 0x0000001f0a0a7c10 */ /* 0x000fe2000ff1e0ff */
[----:B------:R-:W-:-:S04]  /*1e210*/  ULEA UR10, UR5, UR34, 0x3 ;  /* 0x00000022050a7291 */ /* 0x000fc8000f8e18ff */
[----:B------:R-:W-:Y:S01]  /*1e220*/  IMAD.X R11, RZ, RZ, UR26, P0 ;  /* 0x0000001aff0b7e24 */ /* 0x000fe200080e06ff */
[----:B------:R-:W-:-:S04]  /*1e230*/  LEA R12, P0, R10, UR18, 0x3 ;  /* 0x000000120a0c7c11 */ /* 0x000fc8000f8018ff */
[----:B------:R-:W-:Y:S02]  /*1e240*/  LEA.HI.X R13, R10, UR19, R11, 0x3, P0 ;  /* 0x000000130a0d7c11 */ /* 0x000fe400080f1c0b */
[----:B------:R-:W3:Y:S01]  /*1e250*/  LDL.64 R10, [UR10] ;  /* 0x0000000aff0a7983 */ /* 0x000ee20008100a00 */
[----:B------:R-:W0:Y:S03]  /*1e260*/  LDCU.64 UR10, c[0x0][0x398] ;  /* 0x00007300ff0a77ac */ /* 0x000e260008000a00 */
[----:B------:R-:W3:Y:S01]  /*1e270*/  LDG.E.64 R12, desc[UR20][R12.64] ;  /* 0x000000140c0c7981 */ /* 0x000ee2000c1e1b00 */
[----:B------:R-:W-:-:S04]  /*1e280*/  UIADD3 UR5, UPT, UPT, UR14, UR5, URZ ;  /* 0x000000050e057290 */ /* 0x000fc8000fffe0ff */
[----:B0-----:R-:W-:-:S06]  /*1e290*/  UIMAD.WIDE.U32 UR10, UR5, 0x8, UR10 ;  /* 0x00000008050a78a5 */ /* 0x001fcc000f8e000a */
[----:B------:R-:W-:Y:S01]  /*1e2a0*/  MOV R14, UR10 ;  /* 0x0000000a000e7c02 */ /* 0x000fe20008000f00 */
[----:B------:R-:W-:Y:S01]  /*1e2b0*/  IMAD.U32 R15, RZ, RZ, UR11 ;  /* 0x0000000bff0f7e24 */ /* 0x000fe2000f8e00ff */
[----:B---3--:R-:W-:-:S08]  /*1e2c0*/  DMUL R10, R10, R12 ;  /* 0x0000000c0a0a7228 */ /* 0x008fd00000000000 */
[----:B--2---:R-:W-:-:S07]  /*1e2d0*/  DMUL R10, R10, R18 ;  /* 0x000000120a0a7228 */ /* 0x004fce0000000000 */
[----:B------:R2:W-:Y:S04]  /*1e2e0*/  REDG.E.ADD.F64.RN.STRONG.SM desc[UR20][R14.64], R10 ;  /* 0x0000000a0e0079a6 */ /* 0x0005e8000c12bf14 */
.L_x_349:
[----:B------:R-:W-:-:S04]  /*1e2f0*/  UIADD3 UR4, UPT, UPT, UR4, 0x1, URZ ;  /* 0x0000000104047890 */ /* 0x000fc8000fffe0ff */
[----:B------:R-:W-:-:S09]  /*1e300*/  UISETP.GT.U32.AND UP1, UPT, UR9, UR4, UPT ;  /* 0x000000040900728c */ /* 0x000fd2000bf24070 */
[----:B------:R-:W-:Y:S05]  /*1e310*/  BRA.U UP1, `(.L_x_354) ;  /* 0xffffffed01847547 */ /* 0x000fea000b83ffff */
[----:B------:R-:W-:Y:S05]  /*1e320*/  EXIT ;  /* 0x000000000000794d */ /* 0x000fea0003800000 */
        .weak           $__internal_0_$__cuda_sm20_dblrcp_rn_slowpath_v3
        .type           $__internal_0_$__cuda_sm20_dblrcp_rn_slowpath_v3,@function
        .size           $__internal_0_$__cuda_sm20_dblrcp_rn_slowpath_v3,($__internal_1_$__cuda_sm20_dsqrt_rn_f64_mediumpath_v1 - $__internal_0_$__cuda_sm20_dblrcp_rn_slowpath_v3)
$__internal_0_$__cuda_sm20_dblrcp_rn_slowpath_v3:
[----:B------:R-:W-:Y:S01]  /*1e330*/  IMAD.MOV.U32 R8, RZ, RZ, R12 ;  /* 0x000000ffff087224 */ /* 0x000fe200078e000c */
[----:B------:R-:W-:Y:S01]  /*1e340*/  BSSY.RECONVERGENT B1, `(.L_x_355) ;  /* 0x0000026000017945 */ /* 0x000fe20003800200 */
[----:B------:R-:W-:-:S06]  /*1e350*/  IMAD.MOV.U32 R9, RZ, RZ, R13 ;  /* 0x000000ffff097224 */ /* 0x000fcc00078e000d */
[----:B------:R-:W-:-:S14]  /*1e360*/  DSETP.GTU.AND P0, PT, |R8|, +INF , PT ;  /* 0x7ff000000800742a */ /* 0x000fdc0003f0c200 */
[----:B------:R-:W-:Y:S05]  /*1e370*/  @P0 BRA `(.L_x_356) ;  /* 0x0000000000800947 */ /* 0x000fea0003800000 */
[----:B------:R-:W-:-:S04]  /*1e380*/  LOP3.LUT R12, R13, 0x7fffffff, RZ, 0xc0, !PT ;  /* 0x7fffffff0d0c7812 */ /* 0x000fc800078ec0ff */
[----:B------:R-:W-:-:S04]  /*1e390*/  IADD3 R10, PT, PT, R12, -0x1, RZ ;  /* 0xffffffff0c0a7810 */ /* 0x000fc80007ffe0ff */
[----:B------:R-:W-:-:S13]  /*1e3a0*/  ISETP.GE.U32.AND P0, PT, R10, 0x7fefffff, PT ;  /* 0x7fefffff0a00780c */ /* 0x000fda0003f06070 */
[----:B------:R-:W-:Y:S01]  /*1e3b0*/  @P0 LOP3.LUT R11, R9, 0x7ff00000, RZ, 0x3c, !PT ;  /* 0x7ff00000090b0812 */ /* 0x000fe200078e3cff */
[----:B------:R-:W-:Y:S01]  /*1e3c0*/  @P0 IMAD.MOV.U32 R10, RZ, RZ, RZ ;  /* 0x000000ffff0a0224 */ /* 0x000fe200078e00ff */
[----:B------:R-:W-:Y:S06]  /*1e3d0*/  @P0 BRA `(.L_x_357) ;  /* 0x0000000000700947 */ /* 0x000fec0003800000 */
[----:B------:R-:W-:-:S13]  /*1e3e0*/  ISETP.GE.U32.AND P0, PT, R12, 0x1000001, PT ;  /* 0x010000010c00780c */ /* 0x000fda0003f06070 */
[----:B------:R-:W-:Y:S05]  /*1e3f0*/  @!P0 BRA `(.L_x_358) ;  /* 0x0000000000388947 */ /* 0x000fea0003800000 */
[----:B------:R-:W-:Y:S01]  /*1e400*/  VIADD R11, R9, 0xc0200000 ;  /* 0xc0200000090b7836 */ /* 0x000fe20000000000 */
[----:B------:R-:W-:Y:S01]  /*1e410*/  MOV R12, R3 ;  /* 0x00000003000c7202 */ /* 0x000fe20000000f00 */
[----:B------:R-:W-:Y:S02]  /*1e420*/  IMAD.MOV.U32 R10, RZ, RZ, R8 ;  /* 0x000000ffff0a7224 */ /* 0x000fe400078e0008 */
[----:B------:R-:W0:Y:S04]  /*1e430*/  MUFU.RCP64H R13, R11 ;  /* 0x0000000b000d7308 */ /* 0x000e280000001800 */
[----:B0-----:R-:W-:-:S08]  /*1e440*/  DFMA R14, -R10, R12, 1 ;  /* 0x3ff000000a0e742b */ /* 0x001fd0000000010c */
[----:B------:R-:W-:-:S08]  /*1e450*/  DFMA R14, R14, R14, R14 ;  /* 0x0000000e0e0e722b */ /* 0x000fd0000000000e */
[----:B------:R-:W-:-:S08]  /*1e460*/  DFMA R14, R12, R14, R12 ;  /* 0x0000000e0c0e722b */ /* 0x000fd0000000000c */
[----:B------:R-:W-:-:S08]  /*1e470*/  DFMA R12, -R10, R14, 1 ;  /* 0x3ff000000a0c742b */ /* 0x000fd0000000010e */
[----:B------:R-:W-:-:S08]  /*1e480*/  DFMA R12, R14, R12, R14 ;  /* 0x0000000c0e0c722b */ /* 0x000fd0000000000e */
[----:B------:R-:W-:-:S08]  /*1e490*/  DMUL R12, R12, 2.2250738585072013831e-308 ;  /* 0x001000000c0c7828 */ /* 0x000fd00000000000 */
[----:B------:R-:W-:-:S08]  /*1e4a0*/  DFMA R8, -R8, R12, 1 ;  /* 0x3ff000000808742b */ /* 0x000fd0000000010c */
[----:B------:R-:W-:-:S08]  /*1e4b0*/  DFMA R8, R8, R8, R8 ;  /* 0x000000080808722b */ /* 0x000fd00000000008 */
[----:B------:R-:W-:Y:S01]  /*1e4c0*/  DFMA R10, R12, R8, R12 ;  /* 0x000000080c0a722b */ /* 0x000fe2000000000c */
[----:B------:R-:W-:Y:S10]  /*1e4d0*/  BRA `(.L_x_357) ;  /* 0x0000000000307947 */ /* 0x000ff40003800000 */
.L_x_358:
[----:B------:R-:W-:Y:S01]  /*1e4e0*/  DMUL R8, R8, 8.11296384146066816958e+31 ;  /* 0x4690000008087828 */ /* 0x000fe20000000000 */
[----:B------:R-:W-:-:S05]  /*1e4f0*/  IMAD.MOV.U32 R10, RZ, RZ, R3 ;  /* 0x000000ffff0a7224 */ /* 0x000fca00078e0003 */
[----:B------:R-:W0:Y:S02]  /*1e500*/  MUFU.RCP64H R11, R9 ;  /* 0x00000009000b7308 */ /* 0x000e240000001800 */
[----:B0-----:R-:W-:-:S08]  /*1e510*/  DFMA R12, -R8, R10, 1 ;  /* 0x3ff00000080c742b */ /* 0x001fd0000000010a */
[----:B------:R-:W-:-:S08]  /*1e520*/  DFMA R12, R12, R12, R12 ;  /* 0x0000000c0c0c722b */ /* 0x000fd0000000000c */
[----:B------:R-:W-:-:S08]  /*1e530*/  DFMA R12, R10, R12, R10 ;  /* 0x0000000c0a0c722b */ /* 0x000fd0000000000a */
[----:B------:R-:W-:-:S08]  /*1e540*/  DFMA R10, -R8, R12, 1 ;  /* 0x3ff00000080a742b */ /* 0x000fd0000000010c */
[----:B------:R-:W-:-:S08]  /*1e550*/  DFMA R10, R12, R10, R12 ;  /* 0x0000000a0c0a722b */ /* 0x000fd0000000000c */
[----:B------:R-:W-:Y:S01]  /*1e560*/  DMUL R10, R10, 8.11296384146066816958e+31 ;  /* 0x469000000a0a7828 */ /* 0x000fe20000000000 */
[----:B------:R-:W-:Y:S10]  /*1e570*/  BRA `(.L_x_357) ;  /* 0x0000000000087947 */ /* 0x000ff40003800000 */
.L_x_356:
[----:B------:R-:W-:Y:S01]  /*1e580*/  LOP3.LUT R11, R9, 0x80000, RZ, 0xfc, !PT ;  /* 0x00080000090b7812 */ /* 0x000fe200078efcff */
[----:B------:R-:W-:-:S07]  /*1e590*/  IMAD.MOV.U32 R10, RZ, RZ, R8 ;  /* 0x000000ffff0a7224 */ /* 0x000fce00078e0008 */
.L_x_357:
[----:B------:R-:W-:Y:S05]  /*1e5a0*/  BSYNC.RECONVERGENT B1 ;  /* 0x0000000000017941 */ /* 0x000fea0003800200 */
.L_x_355:
[----:B------:R-:W-:-:S04]  /*1e5b0*/  IMAD.MOV.U32 R3, RZ, RZ, 0x0 ;  /* 0x00000000ff037424 */ /* 0x000fc800078e00ff */
[----:B------:R-:W-:Y:S05]  /*1e5c0*/  RET.REL.NODEC R2 `(compute_s_gpu_kernel) ;  /* 0xfffffe18028c7950 */ /* 0x000fea0003c3ffff */
        .weak           $__internal_1_$__cuda_sm20_dsqrt_rn_f64_mediumpath_v1
        .type           $__internal_1_$__cuda_sm20_dsqrt_rn_f64_mediumpath_v1,@function
        .size           $__internal_1_$__cuda_sm20_dsqrt_rn_f64_mediumpath_v1,(.L_x_412 - $__internal_1_$__cuda_sm20_dsqrt_rn_f64_mediumpath_v1)
$__internal_1_$__cuda_sm20_dsqrt_rn_f64_mediumpath_v1:
[----:B------:R-:W-:Y:S01]  /*1e5d0*/  ISETP.GE.U32.AND P0, PT, R10, -0x3400000, PT ;  /* 0xfcc000000a00780c */ /* 0x000fe20003f06070 */
[----:B------:R-:W-:Y:S01]  /*1e5e0*/  BSSY.RECONVERGENT B1, `(.L_x_359) ;  /* 0x000002b000017945 */ /* 0x000fe20003800200 */
[----:B------:R-:W-:Y:S01]  /*1e5f0*/  IMAD.MOV.U32 R10, RZ, RZ, R18 ;  /* 0x000000ffff0a7224 */ /* 0x000fe200078e0012 */
[----:B------:R-:W-:Y:S01]  /*1e600*/  MOV R14, R3 ;  /* 0x00000003000e7202 */ /* 0x000fe20000000f00 */
[----:B------:R-:W-:Y:S01]  /*1e610*/  IMAD.MOV.U32 R11, RZ, RZ, R19 ;  /* 0x000000ffff0b7224 */ /* 0x000fe200078e0013 */
[----:B------:R-:W-:Y:S01]  /*1e620*/  MOV R16, R22 ;  /* 0x0000001600107202 */ /* 0x000fe20000000f00 */
[----:B------:R-:W-:Y:S02]  /*1e630*/  IMAD.MOV.U32 R15, RZ, RZ, R20 ;  /* 0x000000ffff0f7224 */ /* 0x000fe400078e0014 */
[----:B------:R-:W-:Y:S02]  /*1e640*/  IMAD.MOV.U32 R17, RZ, RZ, R21 ;  /* 0x000000ffff117224 */ /* 0x000fe400078e0015 */
[----:B------:R-:W-:-:S02]  /*1e650*/  IMAD.MOV.U32 R18, RZ, RZ, R23 ;  /* 0x000000ffff127224 */ /* 0x000fc400078e0017 */
[----:B------:R-:W-:Y:S01]  /*1e660*/  IMAD.MOV.U32 R19, RZ, RZ, R24 ;  /* 0x000000ffff137224 */ /* 0x000fe200078e0018 */
[----:B------:R-:W-:Y:S06]  /*1e670*/  @!P0 BRA `(.L_x_360) ;  /* 0x0000000000208947 */ /* 0x000fec0003800000 */
[----:B------:R-:W-:-:S10]  /*1e680*/  DFMA.RM R10, R10, R16, R18 ;  /* 0x000000100a0a722b */ /* 0x000fd40000004012 */
[----:B------:R-:W-:-:S04]  /*1e690*/  IADD3 R16, P0, PT, R10, 0x1, RZ ;  /* 0x000000010a107810 */ /* 0x000fc80007f1e0ff */
[----:B------:R-:W-:-:S06]  /*1e6a0*/  IADD3.X R17, PT, PT, RZ, R11, RZ, P0, !PT ;  /* 0x0000000bff117210 */ /* 0x000fcc00007fe4ff */
[----:B------:R-:W-:-:S08]  /*1e6b0*/  DFMA.RP R14, -R10, R16, R14 ;  /* 0x000000100a0e722b */ /* 0x000fd0000000810e */
[----:B------:R-:W-:-:S06]  /*1e6c0*/  DSETP.GT.AND P0, PT, R14, RZ, PT ;  /* 0x000000ff0e00722a */ /* 0x000fcc0003f04000 */
[----:B------:R-:W-:Y:S02]  /*1e6d0*/  FSEL R10, R16, R10, P0 ;  /* 0x0000000a100a7208 */ /* 0x000fe40000000000 */
[----:B------:R-:W-:Y:S01]  /*1e6e0*/  FSEL R11, R17, R11, P0 ;  /* 0x0000000b110b7208 */ /* 0x000fe20000000000 */
[----:B------:R-:W-:Y:S06]  /*1e6f0*/  BRA `(.L_x_361) ;  /* 0x0000000000647947 */ /* 0x000fec0003800000 */
.L_x_360:
[----:B------:R-:W-:-:S14]  /*1e700*/  DSETP.NE.AND P0, PT, R14, RZ, PT ;  /* 0x000000ff0e00722a */ /* 0x000fdc0003f05000 */
[----:B------:R-:W-:Y:S05]  /*1e710*/  @!P0 BRA `(.L_x_362) ;  /* 0x0000000000588947 */ /* 0x000fea0003800000 */
[----:B------:R-:W-:-:S13]  /*1e720*/  ISETP.GE.AND P0, PT, R15, RZ, PT ;  /* 0x000000ff0f00720c */ /* 0x000fda0003f06270 */
[----:B------:R-:W-:Y:S02]  /*1e730*/  @!P0 IMAD.MOV.U32 R10, RZ, RZ, 0x0 ;  /* 0x00000000ff0a8424 */ /* 0x000fe400078e00ff */
[----:B------:R-:W-:Y:S01]  /*1e740*/  @!P0 IMAD.MOV.U32 R11, RZ, RZ, -0x80000 ;  /* 0xfff80000ff0b8424 */ /* 0x000fe200078e00ff */
[----:B------:R-:W-:Y:S06]  /*1e750*/  @!P0 BRA `(.L_x_361) ;  /* 0x00000000004c8947 */ /* 0x000fec0003800000 */
[----:B------:R-:W-:-:S13]  /*1e760*/  ISETP.GT.AND P0, PT, R15, 0x7fefffff, PT ;  /* 0x7fefffff0f00780c */ /* 0x000fda0003f04270 */
[----:B------:R-:W-:Y:S05]  /*1e770*/  @P0 BRA `(.L_x_362) ;  /* 0x0000000000400947 */ /* 0x000fea0003800000 */
[----:B------:R-:W-:Y:S01]  /*1e780*/  DMUL R10, R14, 8.11296384146066816958e+31 ;  /* 0x469000000e0a7828 */ /* 0x000fe20000000000 */
[----:B------:R-:W-:Y:S01]  /*1e790*/  MOV R18, 0x0 ;  /* 0x0000000000127802 */ /* 0x000fe20000000f00 */
[----:B------:R-:W-:Y:S02]  /*1e7a0*/  IMAD.MOV.U32 R14, RZ, RZ, RZ ;  /* 0x000000ffff0e7224 */ /* 0x000fe400078e00ff */
[----:B------:R-:W-:Y:S02]  /*1e7b0*/  IMAD.MOV.U32 R19, RZ, RZ, 0x3fd80000 ;  /* 0x3fd80000ff137424 */ /* 0x000fe400078e00ff */
[----:B------:R-:W0:Y:S02]  /*1e7c0*/  MUFU.RSQ64H R15, R11 ;  /* 0x0000000b000f7308 */ /* 0x000e240000001c00 */
[----:B0-----:R-:W-:-:S08]  /*1e7d0*/  DMUL R16, R14, R14 ;  /* 0x0000000e0e107228 */ /* 0x001fd00000000000 */
[----:B------:R-:W-:-:S08]  /*1e7e0*/  DFMA R16, R10, -R16, 1 ;  /* 0x3ff000000a10742b */ /* 0x000fd00000000810 */
[----:B------:R-:W-:Y:S02]  /*1e7f0*/  DFMA R18, R16, R18, 0.5 ;  /* 0x3fe000001012742b */ /* 0x000fe40000000012 */
[----:B------:R-:W-:-:S08]  /*1e800*/  DMUL R16, R14, R16 ;  /* 0x000000100e107228 */ /* 0x000fd00000000000 */
[----:B------:R-:W-:-:S08]  /*1e810*/  DFMA R16, R18, R16, R14 ;  /* 0x000000101210722b */ /* 0x000fd0000000000e */
[----:B------:R-:W-:Y:S02]  /*1e820*/  DMUL R14, R10, R16 ;  /* 0x000000100a0e7228 */ /* 0x000fe40000000000 */
[----:B------:R-:W-:-:S06]  /*1e830*/  VIADD R17, R17, 0xfff00000 ;  /* 0xfff0000011117836 */ /* 0x000fcc0000000000 */
[----:B------:R-:W-:-:S08]  /*1e840*/  DFMA R18, R14, -R14, R10 ;  /* 0x8000000e0e12722b */ /* 0x000fd0000000000a */
[----:B------:R-:W-:-:S10]  /*1e850*/  DFMA R10, R16, R18, R14 ;  /* 0x00000012100a722b */ /* 0x000fd4000000000e */
[----:B------:R-:W-:Y:S01]  /*1e860*/  VIADD R11, R11, 0xfcb00000 ;  /* 0xfcb000000b0b7836 */ /* 0x000fe20000000000 */
[----:B------:R-:W-:Y:S06]  /*1e870*/  BRA `(.L_x_361) ;  /* 0x0000000000047947 */ /* 0x000fec0003800000 */
.L_x_362:
[----:B------:R-:W-:-:S11]  /*1e880*/  DADD R10, R14, R14 ;  /* 0x000000000e0a7229 */ /* 0x000fd6000000000e */
.L_x_361:
[----:B------:R-:W-:Y:S05]  /*1e890*/  BSYNC.RECONVERGENT B1 ;  /* 0x0000000000017941 */ /* 0x000fea0003800200 */
.L_x_359:
[----:B------:R-:W-:Y:S01]  /*1e8a0*/  IMAD.MOV.U32 R3, RZ, RZ, 0x0 ;  /* 0x00000000ff037424 */ /* 0x000fe200078e00ff */
[----:B------:R-:W-:Y:S01]  /*1e8b0*/  MOV R18, R10 ;  /* 0x0000000a00127202 */ /* 0x000fe20000000f00 */
[----:B------:R-:W-:Y:S02]  /*1e8c0*/  IMAD.MOV.U32 R19, RZ, RZ, R11 ;  /* 0x000000ffff137224 */ /* 0x000fe400078e000b */
[----:B------:R-:W-:Y:S05]  /*1e8d0*/  RET.REL.NODEC R2 `(compute_s_gpu_kernel) ;  /* 0xfffffe1402c87950 */ /* 0x000fea0003c3ffff */
.L_x_363:
[----:B------:R-:W-:-:S00]  /*1e8e0*/  BRA `(.L_x_363) ;  /* 0xfffffffc00fc7947 */ /* 0x000fc0000383ffff */
[----:B------:R-:W-:-:S00]  /*1e8f0*/  NOP ;  /* 0x0000000000007918 */ /* 0x000fc00000000000 */
        /* <DEDUP_REMOVED lines=8> */
.L_x_412:


//--------------------- .text._Z21overlap_ab_cgf_kernelPdS_S_S_S_S_iijjddd --------------------------
	.section	.text._Z21overlap_ab_cgf_kernelPdS_S_S_S_S_iijjddd,"ax",@progbits
	.align	128
        .global         _Z21overlap_ab_cgf_kernelPdS_S_S_S_S_iijjddd
        .type           _Z21overlap_ab_cgf_kernelPdS_S_S_S_S_iijjddd,@function
        .size           _Z21overlap_ab_cgf_kernelPdS_S_S_S_S_iijjddd,(.L_x_414 - _Z21overlap_ab_cgf_kernelPdS_S_S_S_S_iijjddd)
        .other          _Z21overlap_ab_cgf_kernelPdS_S_S_S_S_iijjddd,@"STO_CUDA_ENTRY STV_DEFAULT"
_Z21overlap_ab_cgf_kernelPdS_S_S_S_S_iijjddd:
.text._Z21overlap_ab_cgf_kernelPdS_S_S_S_S_iijjddd:
[----:B------:R-:W-:Y:S01]  /*0000*/  LDC R1, c[0x0][0x37c] ;  /* 0x0000df00ff017b82 */ /* 0x000fe20000000800 */
[----:B------:R-:W0:Y:S01]  /*0010*/  LDCU.64 UR6, c[0x0][0x3b0] ;  /* 0x00007600ff0677ac */ /* 0x000e220008000a00 */
[----:B------:R-:W1:Y:S01]  /*0020*/  S2R R3, SR_TID.X ;  /* 0x0000000000037919 */ /* 0x000e620000002100 */
[----:B------:R-:W2:Y:S01]  /*0030*/  LDCU UR17, c[0x0][0x360] ;  /* 0x00006c00ff1177ac */ /* 0x000ea20008000800 */
[----:B------:R-:W3:Y:S01]  /*0040*/  S2R R0, SR_TID.Y ;  /* 0x0000000000007919 */ /* 0x000ee20000002200 */
[----:B------:R-:W4:Y:S01]  /*0050*/  LDCU.64 UR18, c[0x0][0x358] ;  /* 0x00006b00ff1277ac */ /* 0x000f220008000a00 */
[----:B------:R-:W1:Y:S01]  /*0060*/  LDCU UR5, c[0x0][0x364] ;  /* 0x00006c80ff0577ac */ /* 0x000e620008000800 */
[----:B0-----:R-:W-:-:S09]  /*0070*/  ULOP3.LUT UP0, URZ, UR7, UR6, URZ, 0xfc, !UPT ;  /* 0x0000000607ff7292 */ /* 0x001fd2000f80fcff */
[----:B--2-4-:R-:W-:Y:S05]  /*0080*/  BRA.U UP0, `(.L_x_364) ;  /* 0x0000000900787547 */ /* 0x014fea000b800000 */
[----:B------:R-:W1:Y:S08]  /*0090*/  LDC.64 R12, c[0x0][0x3a0] ;  /* 0x0000e800ff0c7b82 */ /* 0x000e700000000a00 */
[----:B------:R-:W3:Y:S08]  /*00a0*/  LDC.64 R10, c[0x0][0x3a8] ;  /* 0x0000ea00ff0a7b82 */ /* 0x000ef00000000a00 */
[----:B------:R-:W0:Y:S01]  /*00b0*/  LDC.64 R4, c[0x0][0x3c8] ;  /* 0x0000f200ff047b82 */ /* 0x000e220000000a00 */
[----:B-1----:R-:W-:-:S07]  /*00c0*/  IMAD.WIDE.U32 R12, R3, 0x8, R12 ;  /* 0x00000008030c7825 */ /* 0x002fce00078e000c */
[----:B------:R-:W1:Y:S01]  /*00d0*/  LDC.64 R6, c[0x0][0x3c0] ;  /* 0x0000f000ff067b82 */ /* 0x000e620000000a00 */
[----:B------:R-:W5:Y:S01]  /*00e0*/  LDG.E.64 R12, desc[UR18][R12.64] ;  /* 0x000000120c0c7981 */ /* 0x000f62000c1e1b00 */
[----:B---3--:R-:W-:-:S06]  /*00f0*/  IMAD.WIDE.U32 R10, R0, 0x8, R10 ;  /* 0x00000008000a7825 */ /* 0x008fcc00078e000a */
[----:B------:R-:W2:Y:S01]  /*0100*/  LDC.64 R30, c[0x0][0x3d0] ;  /* 0x0000f400ff1e7b82 */ /* 0x000ea20000000a00 */
[----:B------:R-:W5:Y:S01]  /*0110*/  LDG.E.64 R10, desc[UR18][R10.64] ;  /* 0x000000120a0a7981 */ /* 0x000f62000c1e1b00 */
[----:B0-----:R-:W-:-:S08]  /*0120*/  DMUL R4, R4, R4 ;  /* 0x0000000404047228 */ /* 0x001fd00000000000 */
[----:B-1----:R-:W-:-:S08]  /*0130*/  DFMA R4, R6, R6, R4 ;  /* 0x000000060604722b */ /* 0x002fd00000000004 */
[----:B--2---:R-:W-:-:S06]  /*0140*/  DFMA R30, R30, R30, R4 ;  /* 0x0000001e1e1e722b */ /* 0x004fcc0000000004 */
[----:B------:R-:W0:Y:S04]  /*0150*/  MUFU.RSQ64H R29, R31 ;  /* 0x0000001f001d7308 */ /* 0x000e280000001c00 */
[----:B------:R-:W-:Y:S01]  /*0160*/  IADD3 R28, PT, PT, R31, -0x3500000, RZ ;  /* 0xfcb000001f1c7810 */ /* 0x000fe20007ffe0ff */
[----:B------:R-:W-:Y:S01]  /*0170*/  IMAD.MOV.U32 R7, RZ, RZ, 0x3fd80000 ;  /* 0x3fd80000ff077424 */ /* 0x000fe200078e00ff */
[----:B------:R-:W-:-:S04]  /*0180*/  MOV R6, 0x0 ;  /* 0x0000000000067802 */ /* 0x000fc80000000f00 */
[----:B0-----:R-:W-:-:S08]  /*0190*/  DMUL R4, R28, R28 ;  /* 0x0000001c1c047228 */ /* 0x001fd00000000000 */
[----:B------:R-:W-:-:S08]  /*01a0*/  DFMA R4, R30, -R4, 1 ;  /* 0x3ff000001e04742b */ /* 0x000fd00000000804 */
[----:B------:R-:W-:Y:S02]  /*01b0*/  DFMA R6, R4, R6, 0.5 ;  /* 0x3fe000000406742b */ /* 0x000fe40000000006 */
[----:B------:R-:W-:-:S08]  /*01c0*/  DMUL R4, R28, R4 ;  /* 0x000000041c047228 */ /* 0x000fd00000000000 */
[----:B------:R-:W-:Y:S01]  /*01d0*/  DFMA R4, R6, R4, R28 ;  /* 0x000000040604722b */ /* 0x000fe2000000001c */
[----:B------:R-:W-:-:S07]  /*01e0*/  ISETP.GE.U32.AND P0, PT, R28, 0x7ca00000, PT ;  /* 0x7ca000001c00780c */ /* 0x000fce0003f06070 */
[----:B------:R-:W-:Y:S02]  /*01f0*/  DMUL R16, R30, R4 ;  /* 0x000000041e107228 */ /* 0x000fe40000000000 */
[----:B------:R-:W-:Y:S01]  /*0200*/  IADD3 R7, PT, PT, R5, -0x100000, RZ ;  /* 0xfff0000005077810 */ /* 0x000fe20007ffe0ff */
[----:B------:R-:W-:-:S05]  /*0210*/  IMAD.MOV.U32 R6, RZ, RZ, R4 ;  /* 0x000000ffff067224 */ /* 0x000fca00078e0004 */
[----:B------:R-:W-:-:S08]  /*0220*/  DFMA R8, R16, -R16, R30 ;  /* 0x800000101008722b */ /* 0x000fd0000000001e */
[----:B------:R-:W-:Y:S01]  /*0230*/  DFMA R14, R8, R6, R16 ;  /* 0x00000006080e722b */ /* 0x000fe20000000010 */
[----:B------:R-:W-:Y:S10]  /*0240*/  @!P0 BRA `(.L_x_365) ;  /* 0x0000000000208947 */ /* 0x000ff40003800000 */
[----:B------:R-:W-:Y:S01]  /*0250*/  MOV R6, R4 ;  /* 0x0000000400067202 */ /* 0x000fe20000000f00 */
[----:B------:R-:W-:Y:S01]  /*0260*/  IMAD.MOV.U32 R29, RZ, RZ, R31 ;  /* 0x000000ffff1d7224 */ /* 0x000fe200078e001f */
[----:B------:R-:W-:Y:S01]  /*0270*/  MOV R4, R16 ;  /* 0x0000001000047202 */ /* 0x000fe20000000f00 */
[----:B------:R-:W-:Y:S01]  /*0280*/  IMAD.MOV.U32 R5, RZ, RZ, R17 ;  /* 0x000000ffff057224 */ /* 0x000fe200078e0011 */
[----:B------:R-:W-:-:S07]  /*0290*/  MOV R2, 0x2b0 ;  /* 0x000002b000027802 */ /* 0x000fce0000000f00 */
[----:B-----5:R-:W-:Y:S05]  /*02a0*/  CALL.REL.NOINC `($__internal_3_$__cuda_sm20_dsqrt_rn_f64_mediumpath_v1) ;  /* 0x0000003c00887944 */ /* 0x020fea0003c00000 */
[----:B------:R-:W-:Y:S01]  /*02b0*/  MOV R14, R4 ;  /* 0x00000004000e7202 */ /* 0x000fe20000000f00 */
[----:B------:R-:W-:-:S07]  /*02c0*/  IMAD.MOV.U32 R15, RZ, RZ, R5 ;  /* 0x000000ffff0f7224 */ /* 0x000fce00078e0005 */
.L_x_365:
[----:B-----5:R-:W-:Y:S01]  /*02d0*/  DADD R4, R12, R10 ;  /* 0x000000000c047229 */ /* 0x020fe2000000000a */
[----:B------:R-:W-:Y:S05]  /*02e0*/  BSSY.RECONVERGENT B0, `(.L_x_366) ;  /* 0x000000e000007945 */ /* 0x000fea0003800200 */
[----:B------:R-:W0:Y:S04]  /*02f0*/  MUFU.RCP64H R7, R5 ;  /* 0x0000000500077308 */ /* 0x000e280000001800 */
[----:B------:R-:W-:-:S04]  /*0300*/  IADD3 R6, PT, PT, R5, 0x300402, RZ ;  /* 0x0030040205067810 */ /* 0x000fc80007ffe0ff */
[----:B------:R-:W-:Y:S02]  /*0310*/  FSETP.GEU.AND P0, PT, |R6|, 5.8789094863358348022e-39, PT ;  /* 0x004004020600780b */ /* 0x000fe40003f0e200 */
[----:B0-----:R-:W-:-:S08]  /*0320*/  DFMA R8, -R4, R6, 1 ;  /* 0x3ff000000408742b */ /* 0x001fd00000000106 */
[----:B------:R-:W-:-:S08]  /*0330*/  DFMA R8, R8, R8, R8 ;  /* 0x000000080808722b */ /* 0x000fd00000000008 */
[----:B------:R-:W-:-:S08]  /*0340*/  DFMA R8, R6, R8, R6 ;  /* 0x000000080608722b */ /* 0x000fd00000000006 */
[----:B------:R-:W-:-:S08]  /*0350*/  DFMA R16, -R4, R8, 1 ;  /* 0x3ff000000410742b */ /* 0x000fd00000000108 */
[----:B------:R-:W-:Y:S01]  /*0360*/  DFMA R8, R8, R16, R8 ;  /* 0x000000100808722b */ /* 0x000fe20000000008 */
[----:B------:R-:W-:Y:S10]  /*0370*/  @P0 BRA `(.L_x_367) ;  /* 0x0000000000100947 */ /* 0x000ff40003800000 */
[----:B------:R-:W-:Y:S02]  /*0380*/  LOP3.LUT R8, R5, 0x7fffffff, RZ, 0xc0, !PT ;  /* 0x7fffffff05087812 */ /* 0x000fe400078ec0ff */
[----:B------:R-:W-:-:S03]  /*0390*/  MOV R2, 0x3c0 ;  /* 0x000003c000027802 */ /* 0x000fc60000000f00 */
[----:B------:R-:W-:-:S07]  /*03a0*/  VIADD R8, R8, 0xfff00000 ;  /* 0xfff0000008087836 */ /* 0x000fce0000000000 */
[----:B------:R-:W-:Y:S05]  /*03b0*/  CALL.REL.NOINC `($__internal_2_$__cuda_sm20_dblrcp_rn_slowpath_v3) ;  /* 0x0000003800a07944 */ /* 0x000fea0003c00000 */
.L_x_367:
[----:B------:R-:W-:Y:S05]  /*03c0*/  BSYNC.RECONVERGENT B0 ;  /* 0x0000000000007941 */ /* 0x000fea0003800200 */
.L_x_366:
[----:B------:R-:W-:Y:S01]  /*03d0*/  DMUL R10, R10, R8 ;  /* 0x000000080a0a7228 */ /* 0x000fe20000000000 */
[----:B------:R-:W-:Y:S01]  /*03e0*/  MOV R4, 0x652b82fe ;  /* 0x652b82fe00047802 */ /* 0x000fe20000000f00 */
[----:B------:R-:W-:Y:S01]  /*03f0*/  IMAD.MOV.U32 R5, RZ, RZ, 0x3ff71547 ;  /* 0x3ff71547ff057424 */ /* 0x000fe200078e00ff */
[----:B------:R-:W-:Y:S01]  /*0400*/  UMOV UR6, 0xfefa39ef ;  /* 0xfefa39ef00067882 */ /* 0x000fe20000000000 */
[----:B------:R-:W-:Y:S01]  /*0410*/  UMOV UR7, 0x3fe62e42 ;  /* 0x3fe62e4200077882 */ /* 0x000fe20000000000 */
[----:B------:R-:W-:Y:S01]  /*0420*/  UMOV UR8, 0x7c89eb71 ;  /* 0x7c89eb7100087882 */ /* 0x000fe20000000000 */
[----:B------:R-:W-:Y:S01]  /*0430*/  UMOV UR9, 0x3efa0199 ;  /* 0x3efa019900097882 */ /* 0x000fe20000000000 */
[----:B------:R-:W-:Y:S01]  /*0440*/  IMAD.MOV.U32 R16, RZ, RZ, 0x0 ;  /* 0x00000000ff107424 */ /* 0x000fe200078e00ff */
[----:B------:R-:W-:Y:S01]  /*0450*/  DMUL R10, R12, -R10 ;  /* 0x8000000a0c0a7228 */ /* 0x000fe20000000000 */
[----:B------:R-:W-:Y:S01]  /*0460*/  MOV R17, 0x3fd80000 ;  /* 0x3fd8000000117802 */ /* 0x000fe20000000f00 */
[----:B------:R-:W-:Y:S06]  /*0470*/  BSSY.RECONVERGENT B0, `(.L_x_368) ;  /* 0x0000047000007945 */ /* 0x000fec0003800200 */
[----:B------:R-:W-:-:S08]  /*0480*/  DMUL R10, R10, R14 ;  /* 0x0000000e0a0a7228 */ /* 0x000fd00000000000 */
[----:B------:R-:W-:-:S08]  /*0490*/  DMUL R14, R10, R14 ;  /* 0x0000000e0a0e7228 */ /* 0x000fd00000000000 */
        /* <DEDUP_REMOVED lines=8> */
[----:B------:R-:W-:Y:S01]  /*0520*/  MOV R10, 0xfca213ea ;  /* 0xfca213ea000a7802 */ /* 0x000fe20000000f00 */
[----:B------:R-:W-:Y:S01]  /*0530*/  IMAD.MOV.U32 R11, RZ, RZ, 0x3e928af3 ;  /* 0x3e928af3ff0b7424 */ /* 0x000fe200078e00ff */
[----:B------:R-:W-:-:S05]  /*0540*/  UMOV UR7, 0x3e5ade15 ;  /* 0x3e5ade1500077882 */ /* 0x000fca0000000000 */
[----:B------:R-:W-:Y:S01]  /*0550*/  DFMA R10, R6, UR6, R10 ;  /* 0x00000006060a7c2b */ /* 0x000fe2000800000a */
[----:B------:R-:W-:Y:S01]  /*0560*/  UMOV UR6, 0x62401315 ;  /* 0x6240131500067882 */ /* 0x000fe20000000000 */
[----:B------:R-:W-:-:S06]  /*0570*/  UMOV UR7, 0x3ec71dee ;  /* 0x3ec71dee00077882 */ /* 0x000fcc0000000000 */
[----:B------:R-:W-:Y:S01]  /*0580*/  DFMA R12, R6, R10, UR6 ;  /* 0x00000006060c7e2b */ /* 0x000fe2000800000a */
[----:B------:R-:W-:Y:S01]  /*0590*/  UMOV UR6, 0x54442d18 ;  /* 0x54442d1800067882 */ /* 0x000fe20000000000 */
[----:B------:R-:W-:Y:S02]  /*05a0*/  UMOV UR7, 0x400921fb ;  /* 0x400921fb00077882 */ /* 0x000fe40000000000 */
[----:B------:R-:W-:Y:S01]  /*05b0*/  DMUL R10, R8, UR6 ;  /* 0x00000006080a7c28 */ /* 0x000fe20008000000 */
[----:B------:R-:W-:Y:S01]  /*05c0*/  UMOV UR6, 0x14761f65 ;  /* 0x14761f6500067882 */ /* 0x000fe20000000000 */
[----:B------:R-:W-:Y:S02]  /*05d0*/  UMOV UR7, 0x3f2a01a0 ;  /* 0x3f2a01a000077882 */ /* 0x000fe40000000000 */
[----:B------:R-:W-:Y:S02]  /*05e0*/  DFMA R12, R6, R12, UR8 ;  /* 0x00000008060c7e2b */ /* 0x000fe4000800000c */
[----:B------:R-:W0:Y:S04]  /*05f0*/  MUFU.RSQ64H R29, R11 ;  /* 0x0000000b001d7308 */ /* 0x000e280000001c00 */
[----:B------:R-:W-:-:S02]  /*0600*/  IADD3 R28, PT, PT, R11, -0x3500000, RZ ;  /* 0xfcb000000b1c7810 */ /* 0x000fc40007ffe0ff */
        /* <DEDUP_REMOVED lines=19> */
[----:B------:R-:W-:-:S03]  /*0740*/  UMOV UR7, 0x3fe00000 ;  /* 0x3fe0000000077882 */ /* 0x000fc60000000000 */
[----:B------:R-:W-:-:S03]  /*0750*/  DFMA R8, R16, R8, R28 ;  /* 0x000000081008722b */ /* 0x000fc6000000001c */
[----:B------:R-:W-:-:S05]  /*0760*/  DFMA R12, R6, R12, UR6 ;  /* 0x00000006060c7e2b */ /* 0x000fca000800000c */
[----:B------:R-:W-:-:S03]  /*0770*/  DMUL R16, R10, R8 ;  /* 0x000000080a107228 */ /* 0x000fc60000000000 */
[----:B------:R-:W-:-:S05]  /*0780*/  DFMA R12, R6, R12, 1 ;  /* 0x3ff00000060c742b */ /* 0x000fca000000000c */
[----:B------:R-:W-:-:S03]  /*0790*/  DFMA R18, R16, -R16, R10 ;  /* 0x800000101012722b */ /* 0x000fc6000000000a */
[----:B------:R-:W-:Y:S01]  /*07a0*/  DFMA R22, R6, R12, 1 ;  /* 0x3ff000000616742b */ /* 0x000fe2000000000c */
[----:B------:R-:W-:Y:S01]  /*07b0*/  VIADD R7, R9, 0xfff00000 ;  /* 0xfff0000009077836 */ /* 0x000fe20000000000 */
[----:B------:R-:W-:-:S06]  /*07c0*/  MOV R6, R8 ;  /* 0x0000000800067202 */ /* 0x000fcc0000000f00 */
[----:B------:R-:W-:Y:S02]  /*07d0*/  DFMA R20, R18, R6, R16 ;  /* 0x000000061214722b */ /* 0x000fe40000000010 */
[----:B------:R-:W-:Y:S01]  /*07e0*/  IMAD R13, R4, 0x100000, R23 ;  /* 0x00100000040d7824 */ /* 0x000fe200078e0217 */
[----:B------:R-:W-:Y:S01]  /*07f0*/  MOV R12, R22 ;  /* 0x00000016000c7202 */ /* 0x000fe20000000f00 */
[----:B------:R-:W-:Y:S07]  /*0800*/  @!P1 BRA `(.L_x_369) ;  /* 0x0000000000349947 */ /* 0x000fee0003800000 */
[----:B------:R-:W-:Y:S01]  /*0810*/  FSETP.GEU.AND P2, PT, |R15|, 4.2275390625, PT ;  /* 0x408748000f00780b */ /* 0x000fe20003f4e200 */
[C---:B------:R-:W-:Y:S02]  /*0820*/  DADD R12, R14.reuse, +INF ;  /* 0x7ff000000e0c7429 */ /* 0x040fe40000000000 */
[----:B------:R-:W-:-:S08]  /*0830*/  DSETP.GEU.AND P1, PT, R14, RZ, PT ;  /* 0x000000ff0e00722a */ /* 0x000fd00003f2e000 */
[----:B------:R-:W-:Y:S02]  /*0840*/  FSEL R12, R12, RZ, P1 ;  /* 0x000000ff0c0c7208 */ /* 0x000fe40000800000 */
[----:B------:R-:W-:Y:S02]  /*0850*/  @!P2 LEA.HI R2, R4, R4, RZ, 0x1 ;  /* 0x000000040402a211 */ /* 0x000fe400078f08ff */
[----:B------:R-:W-:Y:S02]  /*0860*/  @!P2 MOV R14, RZ ;  /* 0x000000ff000ea202 */ /* 0x000fe40000000f00 */
[----:B------:R-:W-:Y:S02]  /*0870*/  @!P2 SHF.R.S32.HI R5, RZ, 0x1, R2 ;  /* 0x00000001ff05a819 */ /* 0x000fe40000011402 */
[----:B------:R-:W-:-:S03]  /*0880*/  FSEL R13, R13, RZ, P1 ;  /* 0x000000ff0d0d7208 */ /* 0x000fc60000800000 */
[----:B------:R-:W-:Y:S01]  /*0890*/  @!P2 IMAD.IADD R4, R4, 0x1, -R5 ;  /* 0x000000010404a824 */ /* 0x000fe200078e0a05 */
[----:B------:R-:W-:-:S04]  /*08a0*/  @!P2 LEA R5, R5, R23, 0x14 ;  /* 0x000000170505a211 */ /* 0x000fc800078ea0ff */
[----:B------:R-:W-:Y:S01]  /*08b0*/  @!P2 LEA R15, R4, 0x3ff00000, 0x14 ;  /* 0x3ff00000040fa811 */ /* 0x000fe200078ea0ff */
[----:B------:R-:W-:-:S06]  /*08c0*/  @!P2 IMAD.MOV.U32 R4, RZ, RZ, R22 ;  /* 0x000000ffff04a224 */ /* 0x000fcc00078e0016 */
[----:B------:R-:W-:-:S11]  /*08d0*/  @!P2 DMUL R12, R4, R14 ;  /* 0x0000000e040ca228 */ /* 0x000fd60000000000 */
.L_x_369:
[----:B------:R-:W-:Y:S05]  /*08e0*/  BSYNC.RECONVERGENT B0 ;  /* 0x0000000000007941 */ /* 0x000fea0003800200 */
.L_x_368:
[----:B------:R-:W-:Y:S04]  /*08f0*/  BSSY.RECONVERGENT B0, `(.L_x_370) ;  /* 0x000000d000007945 */ /* 0x000fe80003800200 */
[----:B------:R-:W-:Y:S05]  /*0900*/  @!P0 BRA `(.L_x_371) ;  /* 0x00000000002c8947 */ /* 0x000fea0003800000 */
[----:B------:R-:W-:Y:S01]  /*0910*/  IMAD.MOV.U32 R6, RZ, RZ, R8 ;  /* 0x000000ffff067224 */ /* 0x000fe200078e0008 */
[----:B------:R-:W-:Y:S01]  /*0920*/  MOV R8, R18 ;  /* 0x0000001200087202 */ /* 0x000fe20000000f00 */
[----:B------:R-:W-:Y:S01]  /*0930*/  IMAD.MOV.U32 R9, RZ, RZ, R19 ;  /* 0x000000ffff097224 */ /* 0x000fe200078e0013 */
[----:B------:R-:W-:Y:S01]  /*0940*/  MOV R4, R16 ;  /* 0x0000001000047202 */ /* 0x000fe20000000f00 */
[----:B------:R-:W-:Y:S01]  /*0950*/  IMAD.MOV.U32 R5, RZ, RZ, R17 ;  /* 0x000000ffff057224 */ /* 0x000fe200078e0011 */
[----:B------:R-:W-:Y:S01]  /*0960*/  MOV R30, R10 ;  /* 0x0000000a001e7202 */ /* 0x000fe20000000f00 */
[----:B------:R-:W-:Y:S01]  /*0970*/  IMAD.MOV.U32 R29, RZ, RZ, R11 ;  /* 0x000000ffff1d7224 */ /* 0x000fe200078e000b */
[----:B------:R-:W-:-:S07]  /*0980*/  MOV R2, 0x9a0 ;  /* 0x000009a000027802 */ /* 0x000fce0000000f00 */
[----:B------:R-:W-:Y:S05]  /*0990*/  CALL.REL.NOINC `($__internal_3_$__cuda_sm20_dsqrt_rn_f64_mediumpath_v1) ;  /* 0x0000003400cc7944 */ /* 0x000fea0003c00000 */
[----:B------:R-:W-:Y:S01]  /*09a0*/  MOV R20, R4 ;  /* 0x0000000400147202 */ /* 0x000fe20000000f00 */
[----:B------:R-:W-:-:S07]  /*09b0*/  IMAD.MOV.U32 R21, RZ, RZ, R5 ;  /* 0x000000ffff157224 */ /* 0x000fce00078e0005 */
.L_x_371:
[----:B------:R-:W-:Y:S05]  /*09c0*/  BSYNC.RECONVERGENT B0 ;  /* 0x0000000000007941 */ /* 0x000fea0003800200 */
.L_x_370:
[----:B------:R-:W0:Y:S01]  /*09d0*/  LDCU.64 UR6, c[0x0][0x3b8] ;  /* 0x00007700ff0677ac */ /* 0x000e220008000a00 */
[----:B------:R-:W1:Y:S01]  /*09e0*/  LDC.64 R4, c[0x0][0x388] ;  /* 0x0000e200ff047b82 */ /* 0x000e620000000a00 */
[----:B------:R-:W-:Y:S01]  /*09f0*/  IMAD R2, R3, UR5, R0 ;  /* 0x0000000503027c24 */ /* 0x000fe2000f8e0200 */
[----:B------:R-:W-:-:S08]  /*0a00*/  DMUL R20, R10, R20 ;  /* 0x000000140a147228 */ /* 0x000fd00000000000 */
[----:B------:R-:W-:Y:S01]  /*0a10*/  DMUL R20, R20, R12 ;  /* 0x0000000c14147228 */ /* 0x000fe20000000000 */
[----:B0-----:R-:W-:-:S04]  /*0a20*/  IMAD R2, R2, UR6, RZ ;  /* 0x0000000602027c24 */ /* 0x001fc8000f8e02ff */
[----:B------:R-:W-:-:S04]  /*0a30*/  IMAD R7, R2, UR7, RZ ;  /* 0x0000000702077c24 */ /* 0x000fc8000f8e02ff */
[----:B-1----:R-:W-:-:S05]  /*0a40*/  IMAD.WIDE.U32 R4, R7, 0x8, R4 ;  /* 0x0000000807047825 */ /* 0x002fca00078e0004 */
[----:B------:R0:W-:Y:S01]  /*0a50*/  STG.E.64 desc[UR18][R4.64], R20 ;  /* 0x0000001404007986 */ /* 0x0001e2000c101b12 */
[----:B------:R-:W-:Y:S05]  /*0a60*/  BRA `(.L_x_372) ;  /* 0x0000002000287947 */ /* 0x000fea0003800000 */
.L_x_364:
[----:B------:R-:W-:-:S04]  /*0a70*/  UISETP.NE.AND UP0, UPT, UR7, 0x1, UPT ;  /* 0x000000010700788c */ /* 0x000fc8000bf05270 */
[----:B------:R-:W-:-:S09]  /*0a80*/  UISETP.NE.OR UP1, UPT, UR6, URZ, UP0 ;  /* 0x000000ff0600728c */ /* 0x000fd20008725670 */
[----:B------:R-:W-:Y:S05]  /*0a90*/  BRA.U UP1, `(.L_x_373) ;  /* 0x0000000901907547 */ /* 0x000fea000b800000 */
[----:B------:R-:W0:Y:S08]  /*0aa0*/  LDC.64 R8, c[0x0][0x3c8] ;  /* 0x0000f200ff087b82 */ /* 0x000e300000000a00 */
[----:B------:R-:W2:Y:S08]  /*0ab0*/  LDC.64 R14, c[0x0][0x3c0] ;  /* 0x0000f000ff0e7b82 */ /* 0x000eb00000000a00 */
[----:B------:R-:W4:Y:S01]  /*0ac0*/  LDC.64 R16, c[0x0][0x3d0] ;  /* 0x0000f400ff107b82 */ /* 0x000f220000000a00 */
[----:B0-----:R-:W-:-:S07]  /*0ad0*/  DMUL R8, R8, R8 ;  /* 0x0000000808087228 */ /* 0x001fce0000000000 */
[----:B------:R-:W1:Y:S01]  /*0ae0*/  LDC.64 R4, c[0x0][0x3a0] ;  /* 0x0000e800ff047b82 */ /* 0x000e620000000a00 */
[----:B--2---:R-:W-:-:S07]  /*0af0*/  DFMA R8, R14, R14, R8 ;  /* 0x0000000e0e08722b */ /* 0x004fce0000000008 */
[----:B------:R-:W3:Y:S01]  /*0b00*/  LDC.64 R6, c[0x0][0x3a8] ;  /* 0x0000ea00ff067b82 */ /* 0x000ee20000000a00 */
[----:B----4-:R-:W-:-:S06]  /*0b10*/  DFMA R30, R16, R16, R8 ;  /* 0x00000010101e722b */ /* 0x010fcc0000000008 */
[----:B------:R-:W0:Y:S01]  /*0b20*/  MUFU.RSQ64H R29, R31 ;  /* 0x0000001f001d7308 */ /* 0x000e220000001c00 */
[----:B-1----:R-:W-:-:S03]  /*0b30*/  IMAD.WIDE.U32 R4, R3, 0x8, R4 ;  /* 0x0000000803047825 */ /* 0x002fc600078e0004 */
[----:B------:R-:W-:Y:S02]  /*0b40*/  IADD3 R28, PT, PT, R31, -0x3500000, RZ ;  /* 0xfcb000001f1c7810 */ /* 0x000fe40007ffe0ff */
[----:B------:R1:W5:Y:S01]  /*0b50*/  LDG.E.64 R12, desc[UR18][R4.64] ;  /* 0x00000012040c7981 */ /* 0x000362000c1e1b00 */
[----:B---3--:R-:W-:Y:S01]  /*0b60*/  IMAD.WIDE.U32 R6, R0, 0x8, R6 ;  /* 0x0000000800067825 */ /* 0x008fe200078e0006 */
[----:B------:R-:W-:-:S04]  /*0b70*/  ISETP.GE.U32.AND P0, PT, R28, 0x7ca00000, PT ;  /* 0x7ca000001c00780c */ /* 0x000fc80003f06070 */
[----:B------:R2:W5:Y:S01]  /*0b80*/  LDG.E.64 R10, desc[UR18][R6.64] ;  /* 0x00000012060a7981 */ /* 0x000562000c1e1b00 */
[----:B0-----:R-:W-:Y:S01]  /*0b90*/  DMUL R8, R28, R28 ;  /* 0x0000001c1c087228 */ /* 0x001fe20000000000 */
[----:B-1----:R-:W-:Y:S01]  /*0ba0*/  IMAD.MOV.U32 R4, RZ, RZ, 0x0 ;  /* 0x00000000ff047424 */ /* 0x002fe200078e00ff */
[----:B------:R-:W-:-:S06]  /*0bb0*/  MOV R5, 0x3fd80000 ;  /* 0x3fd8000000057802 */ /* 0x000fcc0000000f00 */
[----:B------:R-:W-:-:S08]  /*0bc0*/  DFMA R8, R30, -R8, 1 ;  /* 0x3ff000001e08742b */ /* 0x000fd00000000808 */
[----:B------:R-:W-:Y:S02]  /*0bd0*/  DFMA R4, R8, R4, 0.5 ;  /* 0x3fe000000804742b */ /* 0x000fe40000000004 */
[----:B------:R-:W-:-:S08]  /*0be0*/  DMUL R8, R28, R8 ;  /* 0x000000081c087228 */ /* 0x000fd00000000000 */
[----:B------:R-:W-:-:S08]  /*0bf0*/  DFMA R4, R4, R8, R28 ;  /* 0x000000080404722b */ /* 0x000fd0000000001c */
[----:B------:R-:W-:Y:S02]  /*0c00*/  DMUL R16, R30, R4 ;  /* 0x000000041e107228 */ /* 0x000fe40000000000 */
[----:B--2---:R-:W-:Y:S01]  /*0c10*/  VIADD R7, R5, 0xfff00000 ;  /* 0xfff0000005077836 */ /* 0x004fe20000000000 */
[----:B------:R-:W-:-:S05]  /*0c20*/  MOV R6, R4 ;  /* 0x0000000400067202 */ /* 0x000fca0000000f00 */
[----:B------:R-:W-:-:S08]  /*0c30*/  DFMA R8, R16, -R16, R30 ;  /* 0x800000101008722b */ /* 0x000fd0000000001e */
[----:B------:R-:W-:Y:S01]  /*0c40*/  DFMA R14, R8, R6, R16 ;  /* 0x00000006080e722b */ /* 0x000fe20000000010 */
[----:B------:R-:W-:Y:S10]  /*0c50*/  @!P0 BRA `(.L_x_374) ;  /* 0x0000000000208947 */ /* 0x000ff40003800000 */
[----:B------:R-:W-:Y:S01]  /*0c60*/  IMAD.MOV.U32 R6, RZ, RZ, R4 ;  /* 0x000000ffff067224 */ /* 0x000fe200078e0004 */
[----:B------:R-:W-:Y:S01]  /*0c70*/  MOV R29, R31 ;  /* 0x0000001f001d7202 */ /* 0x000fe20000000f00 */
[----:B------:R-:W-:Y:S01]  /*0c80*/  IMAD.MOV.U32 R4, RZ, RZ, R16 ;  /* 0x000000ffff047224 */ /* 0x000fe200078e0010 */
[----:B------:R-:W-:Y:S02]  /*0c90*/  MOV R5, R17 ;  /* 0x0000001100057202 */ /* 0x000fe40000000f00 */
[----:B------:R-:W-:-:S07]  /*0ca0*/  MOV R2, 0xcc0 ;  /* 0x00000cc000027802 */ /* 0x000fce0000000f00 */
[----:B-----5:R-:W-:Y:S05]  /*0cb0*/  CALL.REL.NOINC `($__internal_3_$__cuda_sm20_dsqrt_rn_f64_mediumpath_v1) ;  /* 0x0000003400047944 */ /* 0x020fea0003c00000 */
[----:B------:R-:W-:Y:S01]  /*0cc0*/  IMAD.MOV.U32 R14, RZ, RZ, R4 ;  /* 0x000000ffff0e7224 */ /* 0x000fe200078e0004 */
[----:B------:R-:W-:-:S07]  /*0cd0*/  MOV R15, R5 ;  /* 0x00000005000f7202 */ /* 0x000fce0000000f00 */
.L_x_374:
[----:B-----5:R-:W-:Y:S01]  /*0ce0*/  DADD R4, R12, R10 ;  /* 0x000000000c047229 */ /* 0x020fe2000000000a */
[----:B------:R-:W-:Y:S05]  /*0cf0*/  BSSY.RECONVERGENT B0, `(.L_x_375) ;  /* 0x000000e000007945 */ /* 0x000fea0003800200 */
[----:B------:R-:W0:Y:S04]  /*0d00*/  MUFU.RCP64H R7, R5 ;  /* 0x0000000500077308 */ /* 0x000e280000001800 */
[----:B------:R-:W-:-:S05]  /*0d10*/  VIADD R6, R5, 0x300402 ;  /* 0x0030040205067836 */ /* 0x000fca0000000000 */
[----:B------:R-:W-:Y:S01]  /*0d20*/  FSETP.GEU.AND P0, PT, |R6|, 5.8789094863358348022e-39, PT ;  /* 0x004004020600780b */ /* 0x000fe20003f0e200 */
[----:B0-----:R-:W-:-:S08]  /*0d30*/  DFMA R8, -R4, R6, 1 ;  /* 0x3ff000000408742b */ /* 0x001fd00000000106 */
[----:B------:R-:W-:-:S08]  /*0d40*/  DFMA R8, R8, R8, R8 ;  /* 0x000000080808722b */ /* 0x000fd00000000008 */
[----:B------:R-:W-:-:S08]  /*0d50*/  DFMA R8, R6, R8, R6 ;  /* 0x000000080608722b */ /* 0x000fd00000000006 */
[----:B------:R-:W-:-:S08]  /*0d60*/  DFMA R16, -R4, R8, 1 ;  /* 0x3ff000000410742b */ /* 0x000fd00000000108 */
[----:B------:R-:W-:Y:S01]  /*0d70*/  DFMA R8, R8, R16, R8 ;  /* 0x000000100808722b */ /* 0x000fe20000000008 */
[----:B------:R-:W-:Y:S10]  /*0d80*/  @P0 BRA `(.L_x_376) ;  /* 0x0000000000100947 */ /* 0x000ff40003800000 */
[----:B------:R-:W-:Y:S02]  /*0d90*/  LOP3.LUT R8, R5, 0x7fffffff, RZ, 0xc0, !PT ;  /* 0x7fffffff05087812 */ /* 0x000fe400078ec0ff */
[----:B------:R-:W-:Y:S02]  /*0da0*/  MOV R2, 0xdd0 ;  /* 0x00000dd000027802 */ /* 0x000fe40000000f00 */
[----:B------:R-:W-:-:S07]  /*0db0*/  IADD3 R8, PT, PT, R8, -0x100000, RZ ;  /* 0xfff0000008087810 */ /* 0x000fce0007ffe0ff */
[----:B------:R-:W-:Y:S05]  /*0dc0*/  CALL.REL.NOINC `($__internal_2_$__cuda_sm20_dblrcp_rn_slowpath_v3) ;  /* 0x00000030001c7944 */ /* 0x000fea0003c00000 */
.L_x_376:
[----:B------:R-:W-:Y:S05]  /*0dd0*/  BSYNC.RECONVERGENT B0 ;  /* 0x0000000000007941 */ /* 0x000fea0003800200 */
.L_x_375:
[----:B------:R-:W-:Y:S01]  /*0de0*/  DMUL R10, R10, R8 ;  /* 0x000000080a0a7228 */ /* 0x000fe20000000000 */
[----:B------:R-:W-:Y:S01]  /*0df0*/  IMAD.MOV.U32 R6, RZ, RZ, 0x652b82fe ;  /* 0x652b82feff067424 */ /* 0x000fe200078e00ff */
[----:B------:R-:W-:Y:S01]  /*0e00*/  MOV R7, 0x3ff71547 ;  /* 0x3ff7154700077802 */ /* 0x000fe20000000f00 */
[----:B------:R-:W-:Y:S01]  /*0e10*/  UMOV UR6, 0xfefa39ef ;  /* 0xfefa39ef00067882 */ /* 0x000fe20000000000 */
[----:B------:R-:W-:Y:S01]  /*0e20*/  UMOV UR7, 0x3fe62e42 ;  /* 0x3fe62e4200077882 */ /* 0x000fe20000000000 */
[----:B------:R-:W0:Y:S01]  /*0e30*/  LDCU.128 UR8, c[0x0][0x3c0] ;  /* 0x00007800ff0877ac */ /* 0x000e220008000c00 */
[----:B------:R-:W-:Y:S02]  /*0e40*/  BSSY.RECONVERGENT B0, `(.L_x_377) ;  /* 0x000004b000007945 */ /* 0x000fe40003800200 */
[----:B------:R-:W-:Y:S02]  /*0e50*/  DMUL R12, R12, -R10 ;  /* 0x8000000a0c0c7228 */ /* 0x000fe40000000000 */
[----:B------:R-:W-:-:S06]  /*0e60*/  DADD R10, R10, -1 ;  /* 0xbff000000a0a7429 */ /* 0x000fcc0000000000 */
[----:B------:R-:W-:Y:S02]  /*0e70*/  DMUL R4, R12, R14 ;  /* 0x0000000e0c047228 */ /* 0x000fe40000000000 */
[----:B0-----:R-:W-:-:S06]  /*0e80*/  DMUL R16, R10, UR8 ;  /* 0x000000080a107c28 */ /* 0x001fcc0008000000 */
        /* <DEDUP_REMOVED lines=30> */
[----:B------:R-:W-:Y:S01]  /*1070*/  DFMA R14, R12, R14, UR6 ;  /* 0x000000060c0e7e2b */ /* 0x000fe2000800000e */
[----:B------:R-:W-:Y:S01]  /*1080*/  UMOV UR6, 0x555502a1 ;  /* 0x555502a100067882 */ /* 0x000fe20000000000 */
[----:B------:R-:W-:-:S02]  /*1090*/  UMOV UR7, 0x3fa55555 ;  /* 0x3fa5555500077882 */ /* 0x000fc40000000000 */
[----:B------:R-:W-:-:S04]  /*10a0*/  DMUL R30, R8, R8 ;  /* 0x00000008081e7228 */ /* 0x000fc80000000000 */
[----:B------:R-:W-:Y:S01]  /*10b0*/  DFMA R14, R12, R14, UR6 ;  /* 0x000000060c0e7e2b */ /* 0x000fe2000800000e */
[----:B------:R-:W-:Y:S01]  /*10c0*/  UMOV UR6, 0x55555511 ;  /* 0x5555551100067882 */ /* 0x000fe20000000000 */
[----:B------:R-:W-:Y:S02]  /*10d0*/  UMOV UR7, 0x3fc55555 ;  /* 0x3fc5555500077882 */ /* 0x000fe40000000000 */
[----:B------:R-:W-:-:S04]  /*10e0*/  DMUL R30, R8, R30 ;  /* 0x0000001e081e7228 */ /* 0x000fc80000000000 */
[----:B------:R-:W-:Y:S01]  /*10f0*/  DFMA R14, R12, R14, UR6 ;  /* 0x000000060c0e7e2b */ /* 0x000fe2000800000e */
[----:B------:R-:W-:Y:S01]  /*1100*/  UMOV UR6, 0xb ;  /* 0x0000000b00067882 */ /* 0x000fe20000000000 */
[----:B------:R-:W0:Y:S01]  /*1110*/  MUFU.RSQ64H R29, R31 ;  /* 0x0000001f001d7308 */ /* 0x000e220000001c00 */
[----:B------:R-:W-:-:S03]  /*1120*/  UMOV UR7, 0x3fe00000 ;  /* 0x3fe0000000077882 */ /* 0x000fc60000000000 */
[----:B------:R-:W-:Y:S02]  /*1130*/  VIADD R28, R31, 0xfcb00000 ;  /* 0xfcb000001f1c7836 */ /* 0x000fe40000000000 */
[C---:B------:R-:W-:Y:S01]  /*1140*/  DFMA R14, R12.reuse, R14, UR6 ;  /* 0x000000060c0e7e2b */ /* 0x040fe2000800000e */
[----:B------:R-:W1:Y:S07]  /*1150*/  LDCU.64 UR6, c[0x0][0x3d0] ;  /* 0x00007a00ff0677ac */ /* 0x000e6e0008000a00 */
[----:B------:R-:W-:-:S02]  /*1160*/  DFMA R14, R12, R14, 1 ;  /* 0x3ff000000c0e742b */ /* 0x000fc4000000000e */
[----:B0-----:R-:W-:-:S06]  /*1170*/  DMUL R8, R28, R28 ;  /* 0x0000001c1c087228 */ /* 0x001fcc0000000000 */
[----:B------:R-:W-:Y:S02]  /*1180*/  DFMA R12, R12, R14, 1 ;  /* 0x3ff000000c0c742b */ /* 0x000fe4000000000e */
[----:B------:R-:W-:Y:S02]  /*1190*/  DMUL R14, R10, UR10 ;  /* 0x0000000a0a0e7c28 */ /* 0x000fe40008000000 */
[----:B------:R-:W-:Y:S01]  /*11a0*/  DFMA R20, R30, -R8, 1 ;  /* 0x3ff000001e14742b */ /* 0x000fe20000000808 */
[----:B------:R-:W-:Y:S01]  /*11b0*/  MOV R8, 0x0 ;  /* 0x0000000000087802 */ /* 0x000fe20000000f00 */
[----:B------:R-:W-:Y:S01]  /*11c0*/  IMAD.MOV.U32 R9, RZ, RZ, 0x3fd80000 ;  /* 0x3fd80000ff097424 */ /* 0x000fe200078e00ff */
[----:B-1----:R-:W-:-:S03]  /*11d0*/  DMUL R10, R10, UR6 ;  /* 0x000000060a0a7c28 */ /* 0x002fc60008000000 */
[----:B------:R-:W-:Y:S01]  /*11e0*/  LEA R19, R6, R13, 0x14 ;  /* 0x0000000d06137211 */ /* 0x000fe200078ea0ff */
[----:B------:R-:W-:Y:S01]  /*11f0*/  IMAD.MOV.U32 R18, RZ, RZ, R12 ;  /* 0x000000ffff127224 */ /* 0x000fe200078e000c */
[----:B------:R-:W-:Y:S02]  /*1200*/  DFMA R8, R20, R8, 0.5 ;  /* 0x3fe000001408742b */ /* 0x000fe40000000008 */
[----:B------:R-:W-:Y:S01]  /*1210*/  DMUL R20, R28, R20 ;  /* 0x000000141c147228 */ /* 0x000fe20000000000 */
[----:B------:R-:W-:Y:S10]  /*1220*/  @!P0 BRA `(.L_x_378) ;  /* 0x0000000000308947 */ /* 0x000ff40003800000 */
[----:B------:R-:W-:Y:S01]  /*1230*/  FSETP.GEU.AND P1, PT, |R5|, 4.2275390625, PT ;  /* 0x408748000500780b */ /* 0x000fe20003f2e200 */
[C---:B------:R-:W-:Y:S02]  /*1240*/  DADD R18, R4.reuse, +INF ;  /* 0x7ff0000004127429 */ /* 0x040fe40000000000 */
[----:B------:R-:W-:-:S08]  /*1250*/  DSETP.GEU.AND P0, PT, R4, RZ, PT ;  /* 0x000000ff0400722a */ /* 0x000fd00003f0e000 */
[----:B------:R-:W-:Y:S02]  /*1260*/  FSEL R18, R18, RZ, P0 ;  /* 0x000000ff12127208 */ /* 0x000fe40000000000 */
[----:B------:R-:W-:Y:S02]  /*1270*/  @!P1 LEA.HI R2, R6, R6, RZ, 0x1 ;  /* 0x0000000606029211 */ /* 0x000fe400078f08ff */
[----:B------:R-:W-:Y:S02]  /*1280*/  FSEL R19, R19, RZ, P0 ;  /* 0x000000ff13137208 */ /* 0x000fe40000000000 */
[----:B------:R-:W-:-:S04]  /*1290*/  @!P1 SHF.R.S32.HI R5, RZ, 0x1, R2 ;  /* 0x00000001ff059819 */ /* 0x000fc80000011402 */
[----:B------:R-:W-:Y:S01]  /*12a0*/  @!P1 IADD3 R4, PT, PT, R6, -R5, RZ ;  /* 0x8000000506049210 */ /* 0x000fe20007ffe0ff */
[----:B------:R-:W-:-:S03]  /*12b0*/  @!P1 IMAD R13, R5, 0x100000, R13 ;  /* 0x00100000050d9824 */ /* 0x000fc600078e020d */
[----:B------:R-:W-:Y:S02]  /*12c0*/  @!P1 LEA R5, R4, 0x3ff00000, 0x14 ;  /* 0x3ff0000004059811 */ /* 0x000fe400078ea0ff */
[----:B------:R-:W-:-:S06]  /*12d0*/  @!P1 MOV R4, RZ ;  /* 0x000000ff00049202 */ /* 0x000fcc0000000f00 */
[----:B------:R-:W-:-:S11]  /*12e0*/  @!P1 DMUL R18, R12, R4 ;  /* 0x000000040c129228 */ /* 0x000fd60000000000 */
.L_x_378:
[----:B------:R-:W-:Y:S05]  /*12f0*/  BSYNC.RECONVERGENT B0 ;  /* 0x0000000000007941 */ /* 0x000fea0003800200 */
.L_x_377:
[----:B------:R-:W0:Y:S01]  /*1300*/  LDCU.64 UR6, c[0x0][0x3b8] ;  /* 0x00007700ff0677ac */ /* 0x000e220008000a00 */
[----:B------:R-:W-:Y:S01]  /*1310*/  DFMA R22, R8, R20, R28 ;  /* 0x000000140816722b */ /* 0x000fe2000000001c */
[----:B------:R-:W1:Y:S01]  /*1320*/  LDC.64 R12, c[0x0][0x388] ;  /* 0x0000e200ff0c7b82 */ /* 0x000e620000000a00 */
[----:B------:R-:W-:Y:S01]  /*1330*/  ISETP.GE.U32.AND P0, PT, R28, 0x7ca00000, PT ;  /* 0x7ca000001c00780c */ /* 0x000fe20003f06070 */
[----:B------:R-:W-:Y:S01]  /*1340*/  IMAD R2, R3, UR5, R0 ;  /* 0x0000000503027c24 */ /* 0x000fe2000f8e0200 */
[----:B------:R-:W-:Y:S04]  /*1350*/  BSSY.RECONVERGENT B0, `(.L_x_379) ;  /* 0x0000010000007945 */ /* 0x000fe80003800200 */
[----:B------:R-:W-:Y:S02]  /*1360*/  DMUL R4, R30, R22 ;  /* 0x000000161e047228 */ /* 0x000fe40000000000 */
[----:B------:R-:W-:Y:S01]  /*1370*/  VIADD R7, R23, 0xfff00000 ;  /* 0xfff0000017077836 */ /* 0x000fe20000000000 */
[----:B------:R-:W-:-:S05]  /*1380*/  MOV R6, R22 ;  /* 0x0000001600067202 */ /* 0x000fca0000000f00 */
[----:B------:R-:W-:Y:S01]  /*1390*/  DFMA R8, R4, -R4, R30 ;  /* 0x800000040408722b */ /* 0x000fe2000000001e */
[----:B0-----:R-:W-:-:S04]  /*13a0*/  IMAD R2, R2, UR6, RZ ;  /* 0x0000000602027c24 */ /* 0x001fc8000f8e02ff */
[----:B------:R-:W-:-:S03]  /*13b0*/  IMAD R25, R2, UR7, RZ ;  /* 0x0000000702197c24 */ /* 0x000fc6000f8e02ff */
[----:B------:R-:W-:Y:S01]  /*13c0*/  DFMA R20, R8, R6, R4 ;  /* 0x000000060814722b */ /* 0x000fe20000000004 */
[----:B-1----:R-:W-:Y:S01]  /*13d0*/  IMAD.WIDE.U32 R12, R25, 0x8, R12 ;  /* 0x00000008190c7825 */ /* 0x002fe200078e000c */
[----:B------:R-:W-:Y:S09]  /*13e0*/  @!P0 BRA `(.L_x_380) ;  /* 0x0000000000188947 */ /* 0x000ff20003800000 */
[----:B------:R-:W-:Y:S01]  /*13f0*/  IMAD.MOV.U32 R6, RZ, RZ, R22 ;  /* 0x000000ffff067224 */ /* 0x000fe200078e0016 */
[----:B------:R-:W-:Y:S02]  /*1400*/  MOV R29, R31 ;  /* 0x0000001f001d7202 */ /* 0x000fe40000000f00 */
[----:B------:R-:W-:-:S07]  /*1410*/  MOV R2, 0x1430 ;  /* 0x0000143000027802 */ /* 0x000fce0000000f00 */
[----:B------:R-:W-:Y:S05]  /*1420*/  CALL.REL.NOINC `($__internal_3_$__cuda_sm20_dsqrt_rn_f64_mediumpath_v1) ;  /* 0x0000002c00287944 */ /* 0x000fea0003c00000 */
[----:B------:R-:W-:Y:S01]  /*1430*/  IMAD.MOV.U32 R20, RZ, RZ, R4 ;  /* 0x000000ffff147224 */ /* 0x000fe200078e0004 */
[----:B------:R-:W-:-:S07]  /*1440*/  MOV R21, R5 ;  /* 0x0000000500157202 */ /* 0x000fce0000000f00 */
.L_x_380:
[----:B------:R-:W-:Y:S05]  /*1450*/  BSYNC.RECONVERGENT B0 ;  /* 0x0000000000007941 */ /* 0x000fea0003800200 */
.L_x_379:
[----:B------:R-:W-:-:S08]  /*1460*/  DMUL R20, R20, R18 ;  /* 0x0000001214147228 */ /* 0x000fd00000000000 */
[-C--:B------:R-:W-:Y:S02]  /*1470*/  DMUL R16, R16, R20.reuse ;  /* 0x0000001410107228 */ /* 0x080fe40000000000 */
[-C--:B------:R-:W-:Y:S02]  /*1480*/  DMUL R14, R14, R20.reuse ;  /* 0x000000140e0e7228 */ /* 0x080fe40000000000 */
[----:B------:R-:W-:-:S03]  /*1490*/  DMUL R10, R10, R20 ;  /* 0x000000140a0a7228 */ /* 0x000fc60000000000 */
[----:B------:R0:W-:Y:S04]  /*14a0*/  STG.E.64 desc[UR18][R12.64], R16 ;  /* 0x000000100c007986 */ /* 0x0001e8000c101b12 */
[----:B------:R0:W-:Y:S04]  /*14b0*/  STG.E.64 desc[UR18][R12.64+0x8], R14 ;  /* 0x0000080e0c007986 */ /* 0x0001e8000c101b12 */
[----:B------:R0:W-:Y:S01]  /*14c0*/  STG.E.64 desc[UR18][R12.64+0x10], R10 ;  /* 0x0000100a0c007986 */ /* 0x0001e2000c101b12 */
[----:B------:R-:W-:Y:S05]  /*14d0*/  BRA `(.L_x_372) ;  /* 0x00000014008c7947 */ /* 0x000fea0003800000 */
.L_x_373:
[----:B------:R-:W-:-:S04]  /*14e0*/  UISETP.NE.AND UP1, UPT, UR7, URZ, UPT ;  /* 0x000000ff0700728c */ /* 0x000fc8000bf25270 */
[----:B------:R-:W-:-:S09]  /*14f0*/  UISETP.NE.OR UP1, UPT, UR6, 0x1, UP1 ;  /* 0x000000010600788c */ /* 0x000fd20008f25670 */
        /* <DEDUP_REMOVED lines=10> */
[----:B-1----:R-:W-:-:S04]  /*15a0*/  IMAD.WIDE.U32 R4, R3, 0x8, R4 ;  /* 0x0000000803047825 */ /* 0x002fc800078e0004 */
[----:B------:R-:W-:Y:S01]  /*15b0*/  VIADD R28, R31, 0xfcb00000 ;  /* 0xfcb000001f1c7836 */ /* 0x000fe20000000000 */
[----:B------:R1:W5:Y:S01]  /*15c0*/  LDG.E.64 R12, desc[UR18][R4.64] ;  /* 0x00000012040c7981 */ /* 0x000362000c1e1b00 */
[----:B---3--:R-:W-:-:S03]  /*15d0*/  IMAD.WIDE.U32 R6, R0, 0x8, R6 ;  /* 0x0000000800067825 */ /* 0x008fc600078e0006 */
[----:B------:R-:W-:Y:S02]  /*15e0*/  ISETP.GE.U32.AND P0, PT, R28, 0x7ca00000, PT ;  /* 0x7ca000001c00780c */ /* 0x000fe40003f06070 */
[----:B------:R2:W5:Y:S01]  /*15f0*/  LDG.E.64 R10, desc[UR18][R6.64] ;  /* 0x00000012060a7981 */ /* 0x000562000c1e1b00 */
[----:B0-----:R-:W-:Y:S01]  /*1600*/  DMUL R8, R28, R28 ;  /* 0x0000001c1c087228 */ /* 0x001fe20000000000 */
[----:B-1----:R-:W-:Y:S01]  /*1610*/  MOV R4, 0x0 ;  /* 0x0000000000047802 */ /* 0x002fe20000000f00 */
[----:B------:R-:W-:-:S06]  /*1620*/  IMAD.MOV.U32 R5, RZ, RZ, 0x3fd80000 ;  /* 0x3fd80000ff057424 */ /* 0x000fcc00078e00ff */
[----:B------:R-:W-:-:S08]  /*1630*/  DFMA R8, R30, -R8, 1 ;  /* 0x3ff000001e08742b */ /* 0x000fd00000000808 */
[----:B------:R-:W-:Y:S02]  /*1640*/  DFMA R4, R8, R4, 0.5 ;  /* 0x3fe000000804742b */ /* 0x000fe40000000004 */
[----:B------:R-:W-:-:S08]  /*1650*/  DMUL R8, R28, R8 ;  /* 0x000000081c087228 */ /* 0x000fd00000000000 */
[----:B------:R-:W-:-:S08]  /*1660*/  DFMA R4, R4, R8, R28 ;  /* 0x000000080404722b */ /* 0x000fd0000000001c */
[----:B------:R-:W-:Y:S02]  /*1670*/  DMUL R16, R30, R4 ;  /* 0x000000041e107228 */ /* 0x000fe40000000000 */
[----:B--2---:R-:W-:Y:S01]  /*1680*/  IADD3 R7, PT, PT, R5, -0x100000, RZ ;  /* 0xfff0000005077810 */ /* 0x004fe20007ffe0ff */
        /* <DEDUP_REMOVED lines=12> */
.L_x_382:
        /* <DEDUP_REMOVED lines=15> */
.L_x_384:
[----:B------:R-:W-:Y:S05]  /*1840*/  BSYNC.RECONVERGENT B0 ;  /* 0x0000000000007941 */ /* 0x000fea0003800200 */
.L_x_383:
[----:B------:R-:W-:Y:S01]  /*1850*/  DMUL R4, R10, R8 ;  /* 0x000000080a047228 */ /* 0x000fe20000000000 */
[----:B------:R-:W-:Y:S01]  /*1860*/  MOV R6, 0x652b82fe ;  /* 0x652b82fe00067802 */ /* 0x000fe20000000f00 */
[----:B------:R-:W-:Y:S01]  /*1870*/  IMAD.MOV.U32 R7, RZ, RZ, 0x3ff71547 ;  /* 0x3ff71547ff077424 */ /* 0x000fe200078e00ff */
[----:B------:R-:W-:Y:S01]  /*1880*/  UMOV UR6, 0xfefa39ef ;  /* 0xfefa39ef00067882 */ /* 0x000fe20000000000 */
[----:B------:R-:W-:Y:S01]  /*1890*/  UMOV UR7, 0x3fe62e42 ;  /* 0x3fe62e4200077882 */ /* 0x000fe20000000000 */
[----:B------:R-:W0:Y:S01]  /*18a0*/  LDCU.128 UR8, c[0x0][0x3c0] ;  /* 0x00007800ff0877ac */ /* 0x000e220008000c00 */
[----:B------:R-:W-:Y:S02]  /*18b0*/  BSSY.RECONVERGENT B0, `(.L_x_385) ;  /* 0x000004a000007945 */ /* 0x000fe40003800200 */
[----:B------:R-:W-:-:S08]  /*18c0*/  DMUL R12, R12, -R4 ;  /* 0x800000040c0c7228 */ /* 0x000fd00000000000 */
        /* <DEDUP_REMOVED lines=44> */
[----:B------:R-:W-:Y:S02]  /*1b90*/  IADD3 R28, PT, PT, R31, -0x3500000, RZ ;  /* 0xfcb000001f1c7810 */ /* 0x000fe40007ffe0ff */
[C---:B------:R-:W-:Y:S01]  /*1ba0*/  DFMA R12, R10.reuse, R12, UR6 ;  /* 0x000000060a0c7e2b */ /* 0x040fe2000800000c */
[----:B------:R-:W1:Y:S07]  /*1bb0*/  LDCU.64 UR6, c[0x0][0x3d0] ;  /* 0x00007a00ff0677ac */ /* 0x000e6e0008000a00 */
[----:B------:R-:W-:-:S02]  /*1bc0*/  DFMA R12, R10, R12, 1 ;  /* 0x3ff000000a0c742b */ /* 0x000fc4000000000c */
[----:B0-----:R-:W-:-:S06]  /*1bd0*/  DMUL R8, R28, R28 ;  /* 0x0000001c1c087228 */ /* 0x001fcc0000000000 */
[----:B------:R-:W-:Y:S02]  /*1be0*/  DFMA R20, R10, R12, 1 ;  /* 0x3ff000000a14742b */ /* 0x000fe4000000000c */
[----:B------:R-:W-:Y:S02]  /*1bf0*/  DMUL R10, R4, UR10 ;  /* 0x0000000a040a7c28 */ /* 0x000fe40008000000 */
[----:B------:R-:W-:Y:S01]  /*1c00*/  DFMA R22, R30, -R8, 1 ;  /* 0x3ff000001e16742b */ /* 0x000fe20000000808 */
[----:B------:R-:W-:Y:S01]  /*1c10*/  IMAD.MOV.U32 R8, RZ, RZ, 0x0 ;  /* 0x00000000ff087424 */ /* 0x000fe200078e00ff */
[----:B------:R-:W-:Y:S01]  /*1c20*/  MOV R9, 0x3fd80000 ;  /* 0x3fd8000000097802 */ /* 0x000fe20000000f00 */
[----:B-1----:R-:W-:-:S03]  /*1c30*/  DMUL R12, R4, UR6 ;  /* 0x00000006040c7c28 */ /* 0x002fc60008000000 */
[----:B------:R-:W-:Y:S01]  /*1c40*/  IMAD R19, R6, 0x100000, R21 ;  /* 0x0010000006137824 */ /* 0x000fe200078e0215 */
[----:B------:R-:W-:Y:S01]  /*1c50*/  MOV R18, R20 ;  /* 0x0000001400127202 */ /* 0x000fe20000000f00 */
        /* <DEDUP_REMOVED lines=10> */
[----:B------:R-:W-:Y:S01]  /*1d00*/  @!P1 LEA R21, R5, R21, 0x14 ;  /* 0x0000001505159211 */ /* 0x000fe200078ea0ff */
[----:B------:R-:W-:-:S05]  /*1d10*/  @!P1 IMAD.IADD R4, R6, 0x1, -R5 ;  /* 0x0000000106049824 */ /* 0x000fca00078e0a05 */
[----:B------:R-:W-:Y:S01]  /*1d20*/  @!P1 LEA R5, R4, 0x3ff00000, 0x14 ;  /* 0x3ff0000004059811 */ /* 0x000fe200078ea0ff */
[----:B------:R-:W-:-:S06]  /*1d30*/  @!P1 IMAD.MOV.U32 R4, RZ, RZ, RZ ;  /* 0x000000ffff049224 */ /* 0x000fcc00078e00ff */
[----:B------:R-:W-:-:S11]  /*1d40*/  @!P1 DMUL R18, R20, R4 ;  /* 0x0000000414129228 */ /* 0x000fd60000000000 */
.L_x_386:
[----:B------:R-:W-:Y:S05]  /*1d50*/  BSYNC.RECONVERGENT B0 ;  /* 0x0000000000007941 */ /* 0x000fea0003800200 */
.L_x_385:
[----:B------:R-:W0:Y:S01]  /*1d60*/  LDCU.64 UR6, c[0x0][0x3b8] ;  /* 0x00007700ff0677ac */ /* 0x000e220008000a00 */
[----:B------:R-:W-:Y:S01]  /*1d70*/  DFMA R22, R8, R22, R28 ;  /* 0x000000160816722b */ /* 0x000fe2000000001c */
[----:B------:R-:W1:Y:S01]  /*1d80*/  LDC.64 R14, c[0x0][0x388] ;  /* 0x0000e200ff0e7b82 */ /* 0x000e620000000a00 */
[----:B------:R-:W-:Y:S01]  /*1d90*/  ISETP.GE.U32.AND P0, PT, R28, 0x7ca00000, PT ;  /* 0x7ca000001c00780c */ /* 0x000fe20003f06070 */
[----:B------:R-:W-:Y:S01]  /*1da0*/  IMAD R2, R3, UR5, R0 ;  /* 0x0000000503027c24 */ /* 0x000fe2000f8e0200 */
[----:B------:R-:W-:Y:S04]  /*1db0*/  BSSY.RECONVERGENT B0, `(.L_x_387) ;  /* 0x0000010000007945 */ /* 0x000fe80003800200 */
[----:B------:R-:W-:Y:S02]  /*1dc0*/  DMUL R4, R30, R22 ;  /* 0x000000161e047228 */ /* 0x000fe40000000000 */
[----:B------:R-:W-:Y:S01]  /*1dd0*/  IADD3 R7, PT, PT, R23, -0x100000, RZ ;  /* 0xfff0000017077810 */ /* 0x000fe20007ffe0ff */
[----:B------:R-:W-:-:S05]  /*1de0*/  IMAD.MOV.U32 R6, RZ, RZ, R22 ;  /* 0x000000ffff067224 */ /* 0x000fca00078e0016 */
[----:B------:R-:W-:Y:S01]  /*1df0*/  DFMA R8, R4, -R4, R30 ;  /* 0x800000040408722b */ /* 0x000fe2000000001e */
[----:B0-----:R-:W-:-:S04]  /*1e00*/  IMAD R2, R2, UR6, RZ ;  /* 0x0000000602027c24 */ /* 0x001fc8000f8e02ff */
[----:B------:R-:W-:-:S03]  /*1e10*/  IMAD R25, R2, UR7, RZ ;  /* 0x0000000702197c24 */ /* 0x000fc6000f8e02ff */
[----:B------:R-:W-:Y:S01]  /*1e20*/  DFMA R20, R8, R6, R4 ;  /* 0x000000060814722b */ /* 0x000fe20000000004 */
[----:B-1----:R-:W-:Y:S01]  /*1e30*/  IMAD.WIDE.U32 R14, R25, 0x8, R14 ;  /* 0x00000008190e7825 */ /* 0x002fe200078e000e */
[----:B------:R-:W-:Y:S09]  /*1e40*/  @!P0 BRA `(.L_x_388) ;  /* 0x0000000000188947 */ /* 0x000ff20003800000 */
[----:B------:R-:W-:Y:S01]  /*1e50*/  MOV R6, R22 ;  /* 0x0000001600067202 */ /* 0x000fe20000000f00 */
[----:B------:R-:W-:Y:S01]  /*1e60*/  IMAD.MOV.U32 R29, RZ, RZ, R31 ;  /* 0x000000ffff1d7224 */ /* 0x000fe200078e001f */
[----:B------:R-:W-:-:S07]  /*1e70*/  MOV R2, 0x1e90 ;  /* 0x00001e9000027802 */ /* 0x000fce0000000f00 */
[----:B------:R-:W-:Y:S05]  /*1e80*/  CALL.REL.NOINC `($__internal_3_$__cuda_sm20_dsqrt_rn_f64_mediumpath_v1) ;  /* 0x0000002000907944 */ /* 0x000fea0003c00000 */
[----:B------:R-:W-:Y:S01]  /*1e90*/  MOV R20, R4 ;  /* 0x0000000400147202 */ /* 0x000fe20000000f00 */
[----:B------:R-:W-:-:S07]  /*1ea0*/  IMAD.MOV.U32 R21, RZ, RZ, R5 ;  /* 0x000000ffff157224 */ /* 0x000fce00078e0005 */
.L_x_388:
[----:B------:R-:W-:Y:S05]  /*1eb0*/  BSYNC.RECONVERGENT B0 ;  /* 0x0000000000007941 */ /* 0x000fea0003800200 */
.L_x_387:
        /* <DEDUP_REMOVED lines=8> */
.L_x_381:
        /* <DEDUP_REMOVED lines=38> */
.L_x_389:
        /* <DEDUP_REMOVED lines=15> */
[----:B------:R-:W-:Y:S01]  /*2290*/  IMAD.MOV.U32 R10, RZ, RZ, R8 ;  /* 0x000000ffff0a7224 */ /* 0x000fe200078e0008 */
[----:B------:R-:W-:-:S07]  /*22a0*/  MOV R11, R9 ;  /* 0x00000009000b7202 */ /* 0x000fce0000000f00 */
.L_x_391:
[----:B------:R-:W-:Y:S05]  /*22b0*/  BSYNC.RECONVERGENT B0 ;  /* 0x0000000000007941 */ /* 0x000fea0003800200 */
.L_x_390:
[----:B------:R-:W-:Y:S01]  /*22c0*/  DMUL R6, R12, R10 ;  /* 0x0000000a0c067228 */ /* 0x000fe20000000000 */
[----:B------:R-:W-:Y:S01]  /*22d0*/  IMAD.MOV.U32 R4, RZ, RZ, 0x652b82fe ;  /* 0x652b82feff047424 */ /* 0x000fe200078e00ff */
[----:B------:R-:W-:Y:S01]  /*22e0*/  MOV R5, 0x3ff71547 ;  /* 0x3ff7154700057802 */ /* 0x000fe20000000f00 */
[----:B------:R-:W-:Y:S01]  /*22f0*/  UMOV UR6, 0xfefa39ef ;  /* 0xfefa39ef00067882 */ /* 0x000fe20000000000 */
[----:B------:R-:W-:Y:S01]  /*2300*/  UMOV UR7, 0x3fe62e42 ;  /* 0x3fe62e4200077882 */ /* 0x000fe20000000000 */
[----:B------:R-:W-:Y:S03]  /*2310*/  BSSY.RECONVERGENT B0, `(.L_x_392) ;  /* 0x000003a000007945 */ /* 0x000fe60003800200 */
[----:B------:R-:W-:-:S08]  /*2320*/  DMUL R14, R14, -R6 ;  /* 0x800000060e0e7228 */ /* 0x000fd00000000000 */
        /* <DEDUP_REMOVED lines=37> */
[----:B------:R-:W-:-:S08]  /*2580*/  DFMA R8, R12, R8, UR6 ;  /* 0x000000060c087e2b */ /* 0x000fd00008000008 */
[----:B------:R-:W-:-:S08]  /*2590*/  DFMA R8, R12, R8, 1 ;  /* 0x3ff000000c08742b */ /* 0x000fd00000000008 */
[----:B------:R-:W-:-:S10]  /*25a0*/  DFMA R8, R12, R8, 1 ;  /* 0x3ff000000c08742b */ /* 0x000fd40000000008 */
[----:B------:R-:W-:Y:S01]  /*25b0*/  IMAD R13, R4, 0x100000, R9 ;  /* 0x00100000040d7824 */ /* 0x000fe200078e0209 */
[----:B------:R-:W-:Y:S01]  /*25c0*/  MOV R12, R8 ;  /* 0x00000008000c7202 */ /* 0x000fe20000000f00 */
[----:B------:R-:W-:Y:S06]  /*25d0*/  @!P0 BRA `(.L_x_393) ;  /* 0x0000000000348947 */ /* 0x000fec0003800000 */
[----:B------:R-:W-:Y:S01]  /*25e0*/  FSETP.GEU.AND P1, PT, |R19|, 4.2275390625, PT ;  /* 0x408748001300780b */ /* 0x000fe20003f2e200 */
[C---:B------:R-:W-:Y:S02]  /*25f0*/  DADD R12, R18.reuse, +INF ;  /* 0x7ff00000120c7429 */ /* 0x040fe40000000000 */
[----:B------:R-:W-:-:S08]  /*2600*/  DSETP.GEU.AND P0, PT, R18, RZ, PT ;  /* 0x000000ff1200722a */ /* 0x000fd00003f0e000 */
[----:B------:R-:W-:Y:S02]  /*2610*/  FSEL R12, R12, RZ, P0 ;  /* 0x000000ff0c0c7208 */ /* 0x000fe40000000000 */
[----:B------:R-:W-:Y:S02]  /*2620*/  @!P1 LEA.HI R2, R4, R4, RZ, 0x1 ;  /* 0x0000000404029211 */ /* 0x000fe400078f08ff */
[----:B------:R-:W-:Y:S02]  /*2630*/  FSEL R13, R13, RZ, P0 ;  /* 0x000000ff0d0d7208 */ /* 0x000fe40000000000 */
[----:B------:R-:W-:-:S05]  /*2640*/  @!P1 SHF.R.S32.HI R5, RZ, 0x1, R2 ;  /* 0x00000001ff059819 */ /* 0x000fca0000011402 */
[----:B------:R-:W-:Y:S01]  /*2650*/  @!P1 IMAD.IADD R4, R4, 0x1, -R5 ;  /* 0x0000000104049824 */ /* 0x000fe200078e0a05 */
[----:B------:R-:W-:-:S04]  /*2660*/  @!P1 LEA R5, R5, R9, 0x14 ;  /* 0x0000000905059211 */ /* 0x000fc800078ea0ff */
[----:B------:R-:W-:Y:S01]  /*2670*/  @!P1 LEA R9, R4, 0x3ff00000, 0x14 ;  /* 0x3ff0000004099811 */ /* 0x000fe200078ea0ff */
[----:B------:R-:W-:Y:S01]  /*2680*/  @!P1 IMAD.MOV.U32 R4, RZ, RZ, R8 ;  /* 0x000000ffff049224 */ /* 0x000fe200078e0008 */
[----:B------:R-:W-:-:S06]  /*2690*/  @!P1 MOV R8, RZ ;  /* 0x000000ff00089202 */ /* 0x000fcc0000000f00 */
[----:B------:R-:W-:-:S11]  /*26a0*/  @!P1 DMUL R12, R4, R8 ;  /* 0x00000008040c9228 */ /* 0x000fd60000000000 */
.L_x_393:
[----:B------:R-:W-:Y:S05]  /*26b0*/  BSYNC.RECONVERGENT B0 ;  /* 0x0000000000007941 */ /* 0x000fea0003800200 */
.L_x_392:
[----:B------:R-:W-:Y:S01]  /*26c0*/  UMOV UR6, 0x54442d18 ;  /* 0x54442d1800067882 */ /* 0x000fe20000000000 */
[----:B------:R-:W-:Y:S01]  /*26d0*/  UMOV UR7, 0x400921fb ;  /* 0x400921fb00077882 */ /* 0x000fe20000000000 */
[----:B------:R-:W-:Y:S01]  /*26e0*/  MOV R34, 0x0 ;  /* 0x0000000000227802 */ /* 0x000fe20000000f00 */
[----:B------:R-:W-:Y:S01]  /*26f0*/  DMUL R30, R10, UR6 ;  /* 0x000000060a1e7c28 */ /* 0x000fe20008000000 */
[----:B------:R-:W-:Y:S01]  /*2700*/  IMAD.MOV.U32 R35, RZ, RZ, 0x3fd80000 ;  /* 0x3fd80000ff237424 */ /* 0x000fe200078e00ff */
[----:B------:R-:W0:Y:S01]  /*2710*/  LDCU.128 UR8, c[0x0][0x3c0] ;  /* 0x00007800ff0877ac */ /* 0x000e220008000c00 */
[----:B------:R-:W1:Y:S01]  /*2720*/  LDC.64 R26, c[0x0][0x388] ;  /* 0x0000e200ff1a7b82 */ /* 0x000e620000000a00 */
[----:B------:R-:W-:Y:S01]  /*2730*/  IMAD R2, R3, UR5, R0 ;  /* 0x0000000503027c24 */ /* 0x000fe2000f8e0200 */
[----:B------:R-:W-:Y:S01]  /*2740*/  BSSY.RECONVERGENT B0, `(.L_x_394) ;  /* 0x0000022000007945 */ /* 0x000fe20003800200 */
[----:B------:R-:W2:Y:S02]  /*2750*/  LDCU.64 UR12, c[0x0][0x3d0] ;  /* 0x00007a00ff0c77ac */ /* 0x000ea40008000a00 */
[C---:B------:R-:W-:Y:S01]  /*2760*/  DMUL R4, R30.reuse, R30 ;  /* 0x0000001e1e047228 */ /* 0x040fe20000000000 */
[----:B------:R-:W3:Y:S07]  /*2770*/  LDCU.64 UR6, c[0x0][0x3b8] ;  /* 0x00007700ff0677ac */ /* 0x000eee0008000a00 */
[----:B------:R-:W-:-:S02]  /*2780*/  DMUL R30, R30, R4 ;  /* 0x000000041e1e7228 */ /* 0x000fc40000000000 */
[----:B0-----:R-:W-:-:S04]  /*2790*/  DMUL R14, R6, UR8 ;  /* 0x00000008060e7c28 */ /* 0x001fc80008000000 */
[----:B------:R-:W0:Y:S01]  /*27a0*/  MUFU.RSQ64H R29, R31 ;  /* 0x0000001f001d7308 */ /* 0x000e220000001c00 */
[C---:B------:R-:W-:Y:S02]  /*27b0*/  DMUL R16, R6.reuse, UR10 ;  /* 0x0000000a06107c28 */ /* 0x040fe40008000000 */
[----:B--2---:R-:W-:Y:S01]  /*27c0*/  DMUL R18, R6, UR12 ;  /* 0x0000000c06127c28 */ /* 0x004fe20008000000 */
[----:B------:R-:W-:Y:S02]  /*27d0*/  VIADD R28, R31, 0xfcb00000 ;  /* 0xfcb000001f1c7836 */ /* 0x000fe40000000000 */
[----:B---3--:R-:W-:Y:S01]  /*27e0*/  IMAD R2, R2, UR6, RZ ;  /* 0x0000000602027c24 */ /* 0x008fe2000f8e02ff */
[----:B------:R-:W-:Y:S02]  /*27f0*/  DADD R20, R14, -UR8 ;  /* 0x800000080e147e29 */ /* 0x000fe40008000000 */
[----:B------:R-:W-:Y:S01]  /*2800*/  ISETP.GE.U32.AND P0, PT, R28, 0x7ca00000, PT ;  /* 0x7ca000001c00780c */ /* 0x000fe20003f06070 */
[----:B------:R-:W-:Y:S01]  /*2810*/  IMAD R37, R2, UR7, RZ ;  /* 0x0000000702257c24 */ /* 0x000fe2000f8e02ff */
[----:B------:R-:W-:-:S02]  /*2820*/  DADD R22, R16, -UR10 ;  /* 0x8000000a10167e29 */ /* 0x000fc40008000000 */
[----:B------:R-:W-:Y:S01]  /*2830*/  DADD R24, R18, -UR12 ;  /* 0x8000000c12187e29 */ /* 0x000fe20008000000 */
[----:B-1----:R-:W-:Y:S01]  /*2840*/  IMAD.WIDE.U32 R26, R37, 0x8, R26 ;  /* 0x00000008251a7825 */ /* 0x002fe200078e001a */
[----:B0-----:R-:W-:-:S08]  /*2850*/  DMUL R4, R28, R28 ;  /* 0x0000001c1c047228 */ /* 0x001fd00000000000 */
[----:B------:R-:W-:-:S08]  /*2860*/  DFMA R4, R30, -R4, 1 ;  /* 0x3ff000001e04742b */ /* 0x000fd00000000804 */
[----:B------:R-:W-:Y:S02]  /*2870*/  DFMA R34, R4, R34, 0.5 ;  /* 0x3fe000000422742b */ /* 0x000fe40000000022 */
[----:B------:R-:W-:-:S08]  /*2880*/  DMUL R4, R28, R4 ;  /* 0x000000041c047228 */ /* 0x000fd00000000000 */
[----:B------:R-:W-:-:S08]  /*2890*/  DFMA R34, R34, R4, R28 ;  /* 0x000000042222722b */ /* 0x000fd0000000001c */
        /* <DEDUP_REMOVED lines=8> */
[----:B------:R-:W-:-:S07]  /*2920*/  MOV R2, 0x2940 ;  /* 0x0000294000027802 */ /* 0x000fce0000000f00 */
[----:B------:R-:W-:Y:S05]  /*2930*/  CALL.REL.NOINC `($__internal_3_$__cuda_sm20_dsqrt_rn_f64_mediumpath_v1) ;  /* 0x0000001400e47944 */ /* 0x000fea0003c00000 */
[----:B------:R-:W-:Y:S01]  /*2940*/  MOV R32, R4 ;  /* 0x0000000400207202 */ /* 0x000fe20000000f00 */
[----:B------:R-:W-:-:S07]  /*2950*/  IMAD.MOV.U32 R33, RZ, RZ, R5 ;  /* 0x000000ffff217224 */ /* 0x000fce00078e0005 */
.L_x_395:
[----:B------:R-:W-:Y:S05]  /*2960*/  BSYNC.RECONVERGENT B0 ;  /* 0x0000000000007941 */ /* 0x000fea0003800200 */
.L_x_394:
[----:B------:R-:W-:Y:S02]  /*2970*/  DMUL R32, R32, R12 ;  /* 0x0000000c20207228 */ /* 0x000fe40000000000 */
[----:B------:R-:W-:-:S06]  /*2980*/  DMUL R10, R10, 0.5 ;  /* 0x3fe000000a0a7828 */ /* 0x000fcc0000000000 */
[-C--:B------:R-:W-:Y:S02]  /*2990*/  DMUL R12, R14, R32.reuse ;  /* 0x000000200e0c7228 */ /* 0x080fe40000000000 */
[-C--:B------:R-:W-:Y:S02]  /*29a0*/  DMUL R16, R16, R32.reuse ;  /* 0x0000002010107228 */ /* 0x080fe40000000000 */
[----:B------:R-:W-:-:S04]  /*29b0*/  DMUL R18, R18, R32 ;  /* 0x0000002012127228 */ /* 0x000fc80000000000 */
[----:B------:R-:W-:Y:S02]  /*29c0*/  DMUL R4, R20, R12 ;  /* 0x0000000c14047228 */ /* 0x000fe40000000000 */
[----:B------:R-:W-:Y:S02]  /*29d0*/  DMUL R14, R22, R16 ;  /* 0x00000010160e7228 */ /* 0x000fe40000000000 */
[----:B------:R-:W-:Y:S02]  /*29e0*/  DMUL R8, R24, R18 ;  /* 0x0000001218087228 */ /* 0x000fe40000000000 */
[-C--:B------:R-:W-:Y:S02]  /*29f0*/  DMUL R6, R22, R12.reuse ;  /* 0x0000000c16067228 */ /* 0x080fe40000000000 */
[C---:B------:R-:W-:Y:S02]  /*2a00*/  DMUL R12, R24.reuse, R12 ;  /* 0x0000000c180c7228 */ /* 0x040fe40000000000 */
[----:B------:R-:W-:-:S02]  /*2a10*/  DMUL R24, R24, R16 ;  /* 0x0000001018187228 */ /* 0x000fc40000000000 */
[C---:B------:R-:W-:Y:S01]  /*2a20*/  DMUL R16, R20.reuse, R16 ;  /* 0x0000001014107228 */ /* 0x040fe20000000000 */
[----:B------:R2:W-:Y:S01]  /*2a30*/  STG.E.64 desc[UR18][R26.64+0x8], R6 ;  /* 0x000008061a007986 */ /* 0x0005e2000c101b12 */
[-C--:B------:R-:W-:Y:S02]  /*2a40*/  DMUL R20, R20, R18.reuse ;  /* 0x0000001214147228 */ /* 0x080fe40000000000 */
[----:B------:R-:W-:Y:S01]  /*2a50*/  DMUL R18, R22, R18 ;  /* 0x0000001216127228 */ /* 0x000fe20000000000 */
[----:B------:R2:W-:Y:S01]  /*2a60*/  STG.E.64 desc[UR18][R26.64+0x10], R12 ;  /* 0x0000100c1a007986 */ /* 0x0005e2000c101b12 */
[CC--:B------:R-:W-:Y:S02]  /*2a70*/  DFMA R4, R32.reuse, R10.reuse, R4 ;  /* 0x0000000a2004722b */ /* 0x0c0fe40000000004 */
[CC--:B------:R-:W-:Y:S01]  /*2a80*/  DFMA R14, R32.reuse, R10.reuse, R14 ;  /* 0x0000000a200e722b */ /* 0x0c0fe2000000000e */
[----:B------:R2:W-:Y:S01]  /*2a90*/  STG.E.64 desc[UR18][R26.64+0x18], R16 ;  /* 0x000018101a007986 */ /* 0x0005e2000c101b12 */
[----:B------:R-:W-:-:S03]  /*2aa0*/  DFMA R8, R32, R10, R8 ;  /* 0x0000000a2008722b */ /* 0x000fc60000000008 */
[----:B------:R2:W-:Y:S04]  /*2ab0*/  STG.E.64 desc[UR18][R26.64+0x28], R24 ;  /* 0x000028181a007986 */ /* 0x0005e8000c101b12 */
[----:B------:R2:W-:Y:S04]  /*2ac0*/  STG.E.64 desc[UR18][R26.64+0x30], R20 ;  /* 0x000030141a007986 */ /* 0x0005e8000c101b12 */
[----:B------:R2:W-:Y:S04]  /*2ad0*/  STG.E.64 desc[UR18][R26.64+0x38], R18 ;  /* 0x000038121a007986 */ /* 0x0005e8000c101b12 */
[----:B------:R2:W-:Y:S04]  /*2ae0*/  STG.E.64 desc[UR18][R26.64], R4 ;  /* 0x000000041a007986 */ /* 0x0005e8000c101b12 */
[----:B------:R2:W-:Y:S04]  /*2af0*/  STG.E.64 desc[UR18][R26.64+0x20], R14 ;  /* 0x0000200e1a007986 */ /* 0x0005e8000c101b12 */
[----:B------:R2:W-:Y:S02]  /*2b00*/  STG.E.64 desc[UR18][R26.64+0x40], R8 ;  /* 0x000040081a007986 */ /* 0x0005e4000c101b12 */
.L_x_372:
[----:B------:R-:W5:Y:S02]  /*2b10*/  LDCU UR4, c[0x0][0x3bc] ;  /* 0x00007780ff0477ac */ /* 0x000f640008000800 */
[----:B-----5:R-:W-:-:S13]  /*2b20*/  ISETP.NE.AND P0, PT, RZ, UR4, PT ;  /* 0x00000004ff007c0c */ /* 0x020fda000bf05270 */
[----:B-1----:R-:W-:Y:S05]  /*2b30*/  @!P0 EXIT ;  /* 0x000000000000894d */ /* 0x002fea0003800000 */
[----:B------:R-:W1:Y:S02]  /*2b40*/  LDCU UR8, c[0x0][0x3b8] ;  /* 0x00007700ff0877ac */ /* 0x000e640008000800 */
[----:B-1----:R-:W-:-:S13]  /*2b50*/  ISETP.NE.AND P0, PT, RZ, UR8, PT ;  /* 0x00000008ff007c0c */ /* 0x002fda000bf05270 */
[----:B------:R-:W-:Y:S05]  /*2b60*/  @!P0 EXIT ;  /* 0x000000000000894d */ /* 0x000fea0003800000 */
[----:B--2---:R-:W-:Y:S01]  /*2b70*/  IMAD.U32 R6, RZ, RZ, UR17 ;  /* 0x00000011ff067e24 */ /* 0x004fe2000f8e00ff */
[----:B0-----:R-:W-:Y:S01]  /*2b80*/  MOV R4, UR17 ;  /* 0x0000001100047c02 */ /* 0x001fe20008000f00 */
[----:B----4-:R-:W-:Y:S01]  /*2b90*/  IMAD.U32 R10, RZ, RZ, UR17 ;  /* 0x00000011ff0a7e24 */ /* 0x010fe2000f8e00ff */
[----:B------:R-:W-:Y:S01]  /*2ba0*/  MOV R8, UR17 ;  /* 0x0000001100087c02 */ /* 0x000fe20008000f00 */
[----:B------:R-:W-:Y:S01]  /*2bb0*/  ULOP3.LUT UR20, UR8, 0x7, URZ, 0xc0, !UPT ;  /* 0x0000000708147892 */ /* 0x000fe2000f8ec0ff */
[----:B------:R-:W-:Y:S01]  /*2bc0*/  MOV R12, UR17 ;  /* 0x00000011000c7c02 */ /* 0x000fe20008000f00 */
[----:B------:R-:W-:Y:S01]  /*2bd0*/  ULOP3.LUT UR21, UR8, 0x3, URZ, 0xc0, !UPT ;  /* 0x0000000308157892 */ /* 0x000fe2000f8ec0ff */
[--C-:B------:R-:W-:Y:S01]  /*2be0*/  IMAD R5, R6, 0x3, R3.reuse ;  /* 0x0000000306057824 */ /* 0x100fe200078e0203 */
[----:B------:R-:W-:Y:S01]  /*2bf0*/  ULOP3.LUT UR8, UR8, 0xfffffff8, URZ, 0xc0, !UPT ;  /* 0xfffffff808087892 */ /* 0x000fe2000f8ec0ff */
[----:B------:R-:W-:Y:S01]  /*2c00*/  LEA R6, R8, R3, 0x2 ;  /* 0x0000000308067211 */ /* 0x000fe200078e10ff */
[----:B---3--:R-:W-:Y:S01]  /*2c10*/  IMAD R2, R3, UR5, R0 ;  /* 0x0000000503027c24 */ /* 0x008fe2000f8e0200 */
[----:B------:R-:W-:Y:S01]  /*2c20*/  UMOV UR4, URZ ;  /* 0x000000ff00047c82 */ /* 0x000fe20008000000 */
[--C-:B------:R-:W-:Y:S01]  /*2c30*/  IMAD R4, R4, 0x2, R3.reuse ;  /* 0x0000000204047824 */ /* 0x100fe200078e0203 */
[----:B------:R-:W-:Y:S01]  /*2c40*/  UIADD3 UR9, UPT, UPT, -UR8, URZ, URZ ;  /* 0x000000ff08097290 */ /* 0x000fe2000fffe1ff */
[----:B------:R-:W-:-:S02]  /*2c50*/  IMAD R7, R10, 0x6, R3 ;  /* 0x000000060a077824 */ /* 0x000fc400078e0203 */
[----:B------:R-:W-:-:S09]  /*2c60*/  IMAD R8, R12, 0x7, R3 ;  /* 0x000000070c087824 */ /* 0x000fd200078e0203 */
.L_x_401:
[----:B0-----:R-:W0:Y:S01]  /*2c70*/  LDC R9, c[0x0][0x364] ;  /* 0x0000d900ff097b82 */ /* 0x001e220000000800 */
[----:B-1----:R-:W1:Y:S01]  /*2c80*/  LDCU.64 UR6, c[0x0][0x3b8] ;  /* 0x00007700ff0677ac */ /* 0x002e620008000a00 */
[----:B------:R-:W-:-:S06]  /*2c90*/  UMOV UR5, URZ ;  /* 0x000000ff00057c82 */ /* 0x000fcc0008000000 */
[----:B--2---:R-:W2:Y:S01]  /*2ca0*/  LDC.64 R14, c[0x0][0x398] ;  /* 0x0000e600ff0e7b82 */ /* 0x004ea20000000a00 */
[----:B-1----:R-:W-:Y:S01]  /*2cb0*/  UISETP.GE.U32.AND UP0, UPT, UR6, 0x8, UPT ;  /* 0x000000080600788c */ /* 0x002fe2000bf06070 */
[----:B------:R-:W-:Y:S02]  /*2cc0*/  IMAD.U32 R11, RZ, RZ, UR7 ;  /* 0x00000007ff0b7e24 */ /* 0x000fe4000f8e00ff */
[----:B0-----:R-:W-:-:S04]  /*2cd0*/  IMAD R9, R9, UR4, R0 ;  /* 0x0000000409097c24 */ /* 0x001fc8000f8e0200 */
[----:B--2---:R-:W-:-:S04]  /*2ce0*/  IMAD.WIDE.U32 R14, R9, 0x8, R14 ;  /* 0x00000008090e7825 */ /* 0x004fc800078e000e */
[----:B------:R-:W-:Y:S01]  /*2cf0*/  IMAD R9, R2, R11, UR4 ;  /* 0x0000000402097e24 */ /* 0x000fe2000f8e020b */
[----:B------:R-:W-:Y:S06]  /*2d00*/  BRA.U !UP0, `(.L_x_396) ;  /* 0x0000000908347547 */ /* 0x000fec000b800000 */
[----:B------:R-:W-:Y:S01]  /*2d10*/  MOV R16, UR17 ;  /* 0x0000001100107c02 */ /* 0x000fe20008000f00 */
[----:B------:R-:W-:Y:S01]  /*2d20*/  IMAD.U32 R18, RZ, RZ, UR6 ;  /* 0x00000006ff127e24 */ /* 0x000fe2000f8e00ff */
[----:B------:R-:W-:Y:S01]  /*2d30*/  IADD3 R10, PT, PT, R3, UR17, RZ ;  /* 0x00000011030a7c10 */ /* 0x000fe2000fffe0ff */
[----:B------:R-:W-:Y:S01]  /*2d40*/  IMAD.MOV.U32 R12, RZ, RZ, R3 ;  /* 0x000000ffff0c7224 */ /* 0x000fe200078e0003 */
[----:B------:R-:W-:Y:S01]  /*2d50*/  MOV R13, R8 ;  /* 0x00000008000d7202 */ /* 0x000fe20000000f00 */
[----:B------:R-:W-:Y:S01]  /*2d60*/  IMAD.MOV.U32 R35, RZ, RZ, R7 ;  /* 0x000000ffff237224 */ /* 0x000fe200078e0007 */
[----:B------:R-:W-:Y:S01]  /*2d70*/  MOV R31, R6 ;  /* 0x00000006001f7202 */ /* 0x000fe20000000f00 */
[----:B------:R-:W-:Y:S01]  /*2d80*/  IMAD.MOV.U32 R33, RZ, RZ, R5 ;  /* 0x000000ffff217224 */ /* 0x000fe200078e0005 */
[----:B------:R-:W-:Y:S01]  /*2d90*/  MOV R37, R4 ;  /* 0x0000000400257202 */ /* 0x000fe20000000f00 */
[----:B------:R-:W-:Y:S01]  /*2da0*/  IMAD R29, R16, 0x5, R3 ;  /* 0x00000005101d7824 */ /* 0x000fe200078e0203 */
[----:B------:R-:W-:Y:S01]  /*2db0*/  UIMAD UR16, UR4, UR6, 0x3 ;  /* 0x00000003041074a4 */ /* 0x000fe2000f8e0206 */
[----:B------:R-:W-:Y:S01]  /*2dc0*/  IMAD R11, R9, R18, 0x3 ;  /* 0x00000003090b7424 */ /* 0x000fe200078e0212 */
[----:B------:R-:W0:Y:S01]  /*2dd0*/  LDCU.128 UR12, c[0x0][0x380] ;  /* 0x00007000ff0c77ac */ /* 0x000e220008000c00 */
[----:B------:R-:W-:-:S09]  /*2de0*/  UMOV UR5, UR9 ;  /* 0x0000000900057c82 */ /* 0x000fd20008000000 */
.L_x_397:
[----:B------:R-:W1:Y:S01]  /*2df0*/  LDC.64 R16, c[0x0][0x390] ;  /* 0x0000e400ff107b82 */ /* 0x000e620000000a00 */
[----:B------:R-:W-:Y:S02]  /*2e00*/  HFMA2 R23, -RZ, RZ, 0, 4.76837158203125e-07 ;  /* 0x00000008ff177431 */ /* 0x000fe400000001ff */
[----:B------:R-:W-:Y:S01]  /*2e10*/  VIADD R22, R11, 0xfffffffd ;  /* 0xfffffffd0b167836 */ /* 0x000fe20000000000 */
[----:B------:R-:W2:Y:S03]  /*2e20*/  LDG.E.64 R20, desc[UR18][R14.64] ;  /* 0x000000120e147981 */ /* 0x000ea6000c1e1b00 */
[----:B0-----:R-:W-:-:S06]  /*2e30*/  IMAD.WIDE.U32 R22, R22, R23, UR14 ;  /* 0x0000000e16167e25 */ /* 0x001fcc000f8e0017 */
[----:B------:R-:W3:Y:S01]  /*2e40*/  LDG.E.64 R22, desc[UR18][R22.64] ;  /* 0x0000001216167981 */ /* 0x000ee2000c1e1b00 */
[----:B-1----:R-:W-:-:S05]  /*2e50*/  IMAD.WIDE.U32 R24, R12, 0x8, R16 ;  /* 0x000000080c187825 */ /* 0x002fca00078e0010 */
[----:B------:R0:W3:Y:S01]  /*2e60*/  LDG.E.64 R18, desc[UR18][R24.64] ;  /* 0x0000001218127981 */ /* 0x0000e2000c1e1b00 */
[----:B------:R-:W-:Y:S01]  /*2e70*/  UIADD3 UR10, UPT, UPT, UR16, -0x3, URZ ;  /* 0xfffffffd100a7890 */ /* 0x000fe2000fffe0ff */
[----:B------:R-:W-:Y:S01]  /*2e80*/  MOV R27, 0x8 ;  /* 0x00000008001b7802 */ /* 0x000fe20000000f00 */
[----:B------:R-:W-:Y:S02]  /*2e90*/  VIADD R26, R11, 0xfffffffe ;  /* 0xfffffffe0b1a7836 */ /* 0x000fe40000000000 */
[----:B------:R-:W-:Y:S02]  /*2ea0*/  UIMAD.WIDE.U32 UR10, UR10, 0x8, UR12 ;  /* 0x000000080a0a78a5 */ /* 0x000fe4000f8e000c */
[----:B------:R-:W-:-:S04]  /*2eb0*/  IMAD.WIDE.U32 R26, R26, R27, UR14 ;  /* 0x0000000e1a1a7e25 */ /* 0x000fc8000f8e001b */
[----:B0-----:R-:W-:Y:S01]  /*2ec0*/  IMAD.WIDE.U32 R24, R10, 0x8, R16 ;  /* 0x000000080a187825 */ /* 0x001fe200078e0010 */
[----:B---3--:R-:W-:-:S08]  /*2ed0*/  DMUL R18, R22, R18 ;  /* 0x0000001216127228 */ /* 0x008fd00000000000 */
[----:B--2---:R-:W-:Y:S01]  /*2ee0*/  DMUL R20, R18, R20 ;  /* 0x0000001412147228 */ /* 0x004fe20000000000 */
[----:B------:R-:W-:Y:S01]  /*2ef0*/  IMAD.U32 R18, RZ, RZ, UR10 ;  /* 0x0000000aff127e24 */ /* 0x000fe2000f8e00ff */
[----:B------:R-:W-:-:S05]  /*2f00*/  MOV R19, UR11 ;  /* 0x0000000b00137c02 */ /* 0x000fca0008000f00 */
[----:B------:R0:W-:Y:S04]  /*2f10*/  REDG.E.ADD.F64.RN.STRONG.SM desc[UR18][R18.64], R20 ;  /* 0x00000014120079a6 */ /* 0x0001e8000c12bf12 */
[----:B------:R-:W2:Y:S04]  /*2f20*/  LDG.E.64 R26, desc[UR18][R26.64] ;  /* 0x000000121a1a7981 */ /* 0x000ea8000c1e1b00 */
[----:B------:R-:W2:Y:S04]  /*2f30*/  LDG.E.64 R24, desc[UR18][R24.64] ;  /* 0x0000001218187981 */ /* 0x000ea8000c1e1b00 */
[----:B------:R-:W3:Y:S01]  /*2f40*/  LDG.E.64 R22, desc[UR18][R14.64] ;  /* 0x000000120e167981 */ /* 0x000ee2000c1e1b00 */
[----:B------:R-:W-:Y:S01]  /*2f50*/  UIADD3 UR10, UPT, UPT, UR16, -0x2, URZ ;  /* 0xfffffffe100a7890 */ /* 0x000fe2000fffe0ff */
[----:B------:R-:W-:Y:S01]  /*2f60*/  MOV R30, 0x8 ;  /* 0x00000008001e7802 */ /* 0x000fe20000000f00 */
[----:B------:R-:W-:-:S02]  /*2f70*/  VIADD R28, R11, 0xffffffff ;  /* 0xffffffff0b1c7836 */ /* 0x000fc40000000000 */
[----:B------:R-:W-:Y:S02]  /*2f80*/  UIMAD.WIDE.U32 UR10, UR10, 0x8, UR12 ;  /* 0x000000080a0a78a5 */ /* 0x000fe4000f8e000c */
[----:B0-----:R-:W-:Y:S01]  /*2f90*/  IMAD.WIDE.U32 R18, R28, R30, UR14 ;  /* 0x0000000e1c127e25 */ /* 0x001fe2000f8e001e */
[----:B--2---:R-:W-:-:S03]  /*2fa0*/  DMUL R24, R26, R24 ;  /* 0x000000181a187228 */ /* 0x004fc60000000000 */
[----:B------:R-:W-:-:S05]  /*2fb0*/  IMAD.WIDE.U32 R26, R37, 0x8, R16 ;  /* 0x00000008251a7825 */ /* 0x000fca00078e0010 */
[----:B---3--:R-:W-:Y:S01]  /*2fc0*/  DMUL R20, R24, R22 ;  /* 0x0000001618147228 */ /* 0x008fe20000000000 */
[----:B------:R-:W-:Y:S01]  /*2fd0*/  IMAD.U32 R22, RZ, RZ, UR10 ;  /* 0x0000000aff167e24 */ /* 0x000fe2000f8e00ff */
[----:B------:R-:W-:-:S05]  /*2fe0*/  MOV R23, UR11 ;  /* 0x0000000b00177c02 */ /* 0x000fca0008000f00 */
[----:B------:R0:W-:Y:S04]  /*2ff0*/  REDG.E.ADD.F64.RN.STRONG.SM desc[UR18][R22.64], R20 ;  /* 0x00000014160079a6 */ /* 0x0001e8000c12bf12 */
[----:B------:R-:W2:Y:S04]  /*3000*/  LDG.E.64 R18, desc[UR18][R18.64] ;  /* 0x0000001212127981 */ /* 0x000ea8000c1e1b00 */
[----:B------:R-:W2:Y:S04]  /*3010*/  LDG.E.64 R26, desc[UR18][R26.64] ;  /* 0x000000121a1a7981 */ /* 0x000ea8000c1e1b00 */
[----:B------:R-:W3:Y:S01]  /*3020*/  LDG.E.64 R24, desc[UR18][R14.64] ;  /* 0x000000120e187981 */ /* 0x000ee2000c1e1b00 */
[----:B------:R-:W-:Y:S01]  /*3030*/  UIADD3 UR10, UPT, UPT, UR16, -0x1, URZ ;  /* 0xffffffff100a7890 */ /* 0x000fe2000fffe0ff */
[----:B------:R-:W-:-:S03]  /*3040*/  IMAD.MOV.U32 R28, RZ, RZ, 0x8 ;  /* 0x00000008ff1c7424 */ /* 0x000fc600078e00ff */
[----:B------:R-:W-:Y:S01]  /*3050*/  UIMAD.WIDE.U32 UR10, UR10, 0x8, UR12 ;  /* 0x000000080a0a78a5 */ /* 0x000fe2000f8e000c */
[----:B0-----:R-:W-:-:S04]  /*3060*/  IMAD.WIDE.U32 R20, R11, R28, UR14 ;  /* 0x0000000e0b147e25 */ /* 0x001fc8000f8e001c */
[----:B------:R-:W-:Y:S01]  /*3070*/  IMAD.WIDE.U32 R22, R33, 0x8, R16 ;  /* 0x0000000821167825 */ /* 0x000fe200078e0010 */
[----:B--2---:R-:W-:-:S08]  /*3080*/  DMUL R18, R18, R26 ;  /* 0x0000001a12127228 */ /* 0x004fd00000000000 */
[----:B---3--:R-:W-:Y:S01]  /*3090*/  DMUL R24, R18, R24 ;  /* 0x0000001812187228 */ /* 0x008fe20000000000 */
[----:B------:R-:W-:Y:S01]  /*30a0*/  MOV R18, UR10 ;  /* 0x0000000a00127c02 */ /* 0x000fe20008000f00 */
[----:B------:R-:W-:-:S05]  /*30b0*/  IMAD.U32 R19, RZ, RZ, UR11 ;  /* 0x0000000bff137e24 */ /* 0x000fca000f8e00ff */
[----:B------:R0:W-:Y:S04]  /*30c0*/  REDG.E.ADD.F64.RN.STRONG.SM desc[UR18][R18.64], R24 ;  /* 0x00000018120079a6 */ /* 0x0001e8000c12bf12 */
[----:B------:R-:W2:Y:S04]  /*30d0*/  LDG.E.64 R20, desc[UR18][R20.64] ;  /* 0x0000001214147981 */ /* 0x000ea8000c1e1b00 */
[----:B------:R-:W2:Y:S04]  /*30e0*/  LDG.E.64 R22, desc[UR18][R22.64] ;  /* 0x0000001216167981 */ /* 0x000ea8000c1e1b00 */
[----:B------:R-:W3:Y:S01]  /*30f0*/  LDG.E.64 R26, desc[UR18][R14.64] ;  /* 0x000000120e1a7981 */ /* 0x000ee2000c1e1b00 */
[----:B------:R-:W-:Y:S01]  /*3100*/  UIMAD.WIDE.U32 UR10, UR16, 0x8, UR12 ;  /* 0x00000008100a78a5 */ /* 0x000fe2000f8e000c */
[----:B------:R-:W-:Y:S01]  /*3110*/  IADD3 R28, PT, PT, R11, 0x1, RZ ;  /* 0x000000010b1c7810 */ /* 0x000fe20007ffe0ff */
[----:B0-----:R-:W-:Y:S01]  /*3120*/  IMAD.WIDE.U32 R18, R31, 0x8, R16 ;  /* 0x000000081f127825 */ /* 0x001fe200078e0010 */
[----:B--2---:R-:W-:-:S08]  /*3130*/  DMUL R20, R20, R22 ;  /* 0x0000001614147228 */ /* 0x004fd00000000000 */
[----:B---3--:R-:W-:Y:S01]  /*3140*/  DMUL R24, R20, R26 ;  /* 0x0000001a14187228 */ /* 0x008fe20000000000 */
[----:B------:R-:W-:Y:S01]  /*3150*/  IMAD.U32 R20, RZ, RZ, UR10 ;  /* 0x0000000aff147e24 */ /* 0x000fe2000f8e00ff */
[----:B------:R-:W-:Y:S01]  /*3160*/  MOV R21, UR11 ;  /* 0x0000000b00157c02 */ /* 0x000fe20008000f00 */
[----:B------:R-:W-:-:S04]  /*3170*/  IMAD.WIDE.U32 R26, R28, R30, UR14 ;  /* 0x0000000e1c1a7e25 */ /* 0x000fc8000f8e001e */
[----:B------:R0:W-:Y:S04]  /*3180*/  REDG.E.ADD.F64.RN.STRONG.SM desc[UR18][R20.64], R24 ;  /* 0x00000018140079a6 */ /* 0x0001e8000c12bf12 */
[----:B------:R-:W2:Y:S04]  /*3190*/  LDG.E.64 R26, desc[UR18][R26.64] ;  /* 0x000000121a1a7981 */ /* 0x000ea8000c1e1b00 */
[----:B------:R-:W2:Y:S04]  /*31a0*/  LDG.E.64 R18, desc[UR18][R18.64] ;  /* 0x0000001212127981 */ /* 0x000ea8000c1e1b00 */
[----:B------:R-:W3:Y:S01]  /*31b0*/  LDG.E.64 R22, desc[UR18][R14.64] ;  /* 0x000000120e167981 */ /* 0x000ee2000c1e1b00 */
[----:B------:R-:W-:Y:S01]  /*31c0*/  UIADD3 UR10, UPT, UPT, UR16, 0x1, URZ ;  /* 0x00000001100a7890 */ /* 0x000fe2000fffe0ff */
[----:B------:R-:W-:-:S03]  /*31d0*/  VIADD R28, R11, 0x2 ;  /* 0x000000020b1c7836 */ /* 0x000fc60000000000 */
[----:B------:R-:W-:Y:S01]  /*31e0*/  UIMAD.WIDE.U32 UR10, UR10, 0x8, UR12 ;  /* 0x000000080a0a78a5 */ /* 0x000fe2000f8e000c */
[----:B0-----:R-:W-:Y:S01]  /*31f0*/  IMAD.WIDE.U32 R24, R28, R30, UR14 ;  /* 0x0000000e1c187e25 */ /* 0x001fe2000f8e001e */
[----:B--2---:R-:W-:-:S03]  /*3200*/  DMUL R18, R26, R18 ;  /* 0x000000121a127228 */ /* 0x004fc60000000000 */
[----:B------:R-:W-:-:S05]  /*3210*/  IMAD.WIDE.U32 R26, R29, 0x8, R16 ;  /* 0x000000081d1a7825 */ /* 0x000fca00078e0010 */
[----:B---3--:R-:W-:Y:S01]  /*3220*/  DMUL R18, R18, R22 ;  /* 0x0000001612127228 */ /* 0x008fe20000000000 */
[----:B------:R-:W-:Y:S01]  /*3230*/  MOV R22, UR10 ;  /* 0x0000000a00167c02 */ /* 0x000fe20008000f00 */
[----:B------:R-:W-:-:S05]  /*3240*/  IMAD.U32 R23, RZ, RZ, UR11 ;  /* 0x0000000bff177e24 */ /* 0x000fca000f8e00ff */
[----:B------:R0:W-:Y:S04]  /*3250*/  REDG.E.ADD.F64.RN.STRONG.SM desc[UR18][R22.64], R18 ;  /* 0x00000012160079a6 */ /* 0x0001e8000c12bf12 */
[----:B------:R-:W2:Y:S04]  /*3260*/  LDG.E.64 R24, desc[UR18][R24.64] ;  /* 0x0000001218187981 */ /* 0x000ea8000c1e1b00 */
[----:B------:R-:W2:Y:S04]  /*3270*/  LDG.E.64 R26, desc[UR18][R26.64] ;  /* 0x000000121a1a7981 */ /* 0x000ea8000c1e1b00 */
[----:B------:R-:W3:Y:S01]  /*3280*/  LDG.E.64 R20, desc[UR18][R14.64] ;  /* 0x000000120e147981 */ /* 0x000ee2000c1e1b00 */
[----:B------:R-:W-:Y:S01]  /*3290*/  UIADD3 UR10, UPT, UPT, UR16, 0x2, URZ ;  /* 0x00000002100a7890 */ /* 0x000fe2000fffe0ff */
[----:B------:R-:W-:-:S03]  /*32a0*/  IADD3 R28, PT, PT, R11, 0x3, RZ ;  /* 0x000000030b1c7810 */ /* 0x000fc60007ffe0ff */
[----:B------:R-:W-:Y:S02]  /*32b0*/  UIMAD.WIDE.U32 UR10, UR10, 0x8, UR12 ;  /* 0x000000080a0a78a5 */ /* 0x000fe4000f8e000c */
[----:B0-----:R-:W-:Y:S01]  /*32c0*/  IMAD.WIDE.U32 R22, R28, R30, UR14 ;  /* 0x0000000e1c167e25 */ /* 0x001fe2000f8e001e */
[----:B--2---:R-:W-:-:S08]  /*32d0*/  DMUL R24, R24, R26 ;  /* 0x0000001a18187228 */ /* 0x004fd00000000000 */
[----:B---3--:R-:W-:Y:S01]  /*32e0*/  DMUL R18, R24, R20 ;  /* 0x0000001418127228 */ /* 0x008fe20000000000 */
[----:B------:R-:W-:Y:S01]  /*32f0*/  IMAD.U32 R20, RZ, RZ, UR10 ;  /* 0x0000000aff147e24 */ /* 0x000fe2000f8e00ff */
[----:B------:R-:W-:Y:S01]  /*3300*/  MOV R21, UR11 ;  /* 0x0000000b00157c02 */ /* 0x000fe20008000f00 */
[----:B------:R-:W-:-:S04]  /*3310*/  IMAD.WIDE.U32 R24, R35, 0x8, R16 ;  /* 0x0000000823187825 */ /* 0x000fc800078e0010 */
[----:B------:R0:W-:Y:S04]  /*3320*/  REDG.E.ADD.F64.RN.STRONG.SM desc[UR18][R20.64], R18 ;  /* 0x00000012140079a6 */ /* 0x0001e8000c12bf12 */
[----:B------:R-:W2:Y:S04]  /*3330*/  LDG.E.64 R22, desc[UR18][R22.64] ;  /* 0x0000001216167981 */ /* 0x000ea8000c1e1b00 */
[----:B------:R-:W2:Y:S04]  /*3340*/  LDG.E.64 R24, desc[UR18][R24.64] ;  /* 0x0000001218187981 */ /* 0x000ea8000c1e1b00 */
[----:B------:R-:W3:Y:S01]  /*3350*/  LDG.E.64 R26, desc[UR18][R14.64] ;  /* 0x000000120e1a7981 */ /* 0x000ee2000c1e1b00 */
[----:B------:R-:W-:Y:S01]  /*3360*/  UIADD3 UR10, UPT, UPT, UR16, 0x3, URZ ;  /* 0x00000003100a7890 */ /* 0x000fe2000fffe0ff */
[----:B------:R-:W-:-:S03]  /*3370*/  VIADD R28, R11, 0x4 ;  /* 0x000000040b1c7836 */ /* 0x000fc60000000000 */
[----:B------:R-:W-:Y:S01]  /*3380*/  UIMAD.WIDE.U32 UR10, UR10, 0x8, UR12 ;  /* 0x000000080a0a78a5 */ /* 0x000fe2000f8e000c */
[----:B------:R-:W-:-:S04]  /*3390*/  IMAD.WIDE.U32 R16, R13, 0x8, R16 ;  /* 0x000000080d107825 */ /* 0x000fc800078e0010 */
[----:B0-----:R-:W-:Y:S01]  /*33a0*/  IMAD.WIDE.U32 R18, R28, R30, UR14 ;  /* 0x0000000e1c127e25 */ /* 0x001fe2000f8e001e */
        /* <DEDUP_REMOVED lines=8> */
[----:B------:R-:W-:-:S04]  /*3430*/  UIADD3 UR10, UPT, UPT, UR16, 0x4, URZ ;  /* 0x00000004100a7890 */ /* 0x000fc8000fffe0ff */
[----:B------:R-:W-:Y:S01]  /*3440*/  UIMAD.WIDE.U32 UR10, UR10, 0x8, UR12 ;  /* 0x000000080a0a78a5 */ /* 0x000fe2000f8e000c */
[----:B--2---:R-:W-:-:S08]  /*3450*/  DMUL R24, R18, R16 ;  /* 0x0000001012187228 */ /* 0x004fd00000000000 */
[----:B---3--:R-:W-:Y:S01]  /*3460*/  DMUL R24, R24, R20 ;  /* 0x0000001418187228 */ /* 0x008fe20000000000 */
[----:B------:R-:W-:Y:S01]  /*3470*/  MOV R20, UR10 ;  /* 0x0000000a00147c02 */ /* 0x000fe20008000f00 */
[----:B------:R-:W-:-:S05]  /*3480*/  IMAD.U32 R21, RZ, RZ, UR11 ;  /* 0x0000000bff157e24 */ /* 0x000fca000f8e00ff */
[----:B------:R1:W-:Y:S01]  /*3490*/  REDG.E.ADD.F64.RN.STRONG.SM desc[UR18][R20.64], R24 ;  /* 0x00000018140079a6 */ /* 0x0003e2000c12bf12 */
[----:B------:R-:W-:-:S04]  /*34a0*/  UIADD3 UR5, UPT, UPT, UR5, 0x8, URZ ;  /* 0x0000000805057890 */ /* 0x000fc8000fffe0ff */
[----:B------:R-:W-:Y:S01]  /*34b0*/  UISETP.NE.AND UP0, UPT, UR5, URZ, UPT ;  /* 0x000000ff0500728c */ /* 0x000fe2000bf05270 */
[----:B0-----:R-:W-:Y:S01]  /*34c0*/  IMAD.U32 R22, RZ, RZ, UR17 ;  /* 0x00000011ff167e24 */ /* 0x001fe2000f8e00ff */
[----:B------:R-:W-:Y:S01]  /*34d0*/  MOV R17, UR17 ;  /* 0x0000001100117c02 */ /* 0x000fe20008000f00 */
[----:B------:R-:W-:Y:S01]  /*34e0*/  IMAD.U32 R16, RZ, RZ, UR17 ;  /* 0x00000011ff107e24 */ /* 0x000fe2000f8e00ff */
[----:B------:R-:W-:Y:S01]  /*34f0*/  MOV R28, UR17 ;  /* 0x00000011001c7c02 */ /* 0x000fe20008000f00 */
[----:B------:R-:W-:Y:S01]  /*3500*/  IMAD.U32 R26, RZ, RZ, UR17 ;  /* 0x00000011ff1a7e24 */ /* 0x000fe2000f8e00ff */
[----:B------:R-:W-:Y:S01]  /*3510*/  MOV R18, UR17 ;  /* 0x0000001100127c02 */ /* 0x000fe20008000f00 */
[----:B------:R-:W-:Y:S01]  /*3520*/  IMAD R33, R16, 0x8, R33 ;  /* 0x0000000810217824 */ /* 0x000fe200078e0221 */
[----:B------:R-:W-:Y:S01]  /*3530*/  LEA R10, R28, R10, 0x3 ;  /* 0x0000000a1c0a7211 */ /* 0x000fe200078e18ff */
[----:B------:R-:W-:Y:S01]  /*3540*/  IMAD R29, R26, 0x8, R29 ;  /* 0x000000081a1d7824 */ /* 0x000fe200078e021d */
[----:B------:R-:W-:Y:S01]  /*3550*/  LEA R37, R22, R37, 0x3 ;  /* 0x0000002516257211 */ /* 0x000fe200078e18ff */
[----:B------:R-:W-:Y:S01]  /*3560*/  IMAD R35, R16, 0x8, R35 ;  /* 0x0000000810237824 */ /* 0x000fe200078e0223 */
[C---:B------:R-:W-:Y:S01]  /*3570*/  LEA R31, R18.reuse, R31, 0x3 ;  /* 0x0000001f121f7211 */ /* 0x040fe200078e18ff */
[----:B------:R-:W-:Y:S01]  /*3580*/  IMAD R12, R17, 0x8, R12 ;  /* 0x00000008110c7824 */ /* 0x000fe200078e020c */
[----:B------:R-:W-:-:S02]  /*3590*/  LEA R13, R18, R13, 0x3 ;  /* 0x0000000d120d7211 */ /* 0x000fc400078e18ff */
[----:B------:R-:W-:Y:S01]  /*35a0*/  IADD3 R11, PT, PT, R11, 0x8, RZ ;  /* 0x000000080b0b7810 */ /* 0x000fe20007ffe0ff */
[----:B------:R-:W-:Y:S01]  /*35b0*/  UIADD3 UR16, UPT, UPT, UR16, 0x8, URZ ;  /* 0x0000000810107890 */ /* 0x000fe2000fffe0ff */
[----:B-1----:R-:W-:Y:S11]  /*35c0*/  BRA.U UP0, `(.L_x_397) ;  /* 0xfffffff900087547 */ /* 0x002ff6000b83ffff */
[----:B------:R-:W-:-:S05]  /*35d0*/  UMOV UR5, UR8 ;  /* 0x0000000800057c82 */ /* 0x000fca0008000000 */
.L_x_396:
[----:B------:R-:W-:-:S09]  /*35e0*/  UISETP.NE.AND UP0, UPT, UR20, URZ, UPT ;  /* 0x000000ff1400728c */ /* 0x000fd2000bf05270 */
[----:B------:R-:W-:Y:S05]  /*35f0*/  BRA.U !UP0, `(.L_x_398) ;  /* 0x0000000908007547 */ /* 0x000fea000b800000 */
[----:B------:R-:W-:Y:S02]  /*3600*/  UIADD3 UR10, UPT, UPT, UR20, -0x1, URZ ;  /* 0xffffffff140a7890 */ /* 0x000fe4000fffe0ff */
[----:B------:R-:W-:Y:S02]  /*3610*/  UISETP.NE.AND UP1, UPT, UR21, URZ, UPT ;  /* 0x000000ff1500728c */ /* 0x000fe4000bf25270 */
[----:B------:R-:W-:-:S09]  /*3620*/  UISETP.GE.U32.AND UP0, UPT, UR10, 0x3, UPT ;  /* 0x000000030a00788c */ /* 0x000fd2000bf06070 */
[----:B------:R-:W-:Y:S05]  /*3630*/  BRA.U !UP0, `(.L_x_399) ;  /* 0x0000000508007547 */ /* 0x000fea000b800000 */
[----:B------:R-:W0:Y:S01]  /*3640*/  LDC.64 R10, c[0x0][0x390] ;  /* 0x0000e400ff0a7b82 */ /* 0x000e220000000a00 */
[----:B------:R-:W1:Y:S01]  /*3650*/  LDCU.128 UR12, c[0x0][0x380] ;  /* 0x00007000ff0c77ac */ /* 0x000e620008000c00 */
[----:B------:R-:W-:Y:S01]  /*3660*/  MOV R16, UR5 ;  /* 0x0000000500107c02 */ /* 0x000fe20008000f00 */
[----:B------:R-:W-:Y:S02]  /*3670*/  IMAD.U32 R12, RZ, RZ, UR6 ;  /* 0x00000006ff0c7e24 */ /* 0x000fe4000f8e00ff */
[----:B------:R-:W-:Y:S02]  /*3680*/  IMAD.MOV.U32 R23, RZ, RZ, 0x8 ;  /* 0x00000008ff177424 */ /* 0x000fe400078e00ff */
[----:B------:R-:W-:Y:S02]  /*3690*/  IMAD R12, R9, R12, UR5 ;  /* 0x00000005090c7e24 */ /* 0x000fe4000f8e020c */
[----:B------:R-:W-:Y:S02]  /*36a0*/  IMAD R13, R16, UR17, R3 ;  /* 0x00000011100d7c24 */ /* 0x000fe4000f8e0203 */
[----:B------:R-:W2:Y:S01]  /*36b0*/  LDG.E.64 R16, desc[UR18][R14.64] ;  /* 0x000000120e107981 */ /* 0x000ea2000c1e1b00 */
[----:B-1----:R-:W-:-:S04]  /*36c0*/  IMAD.WIDE.U32 R22, R12, R23, UR14 ;  /* 0x0000000e0c167e25 */ /* 0x002fc8000f8e0017 */
[C---:B0-----:R-:W-:Y:S02]  /*36d0*/  IMAD.WIDE.U32 R24, R13.reuse, 0x8, R10 ;  /* 0x000000080d187825 */ /* 0x041fe400078e000a */
[----:B------:R-:W3:Y:S04]  /*36e0*/  LDG.E.64 R22, desc[UR18][R22.64] ;  /* 0x0000001216167981 */ /* 0x000ee8000c1e1b00 */
[----:B------:R-:W3:Y:S01]  /*36f0*/  LDG.E.64 R24, desc[UR18][R24.64] ;  /* 0x0000001218187981 */ /* 0x000ee2000c1e1b00 */
[----:B------:R-:W-:Y:S01]  /*3700*/  UIMAD UR16, UR4, UR6, UR5 ;  /* 0x00000006041072a4 */ /* 0x000fe2000f8e0205 */
[----:B------:R-:W-:Y:S01]  /*3710*/  MOV R27, 0x8 ;  /* 0x00000008001b7802 */ /* 0x000fe20000000f00 */
[----:B------:R-:W-:Y:S01]  /*3720*/  VIADD R26, R12, 0x1 ;  /* 0x000000010c1a7836 */ /* 0x000fe20000000000 */
[----:B------:R-:W-:Y:S01]  /*3730*/  IADD3 R13, PT, PT, R13, UR17, RZ ;  /* 0x000000110d0d7c10 */ /* 0x000fe2000fffe0ff */
[----:B------:R-:W-:-:S02]  /*3740*/  UIMAD.WIDE.U32 UR10, UR16, 0x8, UR12 ;  /* 0x00000008100a78a5 */ /* 0x000fc4000f8e000c */
[----:B------:R-:W-:-:S04]  /*3750*/  IMAD.WIDE.U32 R26, R26, R27, UR14 ;  /* 0x0000000e1a1a7e25 */ /* 0x000fc8000f8e001b */
[----:B------:R-:W-:Y:S01]  /*3760*/  IMAD.U32 R20, RZ, RZ, UR10 ;  /* 0x0000000aff147e24 */ /* 0x000fe2000f8e00ff */
[----:B------:R-:W-:Y:S01]  /*3770*/  MOV R21, UR11 ;  /* 0x0000000b00157c02 */ /* 0x000fe20008000f00 */
[----:B---3--:R-:W-:Y:S01]  /*3780*/  DMUL R18, R22, R24 ;  /* 0x0000001816127228 */ /* 0x008fe20000000000 */
[----:B------:R-:W-:-:S07]  /*3790*/  IMAD.WIDE.U32 R24, R13, 0x8, R10 ;  /* 0x000000080d187825 */ /* 0x000fce00078e000a */
[----:B--2---:R-:W-:-:S07]  /*37a0*/  DMUL R18, R18, R16 ;  /* 0x0000001012127228 */ /* 0x004fce0000000000 */
[----:B------:R0:W-:Y:S04]  /*37b0*/  REDG.E.ADD.F64.RN.STRONG.SM desc[UR18][R20.64], R18 ;  /* 0x00000012140079a6 */ /* 0x0001e8000c12bf12 */
[----:B------:R-:W2:Y:S04]  /*37c0*/  LDG.E.64 R26, desc[UR18][R26.64] ;  /* 0x000000121a1a7981 */ /* 0x000ea8000c1e1b00 */
[----:B------:R-:W2:Y:S04]  /*37d0*/  LDG.E.64 R24, desc[UR18][R24.64] ;  /* 0x0000001218187981 */ /* 0x000ea8000c1e1b00 */
[----:B------:R-:W3:Y:S01]  /*37e0*/  LDG.E.64 R16, desc[UR18][R14.64] ;  /* 0x000000120e107981 */ /* 0x000ee2000c1e1b00 */
[----:B------:R-:W-:Y:S01]  /*37f0*/  UIADD3 UR10, UPT, UPT, UR16, 0x1, URZ ;  /* 0x00000001100a7890 */ /* 0x000fe2000fffe0ff */
[----:B------:R-:W-:Y:S01]  /*3800*/  IADD3 R28, PT, PT, R12, 0x2, RZ ;  /* 0x000000020c1c7810 */ /* 0x000fe20007ffe0ff */
[----:B------:R-:W-:-:S02]  /*3810*/  IMAD.MOV.U32 R29, RZ, RZ, 0x8 ;  /* 0x00000008ff1d7424 */ /* 0x000fc400078e00ff */
[----:B------:R-:W-:Y:S01]  /*3820*/  UIMAD.WIDE.U32 UR10, UR10, 0x8, UR12 ;  /* 0x000000080a0a78a5 */ /* 0x000fe2000f8e000c */
[----:B------:R-:W-:Y:S02]  /*3830*/  VIADD R13, R13, UR17 ;  /* 0x000000110d0d7c36 */ /* 0x000fe40008000000 */
[----:B0-----:R-:W-:-:S03]  /*3840*/  IMAD.WIDE.U32 R20, R28, R29, UR14 ;  /* 0x0000000e1c147e25 */ /* 0x001fc6000f8e001d */
[----:B------:R-:W-:Y:S01]  /*3850*/  MOV R18, UR10 ;  /* 0x0000000a00127c02 */ /* 0x000fe20008000f00 */
[----:B------:R-:W-:Y:S01]  /*3860*/  IMAD.U32 R19, RZ, RZ, UR11 ;  /* 0x0000000bff137e24 */ /* 0x000fe2000f8e00ff */
[----:B--2---:R-:W-:Y:S01]  /*3870*/  DMUL R22, R26, R24 ;  /* 0x000000181a167228 */ /* 0x004fe20000000000 */
[----:B------:R-:W-:-:S07]  /*3880*/  IMAD.WIDE.U32 R24, R13, 0x8, R10 ;  /* 0x000000080d187825 */ /* 0x000fce00078e000a */
[----:B---3--:R-:W-:-:S07]  /*3890*/  DMUL R22, R22, R16 ;  /* 0x0000001016167228 */ /* 0x008fce0000000000 */
[----:B------:R0:W-:Y:S04]  /*38a0*/  REDG.E.ADD.F64.RN.STRONG.SM desc[UR18][R18.64], R22 ;  /* 0x00000016120079a6 */ /* 0x0001e8000c12bf12 */
[----:B------:R-:W2:Y:S04]  /*38b0*/  LDG.E.64 R20, desc[UR18][R20.64] ;  /* 0x0000001214147981 */ /* 0x000ea8000c1e1b00 */
[----:B------:R-:W2:Y:S04]  /*38c0*/  LDG.E.64 R24, desc[UR18][R24.64] ;  /* 0x0000001218187981 */ /* 0x000ea8000c1e1b00 */
[----:B------:R-:W3:Y:S01]  /*38d0*/  LDG.E.64 R16, desc[UR18][R14.64] ;  /* 0x000000120e107981 */ /* 0x000ee2000c1e1b00 */
[----:B------:R-:W-:Y:S01]  /*38e0*/  UIADD3 UR10, UPT, UPT, UR16, 0x2, URZ ;  /* 0x00000002100a7890 */ /* 0x000fe2000fffe0ff */
[----:B------:R-:W-:Y:S01]  /*38f0*/  IADD3 R13, PT, PT, R13, UR17, RZ ;  /* 0x000000110d0d7c10 */ /* 0x000fe2000fffe0ff */
[----:B------:R-:W-:-:S02]  /*3900*/  VIADD R28, R12, 0x3 ;  /* 0x000000030c1c7836 */ /* 0x000fc40000000000 */
[----:B------:R-:W-:Y:S02]  /*3910*/  UIMAD.WIDE.U32 UR10, UR10, 0x8, UR12 ;  /* 0x000000080a0a78a5 */ /* 0x000fe4000f8e000c */
[----:B------:R-:W-:-:S04]  /*3920*/  IMAD.WIDE.U32 R12, R13, 0x8, R10 ;  /* 0x000000080d0c7825 */ /* 0x000fc800078e000a */
[----:B0-----:R-:W-:Y:S01]  /*3930*/  MOV R22, UR10 ;  /* 0x0000000a00167c02 */ /* 0x001fe20008000f00 */
[----:B------:R-:W-:Y:S02]  /*3940*/  IMAD.U32 R23, RZ, RZ, UR11 ;  /* 0x0000000bff177e24 */ /* 0x000fe4000f8e00ff */
[----:B------:R-:W-:Y:S01]  /*3950*/  IMAD.WIDE.U32 R10, R28, R29, UR14 ;  /* 0x0000000e1c0a7e25 */ /* 0x000fe2000f8e001d */
[----:B--2---:R-:W-:-:S08]  /*3960*/  DMUL R26, R20, R24 ;  /* 0x00000018141a7228 */ /* 0x004fd00000000000 */
[----:B---3--:R-:W-:-:S07]  /*3970*/  DMUL R16, R26, R16 ;  /* 0x000000101a107228 */ /* 0x008fce0000000000 */
        /* <DEDUP_REMOVED lines=11> */
[----:B------:R-:W-:-:S12]  /*3a30*/  UIADD3 UR5, UPT, UPT, UR5, 0x4, URZ ;  /* 0x0000000405057890 */ /* 0x000fd8000fffe0ff */
.L_x_399:
[----:B------:R-:W-:Y:S05]  /*3a40*/  BRA.U !UP1, `(.L_x_398) ;  /* 0x0000000109ec7547 */ /* 0x000fea000b800000 */
[----:B------:R-:W-:Y:S02]  /*3a50*/  UISETP.NE.AND UP0, UPT, UR21, 0x1, UPT ;  /* 0x000000011500788c */ /* 0x000fe4000bf05270 */
[----:B------:R-:W-:-:S07]  /*3a60*/  ULOP3.LUT UP1, URZ, UR6, 0x1, URZ, 0xc0, !UPT ;  /* 0x0000000106ff7892 */ /* 0x000fce000f82c0ff */
[----:B------:R-:W-:Y:S05]  /*3a70*/  BRA.U !UP0, `(.L_x_400) ;  /* 0x00000001088c7547 */ /* 0x000fea000b800000 */
[----:B------:R-:W1:Y:S01]  /*3a80*/  LDC.64 R10, c[0x0][0x390] ;  /* 0x0000e400ff0a7b82 */ /* 0x000e620000000a00 */
[----:B------:R-:W2:Y:S01]  /*3a90*/  LDCU.128 UR12, c[0x0][0x380] ;  /* 0x00007000ff0c77ac */ /* 0x000ea20008000c00 */
[----:B0-----:R-:W-:Y:S01]  /*3aa0*/  MOV R22, UR6 ;  /* 0x0000000600167c02 */ /* 0x001fe20008000f00 */
[----:B------:R-:W-:Y:S01]  /*3ab0*/  IMAD.U32 R12, RZ, RZ, UR5 ;  /* 0x00000005ff0c7e24 */ /* 0x000fe2000f8e00ff */
[----:B------:R-:W-:-:S03]  /*3ac0*/  MOV R21, 0x8 ;  /* 0x0000000800157802 */ /* 0x000fc60000000f00 */
[----:B------:R-:W-:Y:S02]  /*3ad0*/  IMAD R23, R12, UR17, R3 ;  /* 0x000000110c177c24 */ /* 0x000fe4000f8e0203 */
[----:B------:R-:W-:Y:S01]  /*3ae0*/  IMAD R22, R9, R22, UR5 ;  /* 0x0000000509167e24 */ /* 0x000fe2000f8e0216 */
[----:B------:R-:W3:Y:S03]  /*3af0*/  LDG.E.64 R12, desc[UR18][R14.64] ;  /* 0x000000120e0c7981 */ /* 0x000ee6000c1e1b00 */
[----:B--2---:R-:W-:-:S04]  /*3b00*/  IMAD.WIDE.U32 R20, R22, R21, UR14 ;  /* 0x0000000e16147e25 */ /* 0x004fc8000f8e0015 */
[C---:B-1----:R-:W-:Y:S01]  /*3b10*/  IMAD.WIDE.U32 R18, R23.reuse, 0x8, R10 ;  /* 0x0000000817127825 */ /* 0x042fe200078e000a */
[----:B------:R0:W2:Y:S05]  /*3b20*/  LDG.E.64 R16, desc[UR18][R20.64] ;  /* 0x0000001214107981 */ /* 0x0000aa000c1e1b00 */
[----:B------:R-:W2:Y:S01]  /*3b30*/  LDG.E.64 R18, desc[UR18][R18.64] ;  /* 0x0000001212127981 */ /* 0x000ea2000c1e1b00 */
[----:B------:R-:W-:Y:S01]  /*3b40*/  UIMAD UR10, UR4, UR6, UR5 ;  /* 0x00000006040a72a4 */ /* 0x000fe2000f8e0205 */
[----:B------:R-:W-:-:S03]  /*3b50*/  IADD3 R25, PT, PT, R23, UR17, RZ ;  /* 0x0000001117197c10 */ /* 0x000fc6000fffe0ff */
[----:B------:R-:W-:Y:S01]  /*3b60*/  UIMAD.WIDE.U32 UR22, UR10, 0x8, UR12 ;  /* 0x000000080a1678a5 */ /* 0x000fe2000f8e000c */
[----:B------:R-:W-:Y:S02]  /*3b70*/  IMAD.MOV.U32 R27, RZ, RZ, 0x8 ;  /* 0x00000008ff1b7424 */ /* 0x000fe400078e00ff */
[----:B------:R-:W-:-:S03]  /*3b80*/  VIADD R24, R22, 0x1 ;  /* 0x0000000116187836 */ /* 0x000fc60000000000 */
[----:B------:R-:W-:Y:S01]  /*3b90*/  MOV R22, UR22 ;  /* 0x0000001600167c02 */ /* 0x000fe20008000f00 */
[----:B------:R-:W-:Y:S02]  /*3ba0*/  IMAD.U32 R23, RZ, RZ, UR23 ;  /* 0x00000017ff177e24 */ /* 0x000fe4000f8e00ff */
[----:B0-----:R-:W-:Y:S01]  /*3bb0*/  IMAD.WIDE.U32 R20, R24, R27, UR14 ;  /* 0x0000000e18147e25 */ /* 0x001fe2000f8e001b */
[----:B--2---:R-:W-:-:S08]  /*3bc0*/  DMUL R16, R16, R18 ;  /* 0x0000001210107228 */ /* 0x004fd00000000000 */
[----:B---3--:R-:W-:Y:S01]  /*3bd0*/  DMUL R12, R16, R12 ;  /* 0x0000000c100c7228 */ /* 0x008fe20000000000 */
[----:B------:R-:W-:-:S06]  /*3be0*/  IMAD.WIDE.U32 R16, R25, 0x8, R10 ;  /* 0x0000000819107825 */ /* 0x000fcc00078e000a */
        /* <DEDUP_REMOVED lines=12> */
.L_x_400:
[----:B------:R-:W-:Y:S05]  /*3cb0*/  BRA.U !UP1, `(.L_x_398) ;  /* 0x0000000109507547 */ /* 0x000fea000b800000 */
[----:B-1----:R-:W1:Y:S01]  /*3cc0*/  LDC.64 R12, c[0x0][0x390] ;  /* 0x0000e400ff0c7b82 */ /* 0x002e620000000a00 */
[----:B------:R-:W2:Y:S01]  /*3cd0*/  LDCU.128 UR12, c[0x0][0x380] ;  /* 0x00007000ff0c77ac */ /* 0x000ea20008000c00 */
[----:B0-----:R-:W-:Y:S01]  /*3ce0*/  MOV R16, UR6 ;  /* 0x0000000600107c02 */ /* 0x001fe20008000f00 */
[----:B------:R-:W-:Y:S01]  /*3cf0*/  IMAD.U32 R18, RZ, RZ, UR17 ;  /* 0x00000011ff127e24 */ /* 0x000fe2000f8e00ff */
[----:B------:R-:W3:Y:S03]  /*3d00*/  LDG.E.64 R14, desc[UR18][R14.64] ;  /* 0x000000120e0e7981 */ /* 0x000ee6000c1e1b00 */
[----:B------:R-:W-:Y:S02]  /*3d10*/  IMAD R9, R9, R16, UR5 ;  /* 0x0000000509097e24 */ /* 0x000fe4000f8e0210 */
[----:B------:R-:W-:Y:S01]  /*3d20*/  IMAD R17, R18, UR5, R3 ;  /* 0x0000000512117c24 */ /* 0x000fe2000f8e0203 */
[----:B--2---:R-:W-:Y:S01]  /*3d30*/  MOV R10, UR14 ;  /* 0x0000000e000a7c02 */ /* 0x004fe20008000f00 */
[----:B------:R-:W-:-:S04]  /*3d40*/  IMAD.U32 R11, RZ, RZ, UR15 ;  /* 0x0000000fff0b7e24 */ /* 0x000fc8000f8e00ff */
[----:B------:R-:W-:-:S04]  /*3d50*/  IMAD.WIDE.U32 R10, R9, 0x8, R10 ;  /* 0x00000008090a7825 */ /* 0x000fc800078e000a */
[----:B-1----:R-:W-:Y:S02]  /*3d60*/  IMAD.WIDE.U32 R12, R17, 0x8, R12 ;  /* 0x00000008110c7825 */ /* 0x002fe400078e000c */
[----:B------:R-:W2:Y:S04]  /*3d70*/  LDG.E.64 R10, desc[UR18][R10.64] ;  /* 0x000000120a0a7981 */ /* 0x000ea8000c1e1b00 */
[----:B------:R-:W2:Y:S01]  /*3d80*/  LDG.E.64 R12, desc[UR18][R12.64] ;  /* 0x000000120c0c7981 */ /* 0x000ea2000c1e1b00 */
[----:B------:R-:W-:-:S04]  /*3d90*/  UIMAD UR10, UR4, UR6, UR5 ;  /* 0x00000006040a72a4 */ /* 0x000fc8000f8e0205 */
[----:B------:R-:W-:-:S06]  /*3da0*/  UIMAD.WIDE.U32 UR10, UR10, 0x8, UR12 ;  /* 0x000000080a0a78a5 */ /* 0x000fcc000f8e000c */
[----:B------:R-:W-:Y:S01]  /*3db0*/  MOV R18, UR10 ;  /* 0x0000000a00127c02 */ /* 0x000fe20008000f00 */
[----:B------:R-:W-:Y:S01]  /*3dc0*/  IMAD.U32 R19, RZ, RZ, UR11 ;  /* 0x0000000bff137e24 */ /* 0x000fe2000f8e00ff */
[----:B--2---:R-:W-:-:S08]  /*3dd0*/  DMUL R16, R10, R12 ;  /* 0x0000000c0a107228 */ /* 0x004fd00000000000 */
[----:B---3--:R-:W-:-:S07]  /*3de0*/  DMUL R16, R16, R14 ;  /* 0x0000000e10107228 */ /* 0x008fce0000000000 */
[----:B------:R2:W-:Y:S04]  /*3df0*/  REDG.E.ADD.F64.RN.STRONG.SM desc[UR18][R18.64], R16 ;  /* 0x00000010120079a6 */ /* 0x0005e8000c12bf12 */
.L_x_398:
[----:B------:R-:W-:-:S04]  /*3e00*/  UIADD3 UR4, UPT, UPT, UR4, 0x1, URZ ;  /* 0x0000000104047890 */ /* 0x000fc8000fffe0ff */
[----:B------:R-:W-:-:S09]  /*3e10*/  UISETP.NE.AND UP0, UPT, UR4, UR7, UPT ;  /* 0x000000070400728c */ /* 0x000fd2000bf05270 */
[----:B------:R-:W-:Y:S05]  /*3e20*/  BRA.U UP0, `(.L_x_401) ;  /* 0xffffffed00907547 */ /* 0x000fea000b83ffff */
[----:B------:R-:W-:Y:S05]  /*3e30*/  EXIT ;  /* 0x000000000000794d */ /* 0x000fea0003800000 */
        .weak           $__internal_2_$__cuda_sm20_dblrcp_rn_slowpath_v3
        .type           $__internal_2_$__cuda_sm20_dblrcp_rn_slowpath_v3,@function
        .size           $__internal_2_$__cuda_sm20_dblrcp_rn_slowpath_v3,($__internal_3_$__cuda_sm20_dsqrt_rn_f64_mediumpath_v1 - $__internal_2_$__cuda_sm20_dblrcp_rn_slowpath_v3)
$__internal_2_$__cuda_sm20_dblrcp_rn_slowpath_v3:
[----:B------:R-:W-:Y:S01]  /*3e40*/  DSETP.GTU.AND P0, PT, |R4|, +INF , PT ;  /* 0x7ff000000400742a */ /* 0x000fe20003f0c200 */
[----:B------:R-:W-:-:S13]  /*3e50*/  BSSY.RECONVERGENT B1, `(.L_x_402) ;  /* 0x0000022000017945 */ /* 0x000fda0003800200 */
        /* <DEDUP_REMOVED lines=9> */
[----:B------:R-:W-:Y:S01]  /*3ef0*/  IADD3 R7, PT, PT, R5, -0x3fe00000, RZ ;  /* 0xc020000005077810 */ /* 0x000fe20007ffe0ff */
[----:B------:R-:W-:-:S03]  /*3f00*/  IMAD.MOV.U32 R6, RZ, RZ, R4 ;  /* 0x000000ffff067224 */ /* 0x000fc600078e0004 */
[----:B------:R-:W0:Y:S03]  /*3f10*/  MUFU.RCP64H R9, R7 ;  /* 0x0000000700097308 */ /* 0x000e260000001800 */
        /* <DEDUP_REMOVED lines=10> */
.L_x_405:
[----:B------:R-:W-:-:S06]  /*3fc0*/  DMUL R4, R4, 8.11296384146066816958e+31 ;  /* 0x4690000004047828 */ /* 0x000fcc0000000000 */
        /* <DEDUP_REMOVED lines=8> */
.L_x_403:
[----:B------:R-:W-:Y:S02]  /*4050*/  LOP3.LUT R7, R5, 0x80000, RZ, 0xfc, !PT ;  /* 0x0008000005077812 */ /* 0x000fe400078efcff */
[----:B------:R-:W-:-:S07]  /*4060*/  MOV R6, R4 ;  /* 0x0000000400067202 */ /* 0x000fce0000000f00 */
.L_x_404:
[----:B------:R-:W-:Y:S05]  /*4070*/  BSYNC.RECONVERGENT B1 ;  /* 0x0000000000017941 */ /* 0x000fea0003800200 */
.L_x_402:
[----:B------:R-:W-:Y:S02]  /*4080*/  HFMA2 R5, -RZ, RZ, 0, 0 ;  /* 0x00000000ff057431 */ /* 0x000fe400000001ff */
[----:B------:R-:W-:Y:S01]  /*4090*/  IMAD.MOV.U32 R4, RZ, RZ, R2 ;  /* 0x000000ffff047224 */ /* 0x000fe200078e0002 */
[----:B------:R-:W-:Y:S01]  /*40a0*/  MOV R9, R7 ;  /* 0x0000000700097202 */ /* 0x000fe20000000f00 */
[----:B------:R-:W-:Y:S02]  /*40b0*/  IMAD.MOV.U32 R8, RZ, RZ, R6 ;  /* 0x000000ffff087224 */ /* 0x000fe400078e0006 */
[----:B------:R-:W-:Y:S05]  /*40c0*/  RET.REL.NODEC R4 `(_Z21overlap_ab_cgf_kernelPdS_S_S_S_S_iijjddd) ;  /* 0xffffffbc04cc7950 */ /* 0x000fea0003c3ffff */
        .weak           $__internal_3_$__cuda_sm20_dsqrt_rn_f64_mediumpath_v1
        .type           $__internal_3_$__cuda_sm20_dsqrt_rn_f64_mediumpath_v1,@function
        .size           $__internal_3_$__cuda_sm20_dsqrt_rn_f64_mediumpath_v1,(.L_x_414 - $__internal_3_$__cuda_sm20_dsqrt_rn_f64_mediumpath_v1)
$__internal_3_$__cuda_sm20_dsqrt_rn_f64_mediumpath_v1:
[----:B------:R-:W-:Y:S01]  /*40d0*/  ISETP.GE.U32.AND P0, PT, R28, -0x3400000, PT ;  /* 0xfcc000001c00780c */ /* 0x000fe20003f06070 */
[----:B------:R-:W-:Y:S01]  /*40e0*/  BSSY.RECONVERGENT B1, `(.L_x_406) ;  /* 0x0000024000017945 */ /* 0x000fe20003800200 */
[----:B------:R-:W-:-:S11]  /*40f0*/  IMAD.MOV.U32 R28, RZ, RZ, R30 ;  /* 0x000000ffff1c7224 */ /* 0x000fd600078e001e */
[----:B------:R-:W-:Y:S05]  /*4100*/  @!P0 BRA `(.L_x_407) ;  /* 0x0000000000208947 */ /* 0x000fea0003800000 */
        /* <DEDUP_REMOVED lines=8> */
.L_x_407:
[----:B------:R-:W-:-:S14]  /*4190*/  DSETP.NE.AND P0, PT, R28, RZ, PT ;  /* 0x000000ff1c00722a */ /* 0x000fdc0003f05000 */
[----:B------:R-:W-:Y:S05]  /*41a0*/  @!P0 BRA `(.L_x_409) ;  /* 0x0000000000588947 */ /* 0x000fea0003800000 */
[----:B------:R-:W-:-:S13]  /*41b0*/  ISETP.GE.AND P0, PT, R29, RZ, PT ;  /* 0x000000ff1d00720c */ /* 0x000fda0003f06270 */
[----:B------:R-:W-:Y:S01]  /*41c0*/  @!P0 IMAD.MOV.U32 R4, RZ, RZ, 0x0 ;  /* 0x00000000ff048424 */ /* 0x000fe200078e00ff */
[----:B------:R-:W-:Y:S01]  /*41d0*/  @!P0 MOV R5, 0xfff80000 ;  /* 0xfff8000000058802 */ /* 0x000fe20000000f00 */
[----:B------:R-:W-:Y:S06]  /*41e0*/  @!P0 BRA `(.L_x_408) ;  /* 0x00000000004c8947 */ /* 0x000fec0003800000 */
[----:B------:R-:W-:-:S13]  /*41f0*/  ISETP.GT.AND P0, PT, R29, 0x7fefffff, PT ;  /* 0x7fefffff1d00780c */ /* 0x000fda0003f04270 */
[----:B------:R-:W-:Y:S05]  /*4200*/  @P0 BRA `(.L_x_409) ;  /* 0x0000000000400947 */ /* 0x000fea0003800000 */
[----:B------:R-:W-:Y:S01]  /*4210*/  DMUL R28, R28, 8.11296384146066816958e+31 ;  /* 0x469000001c1c7828 */ /* 0x000fe20000000000 */
[----:B------:R-:W-:Y:S01]  /*4220*/  IMAD.MOV.U32 R8, RZ, RZ, RZ ;  /* 0x000000ffff087224 */ /* 0x000fe200078e00ff */
[----:B------:R-:W-:Y:S01]  /*4230*/  MOV R4, 0x0 ;  /* 0x0000000000047802 */ /* 0x000fe20000000f00 */
[----:B------:R-:W-:-:S03]  /*4240*/  IMAD.MOV.U32 R5, RZ, RZ, 0x3fd80000 ;  /* 0x3fd80000ff057424 */ /* 0x000fc600078e00ff */
[----:B------:R-:W0:Y:S02]  /*4250*/  MUFU.RSQ64H R9, R29 ;  /* 0x0000001d00097308 */ /* 0x000e240000001c00 */
[----:B0-----:R-:W-:-:S08]  /*4260*/  DMUL R6, R8, R8 ;  /* 0x0000000808067228 */ /* 0x001fd00000000000 */
[----:B------:R-:W-:-:S08]  /*4270*/  DFMA R6, R28, -R6, 1 ;  /* 0x3ff000001c06742b */ /* 0x000fd00000000806 */
[----:B------:R-:W-:Y:S02]  /*4280*/  DFMA R4, R6, R4, 0.5 ;  /* 0x3fe000000604742b */ /* 0x000fe40000000004 */
[----:B------:R-:W-:-:S08]  /*4290*/  DMUL R6, R8, R6 ;  /* 0x0000000608067228 */ /* 0x000fd00000000000 */
[----:B------:R-:W-:-:S08]  /*42a0*/  DFMA R6, R4, R6, R8 ;  /* 0x000000060406722b */ /* 0x000fd00000000008 */
[----:B------:R-:W-:Y:S02]  /*42b0*/  DMUL R4, R28, R6 ;  /* 0x000000061c047228 */ /* 0x000fe40000000000 */
[----:B------:R-:W-:-:S06]  /*42c0*/  IADD3 R7, PT, PT, R7, -0x100000, RZ ;  /* 0xfff0000007077810 */ /* 0x000fcc0007ffe0ff */
[----:B------:R-:W-:-:S08]  /*42d0*/  DFMA R8, R4, -R4, R28 ;  /* 0x800000040408722b */ /* 0x000fd0000000001c */
[----:B------:R-:W-:-:S10]  /*42e0*/  DFMA R4, R6, R8, R4 ;  /* 0x000000080604722b */ /* 0x000fd40000000004 */
[----:B------:R-:W-:Y:S01]  /*42f0*/  VIADD R5, R5, 0xfcb00000 ;  /* 0xfcb0000005057836 */ /* 0x000fe20000000000 */
[----:B------:R-:W-:Y:S06]  /*4300*/  BRA `(.L_x_408) ;  /* 0x0000000000047947 */ /* 0x000fec0003800000 */
.L_x_409:
[----:B------:R-:W-:-:S11]  /*4310*/  DADD R4, R28, R28 ;  /* 0x000000001c047229 */ /* 0x000fd6000000001c */
.L_x_408:
[----:B------:R-:W-:Y:S05]  /*4320*/  BSYNC.RECONVERGENT B1 ;  /* 0x0000000000017941 */ /* 0x000fea0003800200 */
.L_x_406:
[----:B------:R-:W-:Y:S01]  /*4330*/  MOV R6, R2 ;  /* 0x0000000200067202 */ /* 0x000fe20000000f00 */
[----:B------:R-:W-:-:S04]  /*4340*/  IMAD.MOV.U32 R7, RZ, RZ, 0x0 ;  /* 0x00000000ff077424 */ /* 0x000fc800078e00ff */
[----:B------:R-:W-:Y:S05]  /*4350*/  RET.REL.NODEC R6 `(_Z21overlap_ab_cgf_kernelPdS_S_S_S_S_iijjddd) ;  /* 0xffffffbc06287950 */ /* 0x000fea0003c3ffff */
.L_x_410:
        /* <DEDUP_REMOVED lines=10> */
.L_x_414:


//--------------------- .nv.shared.reserved.0     --------------------------
	.section	.nv.shared.reserved.0,"aw",@nobits
	.weak		__nv_reservedSMEM_offset_0_alias
	.size		__nv_reservedSMEM_offset_0_alias, 0, 64
	.other		__nv_reservedSMEM_offset_0_alias,@"STO_CUDA_RESERVED_SHARED STV_DEFAULT"
__nv_reservedSMEM_offset_0_alias:
	.zero		0
	.zero		64


//--------------------- .nv.constant0.compute_s_gpu_kernel --------------------------
	.section	.nv.constant0.compute_s_gpu_kernel,"a",@progbits
	.sectionflags	@""
	.align	4
.nv.constant0.compute_s_gpu_kernel:
	.zero		928


//--------------------- .nv.constant0._Z21overlap_ab_cgf_kernelPdS_S_S_S_S_iijjddd --------------------------
	.section	.nv.constant0._Z21overlap_ab_cgf_kernelPdS_S_S_S_S_iijjddd,"a",@progbits
	.sectionflags	@""
	.align	4
.nv.constant0._Z21overlap_ab_cgf_kernelPdS_S_S_S_S_iijjddd:
	.zero		984


//--------------------- SYMBOLS --------------------------

	.type		.nv.reservedSmem.offset0,@object
	.size		.nv.reservedSmem.offset0,0x4
